	.target	sm_100a

	.elftype	@"ET_EXEC"


//--------------------- .note.nv.tkinfo           --------------------------
	.section	.note.nv.tkinfo,"",@"SHT_NOTE"
	.sectionflags	@"SHF_NOTE_NV_TKINFO"
	.tkinfo
        /*0018*/ 	.word	0x00000002
        /*0030*/ 	.string	""
        /*0030*/ 	.string	"ptxas"
        /*0030*/ 	.string	"Cuda compilation tools, release 13.0, V13.0.88"
        /*0030*/ 	.string	"Build cuda_13.0.r13.0/compiler.36424714_0"
        /*0030*/ 	.string	"-arch sm_100a -m 64 "



//--------------------- .note.nv.cuinfo           --------------------------
	.section	.note.nv.cuinfo,"",@"SHT_NOTE"
	.sectionflags	@"SHF_NOTE_NV_CUINFO"
        /*0018*/ 	.short	0x0002
        /*001a*/ 	.short	0x0064
        /*001c*/ 	.short	0x0082
	.zero		2


//--------------------- .nv.info                  --------------------------
	.section	.nv.info,"",@"SHT_CUDA_INFO"
	.align	4


	//----- nvinfo : EIATTR_REGCOUNT
	.align		4
        /*0000*/ 	.byte	0x04, 0x2f
        /*0002*/ 	.short	(.L_19 - .L_18)
	.align		4
.L_18:
        /*0004*/ 	.word	index@(_ZN7cutlass13device_kernelINS_4conv6kernel13ConvUniversalINS1_16ConvProblemShapeILNS1_8OperatorE2ELi2EEENS1_10collective14CollectiveConvINS1_47MainloopSm100TmaUmmaWarpSpecializedImplicitGemmILS5_2ELi72ELi2ELi1ELi2EN4cute5tupleIJNSA_1CILi2EEENSC_ILi1EEESE_EEEEENSB_IJNSC_ILi128EEENSB_IJNSC_ILi64EEEEEENSB_IJNSC_ILi32EEEEEEEEENS_12float_e4m3_tESN_NSA_8TiledMMAINSA_8MMA_AtomIJNSA_10MMA_TraitsINSA_25SM100_MMA_F8F6F4_2x1SM_SSEJSN_SN_fSH_SI_NSA_17integral_constantINSA_4UMMA5MajorELSU_1EEESV_NSS_INST_7ScaleInELSW_0EEESX_EEEEEENSA_6LayoutINSB_IJSE_SE_SE_EEENSB_IJNSC_ILi0EEES12_S12_EEEEENSB_IJNSA_10UnderscoreES15_S15_EEEEENS7_6detail27Sm100ImplicitGemmTileTraitsINSA_18SM100_TMA_2SM_LOADENSA_14ComposedLayoutINSA_7SwizzleILi2ELi4ELi3EEENSA_18smem_ptr_flag_bitsILi8EEENS10_INSB_IJSI_NSC_ILi8EEEEEENSB_IJSE_SI_EEEEEEEvEENS19_INSA_25SM100_TMA_2SM_LOAD_IM2COLENS1B_INS1C_ILi1ELi4ELi3EEES1F_NS10_INSB_IJSK_S1G_EEENSB_IJSE_SK_EEEEEEEvEEEENS_8epilogue10collective18CollectiveEpilogueINS1U_23Sm100TmaWarpSpecializedILi1ELi1ELi32ELb0ELb0EEEJNSB_IJSI_SJ_SL_EEENSB_IJNS10_ISI_SE_EES20_EEESN_NSB_IJlNSB_IJSE_llEEES12_EEESN_S23_NS1U_6fusion15FusionCallbacksIS1Y_NS24_17LinearCombinationISN_fSN_fLNS_15FloatRoundStyleE2EEES1Z_S21_JEEENSA_5SM1004TMEM4LOAD26SM100_TMEM_LOAD_32dp32b32xENSA_13SM90_TMA_LOADENS1B_IS1D_S1F_NS10_INSB_IJS1G_SI_EEENSB_IJSI_SE_EEEEEEENSA_39AutoVectorizingCopyWithAssumedAlignmentILi128EEENSA_14SM90_TMA_STOREES2I_S2K_S2K_EEEvvEEEEvNT_6ParamsE)
        /*0008*/ 	.word	0x0000005a


	//----- nvinfo : EIATTR_FRAME_SIZE
	.align		4
.L_19:
        /*000c*/ 	.byte	0x04, 0x11
        /*000e*/ 	.short	(.L_21 - .L_20)
	.align		4
.L_20:
        /*0010*/ 	.word	index@($__internal_2_$__cuda_sm10x_tcgen05_guardrail_trap_unallocated_columns_being_dealloced)
        /*0014*/ 	.word	0x00000008


	//----- nvinfo : EIATTR_FRAME_SIZE
	.align		4
.L_21:
        /*0018*/ 	.byte	0x04, 0x11
        /*001a*/ 	.short	(.L_23 - .L_22)
	.align		4
.L_22:
        /*001c*/ 	.word	index@($__internal_1_$__cuda_sm10x_tcgen05_guardrail_trap_phase_invalid_during_alloc)
        /*0020*/ 	.word	0x00000008


	//----- nvinfo : EIATTR_FRAME_SIZE
	.align		4
.L_23:
        /*0024*/ 	.byte	0x04, 0x11
        /*0026*/ 	.short	(.L_25 - .L_24)
	.align		4
.L_24:
        /*0028*/ 	.word	index@($__internal_0_$__cuda_sm10x_tcgen05_guardrail_trap_col_being_dealloced_not_returned_by_alloc)
        /*002c*/ 	.word	0x00000008


	//----- nvinfo : EIATTR_FRAME_SIZE
	.align		4
.L_25:
        /*0030*/ 	.byte	0x04, 0x11
        /*0032*/ 	.short	(.L_27 - .L_26)
	.align		4
.L_26:
        /*0034*/ 	.word	index@(_ZN7cutlass13device_kernelINS_4conv6kernel13ConvUniversalINS1_16ConvProblemShapeILNS1_8OperatorE2ELi2EEENS1_10collective14CollectiveConvINS1_47MainloopSm100TmaUmmaWarpSpecializedImplicitGemmILS5_2ELi72ELi2ELi1ELi2EN4cute5tupleIJNSA_1CILi2EEENSC_ILi1EEESE_EEEEENSB_IJNSC_ILi128EEENSB_IJNSC_ILi64EEEEEENSB_IJNSC_ILi32EEEEEEEEENS_12float_e4m3_tESN_NSA_8TiledMMAINSA_8MMA_AtomIJNSA_10MMA_TraitsINSA_25SM100_MMA_F8F6F4_2x1SM_SSEJSN_SN_fSH_SI_NSA_17integral_constantINSA_4UMMA5MajorELSU_1EEESV_NSS_INST_7ScaleInELSW_0EEESX_EEEEEENSA_6LayoutINSB_IJSE_SE_SE_EEENSB_IJNSC_ILi0EEES12_S12_EEEEENSB_IJNSA_10UnderscoreES15_S15_EEEEENS7_6detail27Sm100ImplicitGemmTileTraitsINSA_18SM100_TMA_2SM_LOADENSA_14ComposedLayoutINSA_7SwizzleILi2ELi4ELi3EEENSA_18smem_ptr_flag_bitsILi8EEENS10_INSB_IJSI_NSC_ILi8EEEEEENSB_IJSE_SI_EEEEEEEvEENS19_INSA_25SM100_TMA_2SM_LOAD_IM2COLENS1B_INS1C_ILi1ELi4ELi3EEES1F_NS10_INSB_IJSK_S1G_EEENSB_IJSE_SK_EEEEEEEvEEEENS_8epilogue10collective18CollectiveEpilogueINS1U_23Sm100TmaWarpSpecializedILi1ELi1ELi32ELb0ELb0EEEJNSB_IJSI_SJ_SL_EEENSB_IJNS10_ISI_SE_EES20_EEESN_NSB_IJlNSB_IJSE_llEEES12_EEESN_S23_NS1U_6fusion15FusionCallbacksIS1Y_NS24_17LinearCombinationISN_fSN_fLNS_15FloatRoundStyleE2EEES1Z_S21_JEEENSA_5SM1004TMEM4LOAD26SM100_TMEM_LOAD_32dp32b32xENSA_13SM90_TMA_LOADENS1B_IS1D_S1F_NS10_INSB_IJS1G_SI_EEENSB_IJSI_SE_EEEEEEENSA_39AutoVectorizingCopyWithAssumedAlignmentILi128EEENSA_14SM90_TMA_STOREES2I_S2K_S2K_EEEvvEEEEvNT_6ParamsE)
        /*0038*/ 	.word	0x00000008


	//----- nvinfo : EIATTR_MIN_STACK_SIZE
	.align		4
.L_27:
        /*003c*/ 	.byte	0x04, 0x12
        /*003e*/ 	.short	(.L_29 - .L_28)
	.align		4
.L_28:
        /*0040*/ 	.word	index@(_ZN7cutlass13device_kernelINS_4conv6kernel13ConvUniversalINS1_16ConvProblemShapeILNS1_8OperatorE2ELi2EEENS1_10collective14CollectiveConvINS1_47MainloopSm100TmaUmmaWarpSpecializedImplicitGemmILS5_2ELi72ELi2ELi1ELi2EN4cute5tupleIJNSA_1CILi2EEENSC_ILi1EEESE_EEEEENSB_IJNSC_ILi128EEENSB_IJNSC_ILi64EEEEEENSB_IJNSC_ILi32EEEEEEEEENS_12float_e4m3_tESN_NSA_8TiledMMAINSA_8MMA_AtomIJNSA_10MMA_TraitsINSA_25SM100_MMA_F8F6F4_2x1SM_SSEJSN_SN_fSH_SI_NSA_17integral_constantINSA_4UMMA5MajorELSU_1EEESV_NSS_INST_7ScaleInELSW_0EEESX_EEEEEENSA_6LayoutINSB_IJSE_SE_SE_EEENSB_IJNSC_ILi0EEES12_S12_EEEEENSB_IJNSA_10UnderscoreES15_S15_EEEEENS7_6detail27Sm100ImplicitGemmTileTraitsINSA_18SM100_TMA_2SM_LOADENSA_14ComposedLayoutINSA_7SwizzleILi2ELi4ELi3EEENSA_18smem_ptr_flag_bitsILi8EEENS10_INSB_IJSI_NSC_ILi8EEEEEENSB_IJSE_SI_EEEEEEEvEENS19_INSA_25SM100_TMA_2SM_LOAD_IM2COLENS1B_INS1C_ILi1ELi4ELi3EEES1F_NS10_INSB_IJSK_S1G_EEENSB_IJSE_SK_EEEEEEEvEEEENS_8epilogue10collective18CollectiveEpilogueINS1U_23Sm100TmaWarpSpecializedILi1ELi1ELi32ELb0ELb0EEEJNSB_IJSI_SJ_SL_EEENSB_IJNS10_ISI_SE_EES20_EEESN_NSB_IJlNSB_IJSE_llEEES12_EEESN_S23_NS1U_6fusion15FusionCallbacksIS1Y_NS24_17LinearCombinationISN_fSN_fLNS_15FloatRoundStyleE2EEES1Z_S21_JEEENSA_5SM1004TMEM4LOAD26SM100_TMEM_LOAD_32dp32b32xENSA_13SM90_TMA_LOADENS1B_IS1D_S1F_NS10_INSB_IJS1G_SI_EEENSB_IJSI_SE_EEEEEEENSA_39AutoVectorizingCopyWithAssumedAlignmentILi128EEENSA_14SM90_TMA_STOREES2I_S2K_S2K_EEEvvEEEEvNT_6ParamsE)
        /*0044*/ 	.word	0x00000008
.L_29:


//--------------------- .nv.compat                --------------------------
	.section	.nv.compat,"",@"SHT_CUDA_COMPAT_INFO"
	.align	4
        /*0000*/ 	.byte	0x02, 0x09, 0x01, 0x00, 0x02, 0x02, 0x02, 0x00, 0x02, 0x05, 0x05, 0x00, 0x03, 0x07, 0x01, 0x01
        /*0010*/ 	.byte	0x02, 0x03, 0x01, 0x00, 0x02, 0x06, 0x01, 0x00, 0x04, 0x0b, 0x08, 0x00, 0x09, 0x00, 0x00, 0x00
        /*0020*/ 	.byte	0x00, 0x00, 0x00, 0x00


//--------------------- .nv.info._ZN7cutlass13device_kernelINS_4conv6kernel13ConvUniversalINS1_16ConvProblemShapeILNS1_8OperatorE2ELi2EEENS1_10collective14CollectiveConvINS1_47MainloopSm100TmaUmmaWarpSpecializedImplicitGemmILS5_2ELi72ELi2ELi1ELi2EN4cute5tupleIJNSA_1CILi2EEENSC_ILi1EEESE_EEEEENSB_IJNSC_ILi128EEENSB_IJNSC_ILi64EEEEEENSB_IJNSC_ILi32EEEEEEEEENS_12float_e4m3_tESN_NSA_8TiledMMAINSA_8MMA_AtomIJNSA_10MMA_TraitsINSA_25SM100_MMA_F8F6F4_2x1SM_SSEJSN_SN_fSH_SI_NSA_17integral_constantINSA_4UMMA5MajorELSU_1EEESV_NSS_INST_7ScaleInELSW_0EEESX_EEEEEENSA_6LayoutINSB_IJSE_SE_SE_EEENSB_IJNSC_ILi0EEES12_S12_EEEEENSB_IJNSA_10UnderscoreES15_S15_EEEEENS7_6detail27Sm100ImplicitGemmTileTraitsINSA_18SM100_TMA_2SM_LOADENSA_14ComposedLayoutINSA_7SwizzleILi2ELi4ELi3EEENSA_18smem_ptr_flag_bitsILi8EEENS10_INSB_IJSI_NSC_ILi8EEEEEENSB_IJSE_SI_EEEEEEEvEENS19_INSA_25SM100_TMA_2SM_LOAD_IM2COLENS1B_INS1C_ILi1ELi4ELi3EEES1F_NS10_INSB_IJSK_S1G_EEENSB_IJSE_SK_EEEEEEEvEEEENS_8epilogue10collective18CollectiveEpilogueINS1U_23Sm100TmaWarpSpecializedILi1ELi1ELi32ELb0ELb0EEEJNSB_IJSI_SJ_SL_EEENSB_IJNS10_ISI_SE_EES20_EEESN_NSB_IJlNSB_IJSE_llEEES12_EEESN_S23_NS1U_6fusion15FusionCallbacksIS1Y_NS24_17LinearCombinationISN_fSN_fLNS_15FloatRoundStyleE2EEES1Z_S21_JEEENSA_5SM1004TMEM4LOAD26SM100_TMEM_LOAD_32dp32b32xENSA_13SM90_TMA_LOADENS1B_IS1D_S1F_NS10_INSB_IJS1G_SI_EEENSB_IJSI_SE_EEEEEEENSA_39AutoVectorizingCopyWithAssumedAlignmentILi128EEENSA_14SM90_TMA_STOREES2I_S2K_S2K_EEEvvEEEEvNT_6ParamsE --------------------------
	.section	.nv.info._ZN7cutlass13device_kernelINS_4conv6kernel13ConvUniversalINS1_16ConvProblemShapeILNS1_8OperatorE2ELi2EEENS1_10collective14CollectiveConvINS1_47MainloopSm100TmaUmmaWarpSpecializedImplicitGemmILS5_2ELi72ELi2ELi1ELi2EN4cute5tupleIJNSA_1CILi2EEENSC_ILi1EEESE_EEEEENSB_IJNSC_ILi128EEENSB_IJNSC_ILi64EEEEEENSB_IJNSC_ILi32EEEEEEEEENS_12float_e4m3_tESN_NSA_8TiledMMAINSA_8MMA_AtomIJNSA_10MMA_TraitsINSA_25SM100_MMA_F8F6F4_2x1SM_SSEJSN_SN_fSH_SI_NSA_17integral_constantINSA_4UMMA5MajorELSU_1EEESV_NSS_INST_7ScaleInELSW_0EEESX_EEEEEENSA_6LayoutINSB_IJSE_SE_SE_EEENSB_IJNSC_ILi0EEES12_S12_EEEEENSB_IJNSA_10UnderscoreES15_S15_EEEEENS7_6detail27Sm100ImplicitGemmTileTraitsINSA_18SM100_TMA_2SM_LOADENSA_14ComposedLayoutINSA_7SwizzleILi2ELi4ELi3EEENSA_18smem_ptr_flag_bitsILi8EEENS10_INSB_IJSI_NSC_ILi8EEEEEENSB_IJSE_SI_EEEEEEEvEENS19_INSA_25SM100_TMA_2SM_LOAD_IM2COLENS1B_INS1C_ILi1ELi4ELi3EEES1F_NS10_INSB_IJSK_S1G_EEENSB_IJSE_SK_EEEEEEEvEEEENS_8epilogue10collective18CollectiveEpilogueINS1U_23Sm100TmaWarpSpecializedILi1ELi1ELi32ELb0ELb0EEEJNSB_IJSI_SJ_SL_EEENSB_IJNS10_ISI_SE_EES20_EEESN_NSB_IJlNSB_IJSE_llEEES12_EEESN_S23_NS1U_6fusion15FusionCallbacksIS1Y_NS24_17LinearCombinationISN_fSN_fLNS_15FloatRoundStyleE2EEES1Z_S21_JEEENSA_5SM1004TMEM4LOAD26SM100_TMEM_LOAD_32dp32b32xENSA_13SM90_TMA_LOADENS1B_IS1D_S1F_NS10_INSB_IJS1G_SI_EEENSB_IJSI_SE_EEEEEEENSA_39AutoVectorizingCopyWithAssumedAlignmentILi128EEENSA_14SM90_TMA_STOREES2I_S2K_S2K_EEEvvEEEEvNT_6ParamsE,"",@"SHT_CUDA_INFO"
	.sectionflags	@""
	.align	4


	//----- nvinfo : EIATTR_CUDA_API_VERSION
	.align		4
        /*0000*/ 	.byte	0x04, 0x37
        /*0002*/ 	.short	(.L_31 - .L_30)
.L_30:
        /*0004*/ 	.word	0x00000082


	//----- nvinfo : EIATTR_KPARAM_INFO
	.align		4
.L_31:
        /*0008*/ 	.byte	0x04, 0x17
        /*000a*/ 	.short	(.L_33 - .L_32)
.L_32:
        /*000c*/ 	.word	0x00000000
        /*0010*/ 	.short	0x0000
        /*0012*/ 	.short	0x0000
        /*0014*/ 	.byte	0x00, 0xf0, 0x01, 0x20


	//----- nvinfo : EIATTR_AT_ENTRY_FRAGMENTS
	.align		4
.L_33:
        /*0018*/ 	.byte	0x04, 0x4f
        /*001a*/ 	.short	(.L_35 - .L_34)


	//   ....[0]....
.L_34:
        /*001c*/ 	.word	0x00000007


	//----- nvinfo : EIATTR_RESERVED_SMEM_USED
	.align		4
.L_35:
        /*0020*/ 	.byte	0x01, 0x41
	.zero		2


	//----- nvinfo : EIATTR_SPARSE_MMA_MASK
	.align		4
        /*0024*/ 	.byte	0x03, 0x50
        /*0026*/ 	.short	0x0000


	//----- nvinfo : EIATTR_TCGEN05_2CTA_USED
	.align		4
        /*0028*/ 	.byte	0x01, 0x52
	.zero		2


	//----- nvinfo : EIATTR_MAXREG_COUNT
	.align		4
        /*002c*/ 	.byte	0x03, 0x1b
        /*002e*/ 	.short	0x00ff


	//----- nvinfo : EIATTR_NUM_BARRIERS
	.align		4
        /*0030*/ 	.byte	0x02, 0x4c
        /*0032*/ 	.byte	0x07
	.zero		1


	//----- nvinfo : EIATTR_EXTERNS
	.align		4
        /*0034*/ 	.byte	0x04, 0x0f
        /*0036*/ 	.short	(.L_37 - .L_36)


	//   ....[0]....
	.align		4
.L_36:
        /*0038*/ 	.word	index@(__assertfail)


	//----- nvinfo : EIATTR_MERCURY_ISA_VERSION
	.align		4
.L_37:
        /*003c*/ 	.byte	0x03, 0x5f
        /*003e*/ 	.short	0x0101


	//----- nvinfo : EIATTR_INT_WARP_WIDE_INSTR_OFFSETS
	.align		4
        /*0040*/ 	.byte	0x04, 0x31
        /*0042*/ 	.short	(.L_39 - .L_38)


	//   ....[0]....
.L_38:
        /*0044*/ 	.word	0x000014a0


	//   ....[1]....
        /*0048*/ 	.word	0x00001550


	//   ....[2]....
        /*004c*/ 	.word	0x000074e0


	//   ....[3]....
        /*0050*/ 	.word	0x00007500


	//   ....[4]....
        /*0054*/ 	.word	0x00007530


	//----- nvinfo : EIATTR_COOP_GROUP_MASK_REGIDS
	.align		4
.L_39:
        /*0058*/ 	.byte	0x04, 0x29
        /*005a*/ 	.short	(.L_41 - .L_40)


	//   ....[0]....
.L_40:
        /*005c*/ 	.word	0xffffffff


	//   ....[1]....
        /*0060*/ 	.word	0xffffffff


	//   ....[2]....
        /*0064*/ 	.word	0xffffffff


	//   ....[3]....
        /*0068*/ 	.word	0xffffffff


	//   ....[4]....
        /*006c*/ 	.word	0xffffffff


	//   ....[5]....
        /*0070*/ 	.word	0xffffffff


	//   ....[6]....
        /*0074*/ 	.word	0xffffffff


	//   ....[7]....
        /*0078*/ 	.word	0xffffffff


	//   ....[8]....
        /*007c*/ 	.word	0xffffffff


	//   ....[9]....
        /*0080*/ 	.word	0xffffffff


	//   ....[10]....
        /*0084*/ 	.word	0xffffffff


	//   ....[11]....
        /*0088*/ 	.word	0xffffffff


	//   ....[12]....
        /*008c*/ 	.word	0xffffffff


	//----- nvinfo : EIATTR_COOP_GROUP_INSTR_OFFSETS
	.align		4
.L_41:
        /*0090*/ 	.byte	0x04, 0x28
        /*0092*/ 	.short	(.L_43 - .L_42)


	//   ....[0]....
.L_42:
        /*0094*/ 	.word	0x000000d0


	//   ....[1]....
        /*0098*/ 	.word	0x00000540


	//   ....[2]....
        /*009c*/ 	.word	0x00000f90


	//   ....[3]....
        /*00a0*/ 	.word	0x000010d0


	//   ....[4]....
        /*00a4*/ 	.word	0x000011d0


	//   ....[5]....
        /*00a8*/ 	.word	0x00001320


	//   ....[6]....
        /*00ac*/ 	.word	0x000015c0


	//   ....[7]....
        /*00b0*/ 	.word	0x00002ec0


	//   ....[8]....
        /*00b4*/ 	.word	0x00006560


	//   ....[9]....
        /*00b8*/ 	.word	0x00006a30


	//   ....[10]....
        /*00bc*/ 	.word	0x00006a60


	//   ....[11]....
        /*00c0*/ 	.word	0x000073f0


	//   ....[12]....
        /*00c4*/ 	.word	0x00007600


	//----- nvinfo : EIATTR_VRC_CTA_INIT_COUNT
	.align		4
.L_43:
        /*00c8*/ 	.byte	0x02, 0x4a
        /*00ca*/ 	.byte	0x80
	.zero		1


	//----- nvinfo : EIATTR_SYSCALL_OFFSETS
	.align		4
        /*00cc*/ 	.byte	0x04, 0x46
        /*00ce*/ 	.short	(.L_45 - .L_44)


	//   ....[0]....
.L_44:
        /*00d0*/ 	.word	0x00009370


	//   ....[1]....
        /*00d4*/ 	.word	0x000094b0


	//   ....[2]....
        /*00d8*/ 	.word	0x00009c00


	//----- nvinfo : EIATTR_MBARRIER_INSTR_OFFSETS
	.align		4
.L_45:
        /*00dc*/ 	.byte	0x04, 0x39
        /*00de*/ 	.short	(.L_47 - .L_46)


	//   ....[0]....
.L_46:
        /*00e0*/ 	.word	0x00000670
        /*00e4*/ 	.word	0x000000ff
        /*00e8*/ 	.word	0x00000000
        /*00ec*/ 	.short	0x0100
        /*00ee*/ 	.byte	0x04
	.zero		1


	//   ....[1]....
        /*00f0*/ 	.word	0x00000680
        /*00f4*/ 	.word	0x000000ff
        /*00f8*/ 	.word	0x00000240
        /*00fc*/ 	.short	0x0100
        /*00fe*/ 	.byte	0x04
	.zero		1


	//   ....[2]....
        /*0100*/ 	.word	0x00000690
        /*0104*/ 	.word	0x000000ff
        /*0108*/ 	.word	0x00000008
        /*010c*/ 	.short	0x0100
        /*010e*/ 	.byte	0x04
	.zero		1


	//   ....[3]....
        /*0110*/ 	.word	0x000006a0
        /*0114*/ 	.word	0x000000ff
        /*0118*/ 	.word	0x00000248
        /*011c*/ 	.short	0x0100
        /*011e*/ 	.byte	0x04
	.zero		1


	//   ....[4]....
        /*0120*/ 	.word	0x000006b0
        /*0124*/ 	.word	0x000000ff
        /*0128*/ 	.word	0x00000010
        /*012c*/ 	.short	0x0100
        /*012e*/ 	.byte	0x04
	.zero		1


	//   ....[5]....
        /*0130*/ 	.word	0x000006c0
        /*0134*/ 	.word	0x000000ff
        /*0138*/ 	.word	0x00000250
        /*013c*/ 	.short	0x0100
        /*013e*/ 	.byte	0x04
	.zero		1


	//   ....[6]....
        /*0140*/ 	.word	0x000006d0
        /*0144*/ 	.word	0x000000ff
        /*0148*/ 	.word	0x00000018
        /*014c*/ 	.short	0x0100
        /*014e*/ 	.byte	0x04
	.zero		1


	//   ....[7]....
        /*0150*/ 	.word	0x000006e0
        /*0154*/ 	.word	0x000000ff
        /*0158*/ 	.word	0x00000258
        /*015c*/ 	.short	0x0100
        /*015e*/ 	.byte	0x04
	.zero		1


	//   ....[8]....
        /*0160*/ 	.word	0x000006f0
        /*0164*/ 	.word	0x000000ff
        /*0168*/ 	.word	0x00000020
        /*016c*/ 	.short	0x0100
        /*016e*/ 	.byte	0x04
	.zero		1


	//   ....[9]....
        /*0170*/ 	.word	0x00000700
        /*0174*/ 	.word	0x000000ff
        /*0178*/ 	.word	0x00000260
        /*017c*/ 	.short	0x0100
        /*017e*/ 	.byte	0x04
	.zero		1


	//   ....[10]....
        /*0180*/ 	.word	0x00000710
        /*0184*/ 	.word	0x000000ff
        /*0188*/ 	.word	0x00000028
        /*018c*/ 	.short	0x0100
        /*018e*/ 	.byte	0x04
	.zero		1


	//   ....[11]....
        /*0190*/ 	.word	0x00000720
        /*0194*/ 	.word	0x000000ff
        /*0198*/ 	.word	0x00000268
        /*019c*/ 	.short	0x0100
        /*019e*/ 	.byte	0x04
	.zero		1


	//   ....[12]....
        /*01a0*/ 	.word	0x00000730
        /*01a4*/ 	.word	0x000000ff
        /*01a8*/ 	.word	0x00000030
        /*01ac*/ 	.short	0x0100
        /*01ae*/ 	.byte	0x04
	.zero		1


	//   ....[13]....
        /*01b0*/ 	.word	0x00000740
        /*01b4*/ 	.word	0x000000ff
        /*01b8*/ 	.word	0x00000270
        /*01bc*/ 	.short	0x0100
        /*01be*/ 	.byte	0x04
	.zero		1


	//   ....[14]....
        /*01c0*/ 	.word	0x00000750
        /*01c4*/ 	.word	0x000000ff
        /*01c8*/ 	.word	0x00000038
        /*01cc*/ 	.short	0x0100
        /*01ce*/ 	.byte	0x04
	.zero		1


	//   ....[15]....
        /*01d0*/ 	.word	0x00000760
        /*01d4*/ 	.word	0x000000ff
        /*01d8*/ 	.word	0x00000278
        /*01dc*/ 	.short	0x0100
        /*01de*/ 	.byte	0x04
	.zero		1


	//   ....[16]....
        /*01e0*/ 	.word	0x00000770
        /*01e4*/ 	.word	0x000000ff
        /*01e8*/ 	.word	0x00000040
        /*01ec*/ 	.short	0x0100
        /*01ee*/ 	.byte	0x04
	.zero		1


	//   ....[17]....
        /*01f0*/ 	.word	0x00000780
        /*01f4*/ 	.word	0x000000ff
        /*01f8*/ 	.word	0x00000280
        /*01fc*/ 	.short	0x0100
        /*01fe*/ 	.byte	0x04
	.zero		1


	//   ....[18]....
        /*0200*/ 	.word	0x00000790
        /*0204*/ 	.word	0x000000ff
        /*0208*/ 	.word	0x00000048
        /*020c*/ 	.short	0x0100
        /*020e*/ 	.byte	0x04
	.zero		1


	//   ....[19]....
        /*0210*/ 	.word	0x000007a0
        /*0214*/ 	.word	0x000000ff
        /*0218*/ 	.word	0x00000288
        /*021c*/ 	.short	0x0100
        /*021e*/ 	.byte	0x04
	.zero		1


	//   ....[20]....
        /*0220*/ 	.word	0x000007b0
        /*0224*/ 	.word	0x000000ff
        /*0228*/ 	.word	0x00000050
        /*022c*/ 	.short	0x0100
        /*022e*/ 	.byte	0x04
	.zero		1


	//   ....[21]....
        /*0230*/ 	.word	0x000007c0
        /*0234*/ 	.word	0x000000ff
        /*0238*/ 	.word	0x00000290
        /*023c*/ 	.short	0x0100
        /*023e*/ 	.byte	0x04
	.zero		1


	//   ....[22]....
        /*0240*/ 	.word	0x000007d0
        /*0244*/ 	.word	0x000000ff
        /*0248*/ 	.word	0x00000058
        /*024c*/ 	.short	0x0100
        /*024e*/ 	.byte	0x04
	.zero		1


	//   ....[23]....
        /*0250*/ 	.word	0x000007e0
        /*0254*/ 	.word	0x000000ff
        /*0258*/ 	.word	0x00000298
        /*025c*/ 	.short	0x0100
        /*025e*/ 	.byte	0x04
	.zero		1


	//   ....[24]....
        /*0260*/ 	.word	0x000007f0
        /*0264*/ 	.word	0x000000ff
        /*0268*/ 	.word	0x00000060
        /*026c*/ 	.short	0x0100
        /*026e*/ 	.byte	0x04
	.zero		1


	//   ....[25]....
        /*0270*/ 	.word	0x00000800
        /*0274*/ 	.word	0x000000ff
        /*0278*/ 	.word	0x000002a0
        /*027c*/ 	.short	0x0100
        /*027e*/ 	.byte	0x04
	.zero		1


	//   ....[26]....
        /*0280*/ 	.word	0x00000810
        /*0284*/ 	.word	0x000000ff
        /*0288*/ 	.word	0x00000068
        /*028c*/ 	.short	0x0100
        /*028e*/ 	.byte	0x04
	.zero		1


	//   ....[27]....
        /*0290*/ 	.word	0x00000820
        /*0294*/ 	.word	0x000000ff
        /*0298*/ 	.word	0x000002a8
        /*029c*/ 	.short	0x0100
        /*029e*/ 	.byte	0x04
	.zero		1


	//   ....[28]....
        /*02a0*/ 	.word	0x00000830
        /*02a4*/ 	.word	0x000000ff
        /*02a8*/ 	.word	0x00000070
        /*02ac*/ 	.short	0x0100
        /*02ae*/ 	.byte	0x04
	.zero		1


	//   ....[29]....
        /*02b0*/ 	.word	0x00000840
        /*02b4*/ 	.word	0x000000ff
        /*02b8*/ 	.word	0x000002b0
        /*02bc*/ 	.short	0x0100
        /*02be*/ 	.byte	0x04
	.zero		1


	//   ....[30]....
        /*02c0*/ 	.word	0x00000850
        /*02c4*/ 	.word	0x000000ff
        /*02c8*/ 	.word	0x00000078
        /*02cc*/ 	.short	0x0100
        /*02ce*/ 	.byte	0x04
	.zero		1


	//   ....[31]....
        /*02d0*/ 	.word	0x00000860
        /*02d4*/ 	.word	0x000000ff
        /*02d8*/ 	.word	0x000002b8
        /*02dc*/ 	.short	0x0100
        /*02de*/ 	.byte	0x04
	.zero		1


	//   ....[32]....
        /*02e0*/ 	.word	0x00000870
        /*02e4*/ 	.word	0x000000ff
        /*02e8*/ 	.word	0x00000080
        /*02ec*/ 	.short	0x0100
        /*02ee*/ 	.byte	0x04
	.zero		1


	//   ....[33]....
        /*02f0*/ 	.word	0x00000880
        /*02f4*/ 	.word	0x000000ff
        /*02f8*/ 	.word	0x000002c0
        /*02fc*/ 	.short	0x0100
        /*02fe*/ 	.byte	0x04
	.zero		1


	//   ....[34]....
        /*0300*/ 	.word	0x00000890
        /*0304*/ 	.word	0x000000ff
        /*0308*/ 	.word	0x00000088
        /*030c*/ 	.short	0x0100
        /*030e*/ 	.byte	0x04
	.zero		1


	//   ....[35]....
        /*0310*/ 	.word	0x000008a0
        /*0314*/ 	.word	0x000000ff
        /*0318*/ 	.word	0x000002c8
        /*031c*/ 	.short	0x0100
        /*031e*/ 	.byte	0x04
	.zero		1


	//   ....[36]....
        /*0320*/ 	.word	0x000008b0
        /*0324*/ 	.word	0x000000ff
        /*0328*/ 	.word	0x00000090
        /*032c*/ 	.short	0x0100
        /*032e*/ 	.byte	0x04
	.zero		1


	//   ....[37]....
        /*0330*/ 	.word	0x000008c0
        /*0334*/ 	.word	0x000000ff
        /*0338*/ 	.word	0x000002d0
        /*033c*/ 	.short	0x0100
        /*033e*/ 	.byte	0x04
	.zero		1


	//   ....[38]....
        /*0340*/ 	.word	0x000008d0
        /*0344*/ 	.word	0x000000ff
        /*0348*/ 	.word	0x00000098
        /*034c*/ 	.short	0x0100
        /*034e*/ 	.byte	0x04
	.zero		1


	//   ....[39]....
        /*0350*/ 	.word	0x000008e0
        /*0354*/ 	.word	0x000000ff
        /*0358*/ 	.word	0x000002d8
        /*035c*/ 	.short	0x0100
        /*035e*/ 	.byte	0x04
	.zero		1


	//   ....[40]....
        /*0360*/ 	.word	0x000008f0
        /*0364*/ 	.word	0x000000ff
        /*0368*/ 	.word	0x000000a0
        /*036c*/ 	.short	0x0100
        /*036e*/ 	.byte	0x04
	.zero		1


	//   ....[41]....
        /*0370*/ 	.word	0x00000900
        /*0374*/ 	.word	0x000000ff
        /*0378*/ 	.word	0x000002e0
        /*037c*/ 	.short	0x0100
        /*037e*/ 	.byte	0x04
	.zero		1


	//   ....[42]....
        /*0380*/ 	.word	0x00000910
        /*0384*/ 	.word	0x000000ff
        /*0388*/ 	.word	0x000000a8
        /*038c*/ 	.short	0x0100
        /*038e*/ 	.byte	0x04
	.zero		1


	//   ....[43]....
        /*0390*/ 	.word	0x00000920
        /*0394*/ 	.word	0x000000ff
        /*0398*/ 	.word	0x000002e8
        /*039c*/ 	.short	0x0100
        /*039e*/ 	.byte	0x04
	.zero		1


	//   ....[44]....
        /*03a0*/ 	.word	0x00000930
        /*03a4*/ 	.word	0x000000ff
        /*03a8*/ 	.word	0x000000b0
        /*03ac*/ 	.short	0x0100
        /*03ae*/ 	.byte	0x04
	.zero		1


	//   ....[45]....
        /*03b0*/ 	.word	0x00000940
        /*03b4*/ 	.word	0x000000ff
        /*03b8*/ 	.word	0x000002f0
        /*03bc*/ 	.short	0x0100
        /*03be*/ 	.byte	0x04
	.zero		1


	//   ....[46]....
        /*03c0*/ 	.word	0x00000950
        /*03c4*/ 	.word	0x000000ff
        /*03c8*/ 	.word	0x000000b8
        /*03cc*/ 	.short	0x0100
        /*03ce*/ 	.byte	0x04
	.zero		1


	//   ....[47]....
        /*03d0*/ 	.word	0x00000960
        /*03d4*/ 	.word	0x000000ff
        /*03d8*/ 	.word	0x000002f8
        /*03dc*/ 	.short	0x0100
        /*03de*/ 	.byte	0x04
	.zero		1


	//   ....[48]....
        /*03e0*/ 	.word	0x00000970
        /*03e4*/ 	.word	0x000000ff
        /*03e8*/ 	.word	0x000000c0
        /*03ec*/ 	.short	0x0100
        /*03ee*/ 	.byte	0x04
	.zero		1


	//   ....[49]....
        /*03f0*/ 	.word	0x00000980
        /*03f4*/ 	.word	0x000000ff
        /*03f8*/ 	.word	0x00000300
        /*03fc*/ 	.short	0x0100
        /*03fe*/ 	.byte	0x04
	.zero		1


	//   ....[50]....
        /*0400*/ 	.word	0x00000990
        /*0404*/ 	.word	0x000000ff
        /*0408*/ 	.word	0x000000c8
        /*040c*/ 	.short	0x0100
        /*040e*/ 	.byte	0x04
	.zero		1


	//   ....[51]....
        /*0410*/ 	.word	0x000009a0
        /*0414*/ 	.word	0x000000ff
        /*0418*/ 	.word	0x00000308
        /*041c*/ 	.short	0x0100
        /*041e*/ 	.byte	0x04
	.zero		1


	//   ....[52]....
        /*0420*/ 	.word	0x000009b0
        /*0424*/ 	.word	0x000000ff
        /*0428*/ 	.word	0x000000d0
        /*042c*/ 	.short	0x0100
        /*042e*/ 	.byte	0x04
	.zero		1


	//   ....[53]....
        /*0430*/ 	.word	0x000009c0
        /*0434*/ 	.word	0x000000ff
        /*0438*/ 	.word	0x00000310
        /*043c*/ 	.short	0x0100
        /*043e*/ 	.byte	0x04
	.zero		1


	//   ....[54]....
        /*0440*/ 	.word	0x000009d0
        /*0444*/ 	.word	0x000000ff
        /*0448*/ 	.word	0x000000d8
        /*044c*/ 	.short	0x0100
        /*044e*/ 	.byte	0x04
	.zero		1


	//   ....[55]....
        /*0450*/ 	.word	0x000009e0
        /*0454*/ 	.word	0x000000ff
        /*0458*/ 	.word	0x00000318
        /*045c*/ 	.short	0x0100
        /*045e*/ 	.byte	0x04
	.zero		1


	//   ....[56]....
        /*0460*/ 	.word	0x000009f0
        /*0464*/ 	.word	0x000000ff
        /*0468*/ 	.word	0x000000e0
        /*046c*/ 	.short	0x0100
        /*046e*/ 	.byte	0x04
	.zero		1


	//   ....[57]....
        /*0470*/ 	.word	0x00000a00
        /*0474*/ 	.word	0x000000ff
        /*0478*/ 	.word	0x00000320
        /*047c*/ 	.short	0x0100
        /*047e*/ 	.byte	0x04
	.zero		1


	//   ....[58]....
        /*0480*/ 	.word	0x00000a10
        /*0484*/ 	.word	0x000000ff
        /*0488*/ 	.word	0x000000e8
        /*048c*/ 	.short	0x0100
        /*048e*/ 	.byte	0x04
	.zero		1


	//   ....[59]....
        /*0490*/ 	.word	0x00000a20
        /*0494*/ 	.word	0x000000ff
        /*0498*/ 	.word	0x00000328
        /*049c*/ 	.short	0x0100
        /*049e*/ 	.byte	0x04
	.zero		1


	//   ....[60]....
        /*04a0*/ 	.word	0x00000a30
        /*04a4*/ 	.word	0x000000ff
        /*04a8*/ 	.word	0x000000f0
        /*04ac*/ 	.short	0x0100
        /*04ae*/ 	.byte	0x04
	.zero		1


	//   ....[61]....
        /*04b0*/ 	.word	0x00000a40
        /*04b4*/ 	.word	0x000000ff
        /*04b8*/ 	.word	0x00000330
        /*04bc*/ 	.short	0x0100
        /*04be*/ 	.byte	0x04
	.zero		1


	//   ....[62]....
        /*04c0*/ 	.word	0x00000a50
        /*04c4*/ 	.word	0x000000ff
        /*04c8*/ 	.word	0x000000f8
        /*04cc*/ 	.short	0x0100
        /*04ce*/ 	.byte	0x04
	.zero		1


	//   ....[63]....
        /*04d0*/ 	.word	0x00000a60
        /*04d4*/ 	.word	0x000000ff
        /*04d8*/ 	.word	0x00000338
        /*04dc*/ 	.short	0x0100
        /*04de*/ 	.byte	0x04
	.zero		1


	//   ....[64]....
        /*04e0*/ 	.word	0x00000a70
        /*04e4*/ 	.word	0x000000ff
        /*04e8*/ 	.word	0x00000100
        /*04ec*/ 	.short	0x0100
        /*04ee*/ 	.byte	0x04
	.zero		1


	//   ....[65]....
        /*04f0*/ 	.word	0x00000a80
        /*04f4*/ 	.word	0x000000ff
        /*04f8*/ 	.word	0x00000340
        /*04fc*/ 	.short	0x0100
        /*04fe*/ 	.byte	0x04
	.zero		1


	//   ....[66]....
        /*0500*/ 	.word	0x00000a90
        /*0504*/ 	.word	0x000000ff
        /*0508*/ 	.word	0x00000108
        /*050c*/ 	.short	0x0100
        /*050e*/ 	.byte	0x04
	.zero		1


	//   ....[67]....
        /*0510*/ 	.word	0x00000aa0
        /*0514*/ 	.word	0x000000ff
        /*0518*/ 	.word	0x00000348
        /*051c*/ 	.short	0x0100
        /*051e*/ 	.byte	0x04
	.zero		1


	//   ....[68]....
        /*0520*/ 	.word	0x00000ab0
        /*0524*/ 	.word	0x000000ff
        /*0528*/ 	.word	0x00000110
        /*052c*/ 	.short	0x0100
        /*052e*/ 	.byte	0x04
	.zero		1


	//   ....[69]....
        /*0530*/ 	.word	0x00000ac0
        /*0534*/ 	.word	0x000000ff
        /*0538*/ 	.word	0x00000350
        /*053c*/ 	.short	0x0100
        /*053e*/ 	.byte	0x04
	.zero		1


	//   ....[70]....
        /*0540*/ 	.word	0x00000ad0
        /*0544*/ 	.word	0x000000ff
        /*0548*/ 	.word	0x00000118
        /*054c*/ 	.short	0x0100
        /*054e*/ 	.byte	0x04
	.zero		1


	//   ....[71]....
        /*0550*/ 	.word	0x00000ae0
        /*0554*/ 	.word	0x000000ff
        /*0558*/ 	.word	0x00000358
        /*055c*/ 	.short	0x0100
        /*055e*/ 	.byte	0x04
	.zero		1


	//   ....[72]....
        /*0560*/ 	.word	0x00000af0
        /*0564*/ 	.word	0x000000ff
        /*0568*/ 	.word	0x00000120
        /*056c*/ 	.short	0x0100
        /*056e*/ 	.byte	0x04
	.zero		1


	//   ....[73]....
        /*0570*/ 	.word	0x00000b00
        /*0574*/ 	.word	0x000000ff
        /*0578*/ 	.word	0x00000360
        /*057c*/ 	.short	0x0100
        /*057e*/ 	.byte	0x04
	.zero		1


	//   ....[74]....
        /*0580*/ 	.word	0x00000b10
        /*0584*/ 	.word	0x000000ff
        /*0588*/ 	.word	0x00000128
        /*058c*/ 	.short	0x0100
        /*058e*/ 	.byte	0x04
	.zero		1


	//   ....[75]....
        /*0590*/ 	.word	0x00000b20
        /*0594*/ 	.word	0x000000ff
        /*0598*/ 	.word	0x00000368
        /*059c*/ 	.short	0x0100
        /*059e*/ 	.byte	0x04
	.zero		1


	//   ....[76]....
        /*05a0*/ 	.word	0x00000b30
        /*05a4*/ 	.word	0x000000ff
        /*05a8*/ 	.word	0x00000130
        /*05ac*/ 	.short	0x0100
        /*05ae*/ 	.byte	0x04
	.zero		1


	//   ....[77]....
        /*05b0*/ 	.word	0x00000b40
        /*05b4*/ 	.word	0x000000ff
        /*05b8*/ 	.word	0x00000370
        /*05bc*/ 	.short	0x0100
        /*05be*/ 	.byte	0x04
	.zero		1


	//   ....[78]....
        /*05c0*/ 	.word	0x00000b50
        /*05c4*/ 	.word	0x000000ff
        /*05c8*/ 	.word	0x00000138
        /*05cc*/ 	.short	0x0100
        /*05ce*/ 	.byte	0x04
	.zero		1


	//   ....[79]....
        /*05d0*/ 	.word	0x00000b60
        /*05d4*/ 	.word	0x000000ff
        /*05d8*/ 	.word	0x00000378
        /*05dc*/ 	.short	0x0100
        /*05de*/ 	.byte	0x04
	.zero		1


	//   ....[80]....
        /*05e0*/ 	.word	0x00000b70
        /*05e4*/ 	.word	0x000000ff
        /*05e8*/ 	.word	0x00000140
        /*05ec*/ 	.short	0x0100
        /*05ee*/ 	.byte	0x04
	.zero		1


	//   ....[81]....
        /*05f0*/ 	.word	0x00000b80
        /*05f4*/ 	.word	0x000000ff
        /*05f8*/ 	.word	0x00000380
        /*05fc*/ 	.short	0x0100
        /*05fe*/ 	.byte	0x04
	.zero		1


	//   ....[82]....
        /*0600*/ 	.word	0x00000b90
        /*0604*/ 	.word	0x000000ff
        /*0608*/ 	.word	0x00000148
        /*060c*/ 	.short	0x0100
        /*060e*/ 	.byte	0x04
	.zero		1


	//   ....[83]....
        /*0610*/ 	.word	0x00000ba0
        /*0614*/ 	.word	0x000000ff
        /*0618*/ 	.word	0x00000388
        /*061c*/ 	.short	0x0100
        /*061e*/ 	.byte	0x04
	.zero		1


	//   ....[84]....
        /*0620*/ 	.word	0x00000bb0
        /*0624*/ 	.word	0x000000ff
        /*0628*/ 	.word	0x00000150
        /*062c*/ 	.short	0x0100
        /*062e*/ 	.byte	0x04
	.zero		1


	//   ....[85]....
        /*0630*/ 	.word	0x00000bc0
        /*0634*/ 	.word	0x000000ff
        /*0638*/ 	.word	0x00000390
        /*063c*/ 	.short	0x0100
        /*063e*/ 	.byte	0x04
	.zero		1


	//   ....[86]....
        /*0640*/ 	.word	0x00000bd0
        /*0644*/ 	.word	0x000000ff
        /*0648*/ 	.word	0x00000158
        /*064c*/ 	.short	0x0100
        /*064e*/ 	.byte	0x04
	.zero		1


	//   ....[87]....
        /*0650*/ 	.word	0x00000be0
        /*0654*/ 	.word	0x000000ff
        /*0658*/ 	.word	0x00000398
        /*065c*/ 	.short	0x0100
        /*065e*/ 	.byte	0x04
	.zero		1


	//   ....[88]....
        /*0660*/ 	.word	0x00000bf0
        /*0664*/ 	.word	0x000000ff
        /*0668*/ 	.word	0x00000160
        /*066c*/ 	.short	0x0100
        /*066e*/ 	.byte	0x04
	.zero		1


	//   ....[89]....
        /*0670*/ 	.word	0x00000c00
        /*0674*/ 	.word	0x000000ff
        /*0678*/ 	.word	0x000003a0
        /*067c*/ 	.short	0x0100
        /*067e*/ 	.byte	0x04
	.zero		1


	//   ....[90]....
        /*0680*/ 	.word	0x00000c10
        /*0684*/ 	.word	0x000000ff
        /*0688*/ 	.word	0x00000168
        /*068c*/ 	.short	0x0100
        /*068e*/ 	.byte	0x04
	.zero		1


	//   ....[91]....
        /*0690*/ 	.word	0x00000c20
        /*0694*/ 	.word	0x000000ff
        /*0698*/ 	.word	0x000003a8
        /*069c*/ 	.short	0x0100
        /*069e*/ 	.byte	0x04
	.zero		1


	//   ....[92]....
        /*06a0*/ 	.word	0x00000c30
        /*06a4*/ 	.word	0x000000ff
        /*06a8*/ 	.word	0x00000170
        /*06ac*/ 	.short	0x0100
        /*06ae*/ 	.byte	0x04
	.zero		1


	//   ....[93]....
        /*06b0*/ 	.word	0x00000c40
        /*06b4*/ 	.word	0x000000ff
        /*06b8*/ 	.word	0x000003b0
        /*06bc*/ 	.short	0x0100
        /*06be*/ 	.byte	0x04
	.zero		1


	//   ....[94]....
        /*06c0*/ 	.word	0x00000c50
        /*06c4*/ 	.word	0x000000ff
        /*06c8*/ 	.word	0x00000178
        /*06cc*/ 	.short	0x0100
        /*06ce*/ 	.byte	0x04
	.zero		1


	//   ....[95]....
        /*06d0*/ 	.word	0x00000c60
        /*06d4*/ 	.word	0x000000ff
        /*06d8*/ 	.word	0x000003b8
        /*06dc*/ 	.short	0x0100
        /*06de*/ 	.byte	0x04
	.zero		1


	//   ....[96]....
        /*06e0*/ 	.word	0x00000c70
        /*06e4*/ 	.word	0x000000ff
        /*06e8*/ 	.word	0x00000180
        /*06ec*/ 	.short	0x0100
        /*06ee*/ 	.byte	0x04
	.zero		1


	//   ....[97]....
        /*06f0*/ 	.word	0x00000c80
        /*06f4*/ 	.word	0x000000ff
        /*06f8*/ 	.word	0x000003c0
        /*06fc*/ 	.short	0x0100
        /*06fe*/ 	.byte	0x04
	.zero		1


	//   ....[98]....
        /*0700*/ 	.word	0x00000c90
        /*0704*/ 	.word	0x000000ff
        /*0708*/ 	.word	0x00000188
        /*070c*/ 	.short	0x0100
        /*070e*/ 	.byte	0x04
	.zero		1


	//   ....[99]....
        /*0710*/ 	.word	0x00000ca0
        /*0714*/ 	.word	0x000000ff
        /*0718*/ 	.word	0x000003c8
        /*071c*/ 	.short	0x0100
        /*071e*/ 	.byte	0x04
	.zero		1


	//   ....[100]....
        /*0720*/ 	.word	0x00000cb0
        /*0724*/ 	.word	0x000000ff
        /*0728*/ 	.word	0x00000190
        /*072c*/ 	.short	0x0100
        /*072e*/ 	.byte	0x04
	.zero		1


	//   ....[101]....
        /*0730*/ 	.word	0x00000cc0
        /*0734*/ 	.word	0x000000ff
        /*0738*/ 	.word	0x000003d0
        /*073c*/ 	.short	0x0100
        /*073e*/ 	.byte	0x04
	.zero		1


	//   ....[102]....
        /*0740*/ 	.word	0x00000cd0
        /*0744*/ 	.word	0x000000ff
        /*0748*/ 	.word	0x00000198
        /*074c*/ 	.short	0x0100
        /*074e*/ 	.byte	0x04
	.zero		1


	//   ....[103]....
        /*0750*/ 	.word	0x00000ce0
        /*0754*/ 	.word	0x000000ff
        /*0758*/ 	.word	0x000003d8
        /*075c*/ 	.short	0x0100
        /*075e*/ 	.byte	0x04
	.zero		1


	//   ....[104]....
        /*0760*/ 	.word	0x00000cf0
        /*0764*/ 	.word	0x000000ff
        /*0768*/ 	.word	0x000001a0
        /*076c*/ 	.short	0x0100
        /*076e*/ 	.byte	0x04
	.zero		1


	//   ....[105]....
        /*0770*/ 	.word	0x00000d00
        /*0774*/ 	.word	0x000000ff
        /*0778*/ 	.word	0x000003e0
        /*077c*/ 	.short	0x0100
        /*077e*/ 	.byte	0x04
	.zero		1


	//   ....[106]....
        /*0780*/ 	.word	0x00000d10
        /*0784*/ 	.word	0x000000ff
        /*0788*/ 	.word	0x000001a8
        /*078c*/ 	.short	0x0100
        /*078e*/ 	.byte	0x04
	.zero		1


	//   ....[107]....
        /*0790*/ 	.word	0x00000d20
        /*0794*/ 	.word	0x000000ff
        /*0798*/ 	.word	0x000003e8
        /*079c*/ 	.short	0x0100
        /*079e*/ 	.byte	0x04
	.zero		1


	//   ....[108]....
        /*07a0*/ 	.word	0x00000d30
        /*07a4*/ 	.word	0x000000ff
        /*07a8*/ 	.word	0x000001b0
        /*07ac*/ 	.short	0x0100
        /*07ae*/ 	.byte	0x04
	.zero		1


	//   ....[109]....
        /*07b0*/ 	.word	0x00000d40
        /*07b4*/ 	.word	0x000000ff
        /*07b8*/ 	.word	0x000003f0
        /*07bc*/ 	.short	0x0100
        /*07be*/ 	.byte	0x04
	.zero		1


	//   ....[110]....
        /*07c0*/ 	.word	0x00000d50
        /*07c4*/ 	.word	0x000000ff
        /*07c8*/ 	.word	0x000001b8
        /*07cc*/ 	.short	0x0100
        /*07ce*/ 	.byte	0x04
	.zero		1


	//   ....[111]....
        /*07d0*/ 	.word	0x00000d60
        /*07d4*/ 	.word	0x000000ff
        /*07d8*/ 	.word	0x000003f8
        /*07dc*/ 	.short	0x0100
        /*07de*/ 	.byte	0x04
	.zero		1


	//   ....[112]....
        /*07e0*/ 	.word	0x00000d70
        /*07e4*/ 	.word	0x000000ff
        /*07e8*/ 	.word	0x000001c0
        /*07ec*/ 	.short	0x0100
        /*07ee*/ 	.byte	0x04
	.zero		1


	//   ....[113]....
        /*07f0*/ 	.word	0x00000d80
        /*07f4*/ 	.word	0x000000ff
        /*07f8*/ 	.word	0x00000400
        /*07fc*/ 	.short	0x0100
        /*07fe*/ 	.byte	0x04
	.zero		1


	//   ....[114]....
        /*0800*/ 	.word	0x00000d90
        /*0804*/ 	.word	0x000000ff
        /*0808*/ 	.word	0x000001c8
        /*080c*/ 	.short	0x0100
        /*080e*/ 	.byte	0x04
	.zero		1


	//   ....[115]....
        /*0810*/ 	.word	0x00000da0
        /*0814*/ 	.word	0x000000ff
        /*0818*/ 	.word	0x00000408
        /*081c*/ 	.short	0x0100
        /*081e*/ 	.byte	0x04
	.zero		1


	//   ....[116]....
        /*0820*/ 	.word	0x00000db0
        /*0824*/ 	.word	0x000000ff
        /*0828*/ 	.word	0x000001d0
        /*082c*/ 	.short	0x0100
        /*082e*/ 	.byte	0x04
	.zero		1


	//   ....[117]....
        /*0830*/ 	.word	0x00000dc0
        /*0834*/ 	.word	0x000000ff
        /*0838*/ 	.word	0x00000410
        /*083c*/ 	.short	0x0100
        /*083e*/ 	.byte	0x04
	.zero		1


	//   ....[118]....
        /*0840*/ 	.word	0x00000dd0
        /*0844*/ 	.word	0x000000ff
        /*0848*/ 	.word	0x000001d8
        /*084c*/ 	.short	0x0100
        /*084e*/ 	.byte	0x04
	.zero		1


	//   ....[119]....
        /*0850*/ 	.word	0x00000de0
        /*0854*/ 	.word	0x000000ff
        /*0858*/ 	.word	0x00000418
        /*085c*/ 	.short	0x0100
        /*085e*/ 	.byte	0x04
	.zero		1


	//   ....[120]....
        /*0860*/ 	.word	0x00000df0
        /*0864*/ 	.word	0x000000ff
        /*0868*/ 	.word	0x000001e0
        /*086c*/ 	.short	0x0100
        /*086e*/ 	.byte	0x04
	.zero		1


	//   ....[121]....
        /*0870*/ 	.word	0x00000e00
        /*0874*/ 	.word	0x000000ff
        /*0878*/ 	.word	0x00000420
        /*087c*/ 	.short	0x0100
        /*087e*/ 	.byte	0x04
	.zero		1


	//   ....[122]....
        /*0880*/ 	.word	0x00000e10
        /*0884*/ 	.word	0x000000ff
        /*0888*/ 	.word	0x000001e8
        /*088c*/ 	.short	0x0100
        /*088e*/ 	.byte	0x04
	.zero		1


	//   ....[123]....
        /*0890*/ 	.word	0x00000e20
        /*0894*/ 	.word	0x000000ff
        /*0898*/ 	.word	0x00000428
        /*089c*/ 	.short	0x0100
        /*089e*/ 	.byte	0x04
	.zero		1


	//   ....[124]....
        /*08a0*/ 	.word	0x00000e30
        /*08a4*/ 	.word	0x000000ff
        /*08a8*/ 	.word	0x000001f0
        /*08ac*/ 	.short	0x0100
        /*08ae*/ 	.byte	0x04
	.zero		1


	//   ....[125]....
        /*08b0*/ 	.word	0x00000e40
        /*08b4*/ 	.word	0x000000ff
        /*08b8*/ 	.word	0x00000430
        /*08bc*/ 	.short	0x0100
        /*08be*/ 	.byte	0x04
	.zero		1


	//   ....[126]....
        /*08c0*/ 	.word	0x00000e50
        /*08c4*/ 	.word	0x000000ff
        /*08c8*/ 	.word	0x000001f8
        /*08cc*/ 	.short	0x0100
        /*08ce*/ 	.byte	0x04
	.zero		1


	//   ....[127]....
        /*08d0*/ 	.word	0x00000e60
        /*08d4*/ 	.word	0x000000ff
        /*08d8*/ 	.word	0x00000438
        /*08dc*/ 	.short	0x0100
        /*08de*/ 	.byte	0x04
	.zero		1


	//   ....[128]....
        /*08e0*/ 	.word	0x00000e70
        /*08e4*/ 	.word	0x000000ff
        /*08e8*/ 	.word	0x00000200
        /*08ec*/ 	.short	0x0100
        /*08ee*/ 	.byte	0x04
	.zero		1


	//   ....[129]....
        /*08f0*/ 	.word	0x00000e80
        /*08f4*/ 	.word	0x000000ff
        /*08f8*/ 	.word	0x00000440
        /*08fc*/ 	.short	0x0100
        /*08fe*/ 	.byte	0x04
	.zero		1


	//   ....[130]....
        /*0900*/ 	.word	0x00000e90
        /*0904*/ 	.word	0x000000ff
        /*0908*/ 	.word	0x00000208
        /*090c*/ 	.short	0x0100
        /*090e*/ 	.byte	0x04
	.zero		1


	//   ....[131]....
        /*0910*/ 	.word	0x00000ea0
        /*0914*/ 	.word	0x000000ff
        /*0918*/ 	.word	0x00000448
        /*091c*/ 	.short	0x0100
        /*091e*/ 	.byte	0x04
	.zero		1


	//   ....[132]....
        /*0920*/ 	.word	0x00000eb0
        /*0924*/ 	.word	0x000000ff
        /*0928*/ 	.word	0x00000210
        /*092c*/ 	.short	0x0100
        /*092e*/ 	.byte	0x04
	.zero		1


	//   ....[133]....
        /*0930*/ 	.word	0x00000ec0
        /*0934*/ 	.word	0x000000ff
        /*0938*/ 	.word	0x00000450
        /*093c*/ 	.short	0x0100
        /*093e*/ 	.byte	0x04
	.zero		1


	//   ....[134]....
        /*0940*/ 	.word	0x00000ed0
        /*0944*/ 	.word	0x000000ff
        /*0948*/ 	.word	0x00000218
        /*094c*/ 	.short	0x0100
        /*094e*/ 	.byte	0x04
	.zero		1


	//   ....[135]....
        /*0950*/ 	.word	0x00000ee0
        /*0954*/ 	.word	0x000000ff
        /*0958*/ 	.word	0x00000458
        /*095c*/ 	.short	0x0100
        /*095e*/ 	.byte	0x04
	.zero		1


	//   ....[136]....
        /*0960*/ 	.word	0x00000ef0
        /*0964*/ 	.word	0x000000ff
        /*0968*/ 	.word	0x00000220
        /*096c*/ 	.short	0x0100
        /*096e*/ 	.byte	0x04
	.zero		1


	//   ....[137]....
        /*0970*/ 	.word	0x00000f00
        /*0974*/ 	.word	0x000000ff
        /*0978*/ 	.word	0x00000460
        /*097c*/ 	.short	0x0100
        /*097e*/ 	.byte	0x04
	.zero		1


	//   ....[138]....
        /*0980*/ 	.word	0x00000f10
        /*0984*/ 	.word	0x000000ff
        /*0988*/ 	.word	0x00000228
        /*098c*/ 	.short	0x0100
        /*098e*/ 	.byte	0x04
	.zero		1


	//   ....[139]....
        /*0990*/ 	.word	0x00000f20
        /*0994*/ 	.word	0x000000ff
        /*0998*/ 	.word	0x00000468
        /*099c*/ 	.short	0x0100
        /*099e*/ 	.byte	0x04
	.zero		1


	//   ....[140]....
        /*09a0*/ 	.word	0x00000f30
        /*09a4*/ 	.word	0x000000ff
        /*09a8*/ 	.word	0x00000230
        /*09ac*/ 	.short	0x0100
        /*09ae*/ 	.byte	0x04
	.zero		1


	//   ....[141]....
        /*09b0*/ 	.word	0x00000f40
        /*09b4*/ 	.word	0x000000ff
        /*09b8*/ 	.word	0x00000470
        /*09bc*/ 	.short	0x0100
        /*09be*/ 	.byte	0x04
	.zero		1


	//   ....[142]....
        /*09c0*/ 	.word	0x00000f50
        /*09c4*/ 	.word	0x000000ff
        /*09c8*/ 	.word	0x00000238
        /*09cc*/ 	.short	0x0100
        /*09ce*/ 	.byte	0x04
	.zero		1


	//   ....[143]....
        /*09d0*/ 	.word	0x00000f60
        /*09d4*/ 	.word	0x000000ff
        /*09d8*/ 	.word	0x00000478
        /*09dc*/ 	.short	0x0100
        /*09de*/ 	.byte	0x04
	.zero		1


	//   ....[144]....
        /*09e0*/ 	.word	0x000010a0
        /*09e4*/ 	.word	0x000000ff
        /*09e8*/ 	.word	0x00000480
        /*09ec*/ 	.short	0x0100
        /*09ee*/ 	.byte	0x04
	.zero		1


	//   ....[145]....
        /*09f0*/ 	.word	0x000010b0
        /*09f4*/ 	.word	0x000000ff
        /*09f8*/ 	.word	0x00000488
        /*09fc*/ 	.short	0x0100
        /*09fe*/ 	.byte	0x04
	.zero		1


	//   ....[146]....
        /*0a00*/ 	.word	0x000011a0
        /*0a04*/ 	.word	0x000000ff
        /*0a08*/ 	.word	0x00000490
        /*0a0c*/ 	.short	0x0100
        /*0a0e*/ 	.byte	0x04
	.zero		1


	//   ....[147]....
        /*0a10*/ 	.word	0x000011b0
        /*0a14*/ 	.word	0x000000ff
        /*0a18*/ 	.word	0x00000498
        /*0a1c*/ 	.short	0x0100
        /*0a1e*/ 	.byte	0x04
	.zero		1


	//   ....[148]....
        /*0a20*/ 	.word	0x000012f0
        /*0a24*/ 	.word	0x000000ff
        /*0a28*/ 	.word	0x000004a0
        /*0a2c*/ 	.short	0x0100
        /*0a2e*/ 	.byte	0x06
	.zero		1


	//   ....[149]....
        /*0a30*/ 	.word	0x00001300
        /*0a34*/ 	.word	0x000000ff
        /*0a38*/ 	.word	0x000004a8
        /*0a3c*/ 	.short	0x0100
        /*0a3e*/ 	.byte	0x06
	.zero		1


	//   ....[150]....
        /*0a40*/ 	.word	0x00001440
        /*0a44*/ 	.word	0x000000ff
        /*0a48*/ 	.word	0x000004b0
        /*0a4c*/ 	.short	0x0100
        /*0a4e*/ 	.byte	0x04
	.zero		1


	//   ....[151]....
        /*0a50*/ 	.word	0x00001450
        /*0a54*/ 	.word	0x000000ff
        /*0a58*/ 	.word	0x000004c0
        /*0a5c*/ 	.short	0x0100
        /*0a5e*/ 	.byte	0x04
	.zero		1


	//   ....[152]....
        /*0a60*/ 	.word	0x00001460
        /*0a64*/ 	.word	0x000000ff
        /*0a68*/ 	.word	0x000004b8
        /*0a6c*/ 	.short	0x0100
        /*0a6e*/ 	.byte	0x04
	.zero		1


	//   ....[153]....
        /*0a70*/ 	.word	0x00001470
        /*0a74*/ 	.word	0x000000ff
        /*0a78*/ 	.word	0x000004c8
        /*0a7c*/ 	.short	0x0100
        /*0a7e*/ 	.byte	0x04
	.zero		1


	//   ....[154]....
        /*0a80*/ 	.word	0x00001570
        /*0a84*/ 	.word	0x000000ff
        /*0a88*/ 	.word	0x000004d0
        /*0a8c*/ 	.short	0x0100
        /*0a8e*/ 	.byte	0x06
	.zero		1


	//   ....[155]....
        /*0a90*/ 	.word	0x00002330
        /*0a94*/ 	.word	0x000000ff
        /*0a98*/ 	.word	0x00000240
        /*0a9c*/ 	.short	0x010a
        /*0a9e*/ 	.byte	0x06
	.zero		1


	//   ....[156]....
        /*0aa0*/ 	.word	0x00002630
        /*0aa4*/ 	.word	0x000000ff
        /*0aa8*/ 	.word	0x00000240
        /*0aac*/ 	.short	0x010a
        /*0aae*/ 	.byte	0x0b
	.zero		1


	//   ....[157]....
        /*0ab0*/ 	.word	0x000027e0
        /*0ab4*/ 	.word	0x000000ff
        /*0ab8*/ 	.word	0x00000240
        /*0abc*/ 	.short	0x010a
        /*0abe*/ 	.byte	0x08
	.zero		1


	//   ....[158]....
        /*0ac0*/ 	.word	0x000029d0
        /*0ac4*/ 	.word	0x000000ff
        /*0ac8*/ 	.word	0x00000498
        /*0acc*/ 	.short	0x0101
        /*0ace*/ 	.byte	0x18
	.zero		1


	//   ....[159]....
        /*0ad0*/ 	.word	0x00002a00
        /*0ad4*/ 	.word	0x000000ff
        /*0ad8*/ 	.word	0x00000240
        /*0adc*/ 	.short	0x010a
        /*0ade*/ 	.byte	0x04
	.zero		1


	//   ....[160]....
        /*0ae0*/ 	.word	0x00002b40
        /*0ae4*/ 	.word	0x000000ff
        /*0ae8*/ 	.word	0x00000240
        /*0aec*/ 	.short	0x010a
        /*0aee*/ 	.byte	0x15
	.zero		1


	//   ....[161]....
        /*0af0*/ 	.word	0x00002cf0
        /*0af4*/ 	.word	0x000000ff
        /*0af8*/ 	.word	0x00000240
        /*0afc*/ 	.short	0x010a
        /*0afe*/ 	.byte	0x08
	.zero		1


	//   ....[162]....
        /*0b00*/ 	.word	0x00002ed0
        /*0b04*/ 	.word	0x000000ff
        /*0b08*/ 	.word	0x000004a0
        /*0b0c*/ 	.short	0x010a
        /*0b0e*/ 	.byte	0x18
	.zero		1


	//   ....[163]....
        /*0b10*/ 	.word	0x00002f90
        /*0b14*/ 	.word	0x000000ff
        /*0b18*/ 	.word	0x00000000
        /*0b1c*/ 	.short	0x0101
        /*0b1e*/ 	.byte	0x04
	.zero		1


	//   ....[164]....
        /*0b20*/ 	.word	0x00003560
        /*0b24*/ 	.word	0x000000ff
        /*0b28*/ 	.word	0x00000000
        /*0b2c*/ 	.short	0x010a
        /*0b2e*/ 	.byte	0x04
	.zero		1


	//   ....[165]....
        /*0b30*/ 	.word	0x00003600
        /*0b34*/ 	.word	0x000000ff
        /*0b38*/ 	.word	0x00000000
        /*0b3c*/ 	.short	0x010a
        /*0b3e*/ 	.byte	0x05
	.zero		1


	//   ....[166]....
        /*0b40*/ 	.word	0x000036a0
        /*0b44*/ 	.word	0x000000ff
        /*0b48*/ 	.word	0x00000000
        /*0b4c*/ 	.short	0x010a
        /*0b4e*/ 	.byte	0x05
	.zero		1


	//   ....[167]....
        /*0b50*/ 	.word	0x00003740
        /*0b54*/ 	.word	0x000000ff
        /*0b58*/ 	.word	0x00000000
        /*0b5c*/ 	.short	0x010a
        /*0b5e*/ 	.byte	0x05
	.zero		1


	//   ....[168]....
        /*0b60*/ 	.word	0x000037e0
        /*0b64*/ 	.word	0x000000ff
        /*0b68*/ 	.word	0x00000000
        /*0b6c*/ 	.short	0x010a
        /*0b6e*/ 	.byte	0x05
	.zero		1


	//   ....[169]....
        /*0b70*/ 	.word	0x00003880
        /*0b74*/ 	.word	0x000000ff
        /*0b78*/ 	.word	0x00000000
        /*0b7c*/ 	.short	0x010a
        /*0b7e*/ 	.byte	0x05
	.zero		1


	//   ....[170]....
        /*0b80*/ 	.word	0x00003920
        /*0b84*/ 	.word	0x000000ff
        /*0b88*/ 	.word	0x00000000
        /*0b8c*/ 	.short	0x010a
        /*0b8e*/ 	.byte	0x05
	.zero		1


	//   ....[171]....
        /*0b90*/ 	.word	0x000039c0
        /*0b94*/ 	.word	0x000000ff
        /*0b98*/ 	.word	0x00000000
        /*0b9c*/ 	.short	0x010a
        /*0b9e*/ 	.byte	0x05
	.zero		1


	//   ....[172]....
        /*0ba0*/ 	.word	0x00003a60
        /*0ba4*/ 	.word	0x000000ff
        /*0ba8*/ 	.word	0x00000000
        /*0bac*/ 	.short	0x010a
        /*0bae*/ 	.byte	0x05
	.zero		1


	//   ....[173]....
        /*0bb0*/ 	.word	0x00003b00
        /*0bb4*/ 	.word	0x000000ff
        /*0bb8*/ 	.word	0x00000000
        /*0bbc*/ 	.short	0x010a
        /*0bbe*/ 	.byte	0x05
	.zero		1


	//   ....[174]....
        /*0bc0*/ 	.word	0x00003ba0
        /*0bc4*/ 	.word	0x000000ff
        /*0bc8*/ 	.word	0x00000000
        /*0bcc*/ 	.short	0x010a
        /*0bce*/ 	.byte	0x05
	.zero		1


	//   ....[175]....
        /*0bd0*/ 	.word	0x00003c40
        /*0bd4*/ 	.word	0x000000ff
        /*0bd8*/ 	.word	0x00000000
        /*0bdc*/ 	.short	0x010a
        /*0bde*/ 	.byte	0x05
	.zero		1


	//   ....[176]....
        /*0be0*/ 	.word	0x00003ce0
        /*0be4*/ 	.word	0x000000ff
        /*0be8*/ 	.word	0x00000000
        /*0bec*/ 	.short	0x010a
        /*0bee*/ 	.byte	0x05
	.zero		1


	//   ....[177]....
        /*0bf0*/ 	.word	0x00003d80
        /*0bf4*/ 	.word	0x000000ff
        /*0bf8*/ 	.word	0x00000000
        /*0bfc*/ 	.short	0x010a
        /*0bfe*/ 	.byte	0x05
	.zero		1


	//   ....[178]....
        /*0c00*/ 	.word	0x00003e20
        /*0c04*/ 	.word	0x000000ff
        /*0c08*/ 	.word	0x00000000
        /*0c0c*/ 	.short	0x010a
        /*0c0e*/ 	.byte	0x05
	.zero		1


	//   ....[179]....
        /*0c10*/ 	.word	0x00003ec0
        /*0c14*/ 	.word	0x000000ff
        /*0c18*/ 	.word	0x00000000
        /*0c1c*/ 	.short	0x010a
        /*0c1e*/ 	.byte	0x05
	.zero		1


	//   ....[180]....
        /*0c20*/ 	.word	0x00003f60
        /*0c24*/ 	.word	0x000000ff
        /*0c28*/ 	.word	0x00000000
        /*0c2c*/ 	.short	0x010a
        /*0c2e*/ 	.byte	0x05
	.zero		1


	//   ....[181]....
        /*0c30*/ 	.word	0x00004000
        /*0c34*/ 	.word	0x000000ff
        /*0c38*/ 	.word	0x00000000
        /*0c3c*/ 	.short	0x010a
        /*0c3e*/ 	.byte	0x05
	.zero		1


	//   ....[182]....
        /*0c40*/ 	.word	0x000040a0
        /*0c44*/ 	.word	0x000000ff
        /*0c48*/ 	.word	0x00000000
        /*0c4c*/ 	.short	0x010a
        /*0c4e*/ 	.byte	0x05
	.zero		1


	//   ....[183]....
        /*0c50*/ 	.word	0x00004140
        /*0c54*/ 	.word	0x000000ff
        /*0c58*/ 	.word	0x00000000
        /*0c5c*/ 	.short	0x010a
        /*0c5e*/ 	.byte	0x05
	.zero		1


	//   ....[184]....
        /*0c60*/ 	.word	0x000041e0
        /*0c64*/ 	.word	0x000000ff
        /*0c68*/ 	.word	0x00000000
        /*0c6c*/ 	.short	0x010a
        /*0c6e*/ 	.byte	0x05
	.zero		1


	//   ....[185]....
        /*0c70*/ 	.word	0x00004280
        /*0c74*/ 	.word	0x000000ff
        /*0c78*/ 	.word	0x00000000
        /*0c7c*/ 	.short	0x010a
        /*0c7e*/ 	.byte	0x05
	.zero		1


	//   ....[186]....
        /*0c80*/ 	.word	0x00004320
        /*0c84*/ 	.word	0x000000ff
        /*0c88*/ 	.word	0x00000000
        /*0c8c*/ 	.short	0x010a
        /*0c8e*/ 	.byte	0x05
	.zero		1


	//   ....[187]....
        /*0c90*/ 	.word	0x000043c0
        /*0c94*/ 	.word	0x000000ff
        /*0c98*/ 	.word	0x00000000
        /*0c9c*/ 	.short	0x010a
        /*0c9e*/ 	.byte	0x05
	.zero		1


	//   ....[188]....
        /*0ca0*/ 	.word	0x00004460
        /*0ca4*/ 	.word	0x000000ff
        /*0ca8*/ 	.word	0x00000000
        /*0cac*/ 	.short	0x010a
        /*0cae*/ 	.byte	0x05
	.zero		1


	//   ....[189]....
        /*0cb0*/ 	.word	0x00004500
        /*0cb4*/ 	.word	0x000000ff
        /*0cb8*/ 	.word	0x00000000
        /*0cbc*/ 	.short	0x010a
        /*0cbe*/ 	.byte	0x05
	.zero		1


	//   ....[190]....
        /*0cc0*/ 	.word	0x000045a0
        /*0cc4*/ 	.word	0x000000ff
        /*0cc8*/ 	.word	0x00000000
        /*0ccc*/ 	.short	0x010a
        /*0cce*/ 	.byte	0x05
	.zero		1


	//   ....[191]....
        /*0cd0*/ 	.word	0x00004640
        /*0cd4*/ 	.word	0x000000ff
        /*0cd8*/ 	.word	0x00000000
        /*0cdc*/ 	.short	0x010a
        /*0cde*/ 	.byte	0x05
	.zero		1


	//   ....[192]....
        /*0ce0*/ 	.word	0x000046e0
        /*0ce4*/ 	.word	0x000000ff
        /*0ce8*/ 	.word	0x00000000
        /*0cec*/ 	.short	0x010a
        /*0cee*/ 	.byte	0x05
	.zero		1


	//   ....[193]....
        /*0cf0*/ 	.word	0x00004780
        /*0cf4*/ 	.word	0x000000ff
        /*0cf8*/ 	.word	0x00000000
        /*0cfc*/ 	.short	0x010a
        /*0cfe*/ 	.byte	0x05
	.zero		1


	//   ....[194]....
        /*0d00*/ 	.word	0x00004820
        /*0d04*/ 	.word	0x000000ff
        /*0d08*/ 	.word	0x00000000
        /*0d0c*/ 	.short	0x010a
        /*0d0e*/ 	.byte	0x05
	.zero		1


	//   ....[195]....
        /*0d10*/ 	.word	0x000048c0
        /*0d14*/ 	.word	0x000000ff
        /*0d18*/ 	.word	0x00000000
        /*0d1c*/ 	.short	0x010a
        /*0d1e*/ 	.byte	0x05
	.zero		1


	//   ....[196]....
        /*0d20*/ 	.word	0x00004960
        /*0d24*/ 	.word	0x000000ff
        /*0d28*/ 	.word	0x00000000
        /*0d2c*/ 	.short	0x010a
        /*0d2e*/ 	.byte	0x05
	.zero		1


	//   ....[197]....
        /*0d30*/ 	.word	0x00004a00
        /*0d34*/ 	.word	0x000000ff
        /*0d38*/ 	.word	0x00000000
        /*0d3c*/ 	.short	0x010a
        /*0d3e*/ 	.byte	0x05
	.zero		1


	//   ....[198]....
        /*0d40*/ 	.word	0x00004aa0
        /*0d44*/ 	.word	0x000000ff
        /*0d48*/ 	.word	0x00000000
        /*0d4c*/ 	.short	0x010a
        /*0d4e*/ 	.byte	0x05
	.zero		1


	//   ....[199]....
        /*0d50*/ 	.word	0x00004b40
        /*0d54*/ 	.word	0x000000ff
        /*0d58*/ 	.word	0x00000000
        /*0d5c*/ 	.short	0x010a
        /*0d5e*/ 	.byte	0x05
	.zero		1


	//   ....[200]....
        /*0d60*/ 	.word	0x00004be0
        /*0d64*/ 	.word	0x000000ff
        /*0d68*/ 	.word	0x00000000
        /*0d6c*/ 	.short	0x010a
        /*0d6e*/ 	.byte	0x05
	.zero		1


	//   ....[201]....
        /*0d70*/ 	.word	0x00004c80
        /*0d74*/ 	.word	0x000000ff
        /*0d78*/ 	.word	0x00000000
        /*0d7c*/ 	.short	0x010a
        /*0d7e*/ 	.byte	0x05
	.zero		1


	//   ....[202]....
        /*0d80*/ 	.word	0x00004d20
        /*0d84*/ 	.word	0x000000ff
        /*0d88*/ 	.word	0x00000000
        /*0d8c*/ 	.short	0x010a
        /*0d8e*/ 	.byte	0x05
	.zero		1


	//   ....[203]....
        /*0d90*/ 	.word	0x00004dc0
        /*0d94*/ 	.word	0x000000ff
        /*0d98*/ 	.word	0x00000000
        /*0d9c*/ 	.short	0x010a
        /*0d9e*/ 	.byte	0x05
	.zero		1


	//   ....[204]....
        /*0da0*/ 	.word	0x00004e60
        /*0da4*/ 	.word	0x000000ff
        /*0da8*/ 	.word	0x00000000
        /*0dac*/ 	.short	0x010a
        /*0dae*/ 	.byte	0x05
	.zero		1


	//   ....[205]....
        /*0db0*/ 	.word	0x00004f00
        /*0db4*/ 	.word	0x000000ff
        /*0db8*/ 	.word	0x00000000
        /*0dbc*/ 	.short	0x010a
        /*0dbe*/ 	.byte	0x05
	.zero		1


	//   ....[206]....
        /*0dc0*/ 	.word	0x00004fa0
        /*0dc4*/ 	.word	0x000000ff
        /*0dc8*/ 	.word	0x00000000
        /*0dcc*/ 	.short	0x010a
        /*0dce*/ 	.byte	0x05
	.zero		1


	//   ....[207]....
        /*0dd0*/ 	.word	0x00005040
        /*0dd4*/ 	.word	0x000000ff
        /*0dd8*/ 	.word	0x00000000
        /*0ddc*/ 	.short	0x010a
        /*0dde*/ 	.byte	0x05
	.zero		1


	//   ....[208]....
        /*0de0*/ 	.word	0x000050e0
        /*0de4*/ 	.word	0x000000ff
        /*0de8*/ 	.word	0x00000000
        /*0dec*/ 	.short	0x010a
        /*0dee*/ 	.byte	0x05
	.zero		1


	//   ....[209]....
        /*0df0*/ 	.word	0x00005180
        /*0df4*/ 	.word	0x000000ff
        /*0df8*/ 	.word	0x00000000
        /*0dfc*/ 	.short	0x010a
        /*0dfe*/ 	.byte	0x05
	.zero		1


	//   ....[210]....
        /*0e00*/ 	.word	0x00005220
        /*0e04*/ 	.word	0x000000ff
        /*0e08*/ 	.word	0x00000000
        /*0e0c*/ 	.short	0x010a
        /*0e0e*/ 	.byte	0x05
	.zero		1


	//   ....[211]....
        /*0e10*/ 	.word	0x000052c0
        /*0e14*/ 	.word	0x000000ff
        /*0e18*/ 	.word	0x00000000
        /*0e1c*/ 	.short	0x010a
        /*0e1e*/ 	.byte	0x05
	.zero		1


	//   ....[212]....
        /*0e20*/ 	.word	0x00005360
        /*0e24*/ 	.word	0x000000ff
        /*0e28*/ 	.word	0x00000000
        /*0e2c*/ 	.short	0x010a
        /*0e2e*/ 	.byte	0x05
	.zero		1


	//   ....[213]....
        /*0e30*/ 	.word	0x00005400
        /*0e34*/ 	.word	0x000000ff
        /*0e38*/ 	.word	0x00000000
        /*0e3c*/ 	.short	0x010a
        /*0e3e*/ 	.byte	0x05
	.zero		1


	//   ....[214]....
        /*0e40*/ 	.word	0x000054a0
        /*0e44*/ 	.word	0x000000ff
        /*0e48*/ 	.word	0x00000000
        /*0e4c*/ 	.short	0x010a
        /*0e4e*/ 	.byte	0x05
	.zero		1


	//   ....[215]....
        /*0e50*/ 	.word	0x00005540
        /*0e54*/ 	.word	0x000000ff
        /*0e58*/ 	.word	0x00000000
        /*0e5c*/ 	.short	0x010a
        /*0e5e*/ 	.byte	0x05
	.zero		1


	//   ....[216]....
        /*0e60*/ 	.word	0x000055e0
        /*0e64*/ 	.word	0x000000ff
        /*0e68*/ 	.word	0x00000000
        /*0e6c*/ 	.short	0x010a
        /*0e6e*/ 	.byte	0x05
	.zero		1


	//   ....[217]....
        /*0e70*/ 	.word	0x00005680
        /*0e74*/ 	.word	0x000000ff
        /*0e78*/ 	.word	0x00000000
        /*0e7c*/ 	.short	0x010a
        /*0e7e*/ 	.byte	0x05
	.zero		1


	//   ....[218]....
        /*0e80*/ 	.word	0x00005720
        /*0e84*/ 	.word	0x000000ff
        /*0e88*/ 	.word	0x00000000
        /*0e8c*/ 	.short	0x010a
        /*0e8e*/ 	.byte	0x05
	.zero		1


	//   ....[219]....
        /*0e90*/ 	.word	0x000057c0
        /*0e94*/ 	.word	0x000000ff
        /*0e98*/ 	.word	0x00000000
        /*0e9c*/ 	.short	0x010a
        /*0e9e*/ 	.byte	0x05
	.zero		1


	//   ....[220]....
        /*0ea0*/ 	.word	0x00005860
        /*0ea4*/ 	.word	0x000000ff
        /*0ea8*/ 	.word	0x00000000
        /*0eac*/ 	.short	0x010a
        /*0eae*/ 	.byte	0x05
	.zero		1


	//   ....[221]....
        /*0eb0*/ 	.word	0x00005900
        /*0eb4*/ 	.word	0x000000ff
        /*0eb8*/ 	.word	0x00000000
        /*0ebc*/ 	.short	0x010a
        /*0ebe*/ 	.byte	0x05
	.zero		1


	//   ....[222]....
        /*0ec0*/ 	.word	0x000059a0
        /*0ec4*/ 	.word	0x000000ff
        /*0ec8*/ 	.word	0x00000000
        /*0ecc*/ 	.short	0x010a
        /*0ece*/ 	.byte	0x05
	.zero		1


	//   ....[223]....
        /*0ed0*/ 	.word	0x00005a40
        /*0ed4*/ 	.word	0x000000ff
        /*0ed8*/ 	.word	0x00000000
        /*0edc*/ 	.short	0x010a
        /*0ede*/ 	.byte	0x05
	.zero		1


	//   ....[224]....
        /*0ee0*/ 	.word	0x00005ae0
        /*0ee4*/ 	.word	0x000000ff
        /*0ee8*/ 	.word	0x00000000
        /*0eec*/ 	.short	0x010a
        /*0eee*/ 	.byte	0x05
	.zero		1


	//   ....[225]....
        /*0ef0*/ 	.word	0x00005b80
        /*0ef4*/ 	.word	0x000000ff
        /*0ef8*/ 	.word	0x00000000
        /*0efc*/ 	.short	0x010a
        /*0efe*/ 	.byte	0x05
	.zero		1


	//   ....[226]....
        /*0f00*/ 	.word	0x00005c20
        /*0f04*/ 	.word	0x000000ff
        /*0f08*/ 	.word	0x00000000
        /*0f0c*/ 	.short	0x010a
        /*0f0e*/ 	.byte	0x05
	.zero		1


	//   ....[227]....
        /*0f10*/ 	.word	0x00005cc0
        /*0f14*/ 	.word	0x000000ff
        /*0f18*/ 	.word	0x00000000
        /*0f1c*/ 	.short	0x010a
        /*0f1e*/ 	.byte	0x05
	.zero		1


	//   ....[228]....
        /*0f20*/ 	.word	0x00005d60
        /*0f24*/ 	.word	0x000000ff
        /*0f28*/ 	.word	0x00000000
        /*0f2c*/ 	.short	0x010a
        /*0f2e*/ 	.byte	0x05
	.zero		1


	//   ....[229]....
        /*0f30*/ 	.word	0x00005e00
        /*0f34*/ 	.word	0x000000ff
        /*0f38*/ 	.word	0x00000000
        /*0f3c*/ 	.short	0x010a
        /*0f3e*/ 	.byte	0x05
	.zero		1


	//   ....[230]....
        /*0f40*/ 	.word	0x00005ea0
        /*0f44*/ 	.word	0x000000ff
        /*0f48*/ 	.word	0x00000000
        /*0f4c*/ 	.short	0x010a
        /*0f4e*/ 	.byte	0x05
	.zero		1


	//   ....[231]....
        /*0f50*/ 	.word	0x00005f40
        /*0f54*/ 	.word	0x000000ff
        /*0f58*/ 	.word	0x00000000
        /*0f5c*/ 	.short	0x010a
        /*0f5e*/ 	.byte	0x05
	.zero		1


	//   ....[232]....
        /*0f60*/ 	.word	0x00005fe0
        /*0f64*/ 	.word	0x000000ff
        /*0f68*/ 	.word	0x00000000
        /*0f6c*/ 	.short	0x010a
        /*0f6e*/ 	.byte	0x05
	.zero		1


	//   ....[233]....
        /*0f70*/ 	.word	0x00006080
        /*0f74*/ 	.word	0x000000ff
        /*0f78*/ 	.word	0x00000000
        /*0f7c*/ 	.short	0x010a
        /*0f7e*/ 	.byte	0x05
	.zero		1


	//   ....[234]....
        /*0f80*/ 	.word	0x00006120
        /*0f84*/ 	.word	0x000000ff
        /*0f88*/ 	.word	0x00000000
        /*0f8c*/ 	.short	0x010a
        /*0f8e*/ 	.byte	0x05
	.zero		1


	//   ....[235]....
        /*0f90*/ 	.word	0x000061d0
        /*0f94*/ 	.word	0x00000000
        /*0f98*/ 	.word	0x00000000
        /*0f9c*/ 	.short	0x010a
        /*0f9e*/ 	.byte	0xff
	.zero		1


	//   ....[236]....
        /*0fa0*/ 	.word	0x00006320
        /*0fa4*/ 	.word	0x000000ff
        /*0fa8*/ 	.word	0x000004a8
        /*0fac*/ 	.short	0x010a
        /*0fae*/ 	.byte	0x04
	.zero		1


	//   ....[237]....
        /*0fb0*/ 	.word	0x000063c0
        /*0fb4*/ 	.word	0x000000ff
        /*0fb8*/ 	.word	0x000004a0
        /*0fbc*/ 	.short	0x010a
        /*0fbe*/ 	.byte	0x04
	.zero		1


	//   ....[238]....
        /*0fc0*/ 	.word	0x00006460
        /*0fc4*/ 	.word	0x000000ff
        /*0fc8*/ 	.word	0x00000000
        /*0fcc*/ 	.short	0x0101
        /*0fce*/ 	.byte	0x05
	.zero		1


	//   ....[239]....
        /*0fd0*/ 	.word	0x000064a0
        /*0fd4*/ 	.word	0x000000ff
        /*0fd8*/ 	.word	0x000004a8
        /*0fdc*/ 	.short	0x0106
        /*0fde*/ 	.byte	0x04
	.zero		1


	//   ....[240]....
        /*0fe0*/ 	.word	0x000064e0
        /*0fe4*/ 	.word	0x00000000
        /*0fe8*/ 	.word	0x000004a8
        /*0fec*/ 	.short	0x010a
        /*0fee*/ 	.byte	0xff
	.zero		1


	//   ....[241]....
        /*0ff0*/ 	.word	0x00006730
        /*0ff4*/ 	.word	0x000000ff
        /*0ff8*/ 	.word	0x00000008
        /*0ffc*/ 	.short	0x010a
        /*0ffe*/ 	.byte	0x05
	.zero		1


	//   ....[242]....
        /*1000*/ 	.word	0x00006750
        /*1004*/ 	.word	0x000000ff
        /*1008*/ 	.word	0x00000008
        /*100c*/ 	.short	0x010a
        /*100e*/ 	.byte	0x05
	.zero		1


	//   ....[243]....
        /*1010*/ 	.word	0x000068e0
        /*1014*/ 	.word	0x000000ff
        /*1018*/ 	.word	0x00000008
        /*101c*/ 	.short	0x010a
        /*101e*/ 	.byte	0x05
	.zero		1


	//   ....[244]....
        /*1020*/ 	.word	0x00006900
        /*1024*/ 	.word	0x000000ff
        /*1028*/ 	.word	0x00000008
        /*102c*/ 	.short	0x010a
        /*102e*/ 	.byte	0x05
	.zero		1


	//   ....[245]....
        /*1030*/ 	.word	0x000069c0
        /*1034*/ 	.word	0x000000ff
        /*1038*/ 	.word	0x00000000
        /*103c*/ 	.short	0x0101
        /*103e*/ 	.byte	0x04
	.zero		1


	//   ....[246]....
        /*1040*/ 	.word	0x00006cb0
        /*1044*/ 	.word	0x000000ff
        /*1048*/ 	.word	0x000004a0
        /*104c*/ 	.short	0x010a
        /*104e*/ 	.byte	0x0f
	.zero		1


	//   ....[247]....
        /*1050*/ 	.word	0x00006d50
        /*1054*/ 	.word	0x000000ff
        /*1058*/ 	.word	0x00000000
        /*105c*/ 	.short	0x0101
        /*105e*/ 	.byte	0x18
	.zero		1


	//   ....[248]....
        /*1060*/ 	.word	0x00006d90
        /*1064*/ 	.word	0x000000ff
        /*1068*/ 	.word	0x000004c0
        /*106c*/ 	.short	0x010a
        /*106e*/ 	.byte	0x14
	.zero		1


	//   ....[249]....
        /*1070*/ 	.word	0x00006e60
        /*1074*/ 	.word	0x000000ff
        /*1078*/ 	.word	0x00000000
        /*107c*/ 	.short	0x010a
        /*107e*/ 	.byte	0x04
	.zero		1


	//   ....[250]....
        /*1080*/ 	.word	0x00006ed0
        /*1084*/ 	.word	0x000000ff
        /*1088*/ 	.word	0x00000000
        /*108c*/ 	.short	0x010a
        /*108e*/ 	.byte	0x0a
	.zero		1


	//   ....[251]....
        /*1090*/ 	.word	0x00006ff0
        /*1094*/ 	.word	0x000000ff
        /*1098*/ 	.word	0x00000000
        /*109c*/ 	.short	0x010a
        /*109e*/ 	.byte	0x05
	.zero		1


	//   ....[252]....
        /*10a0*/ 	.word	0x000071f0
        /*10a4*/ 	.word	0x000000ff
        /*10a8*/ 	.word	0x00000000
        /*10ac*/ 	.short	0x010a
        /*10ae*/ 	.byte	0x04
	.zero		1


	//   ....[253]....
        /*10b0*/ 	.word	0x00007290
        /*10b4*/ 	.word	0x00000000
        /*10b8*/ 	.word	0x00000000
        /*10bc*/ 	.short	0x010a
        /*10be*/ 	.byte	0xff
	.zero		1


	//   ....[254]....
        /*10c0*/ 	.word	0x000072d0
        /*10c4*/ 	.word	0x00000000
        /*10c8*/ 	.word	0x00000000
        /*10cc*/ 	.short	0x010a
        /*10ce*/ 	.byte	0xff
	.zero		1


	//   ....[255]....
        /*10d0*/ 	.word	0x00007340
        /*10d4*/ 	.word	0x000000ff
        /*10d8*/ 	.word	0x00000000
        /*10dc*/ 	.short	0x0101
        /*10de*/ 	.byte	0x04
	.zero		1


	//   ....[0]....
        /*10e0*/ 	.word	0x00007380
        /*10e4*/ 	.word	0x000000ff
        /*10e8*/ 	.word	0x000004d0
        /*10ec*/ 	.short	0x010a
        /*10ee*/ 	.byte	0x0f
	.zero		1


	//   ....[1]....
        /*10f0*/ 	.word	0x000073e0
        /*10f4*/ 	.word	0x000000ff
        /*10f8*/ 	.word	0x00000000
        /*10fc*/ 	.short	0x0101
        /*10fe*/ 	.byte	0x04
	.zero		1


	//   ....[2]....
        /*1100*/ 	.word	0x00007a40
        /*1104*/ 	.word	0x000000ff
        /*1108*/ 	.word	0x000004a0
        /*110c*/ 	.short	0x010a
        /*110e*/ 	.byte	0x18
	.zero		1


	//   ....[3]....
        /*1110*/ 	.word	0x00007ae0
        /*1114*/ 	.word	0x000000ff
        /*1118*/ 	.word	0x00000000
        /*111c*/ 	.short	0x0101
        /*111e*/ 	.byte	0x2a
	.zero		1


	//   ....[4]....
        /*1120*/ 	.word	0x00008010
        /*1124*/ 	.word	0x000000ff
        /*1128*/ 	.word	0x00000498
        /*112c*/ 	.short	0x010a
        /*112e*/ 	.byte	0x18
	.zero		1


	//   ....[5]....
        /*1130*/ 	.word	0x000082d0
        /*1134*/ 	.word	0x000000ff
        /*1138*/ 	.word	0x00000488
        /*113c*/ 	.short	0x010a
        /*113e*/ 	.byte	0x18
	.zero		1


	//   ....[6]....
        /*1140*/ 	.word	0x000085b0
        /*1144*/ 	.word	0x000000ff
        /*1148*/ 	.word	0x00000480
        /*114c*/ 	.short	0x010b
        /*114e*/ 	.byte	0x18
	.zero		1


	//   ....[7]....
        /*1150*/ 	.word	0x000085e0
        /*1154*/ 	.word	0x000000ff
        /*1158*/ 	.word	0x00000000
        /*115c*/ 	.short	0x0101
        /*115e*/ 	.byte	0x30
	.zero		1


	//   ....[8]....
        /*1160*/ 	.word	0x00008670
        /*1164*/ 	.word	0x00000000
        /*1168*/ 	.word	0x00000488
        /*116c*/ 	.short	0x010a
        /*116e*/ 	.byte	0xff
	.zero		1


	//   ....[9]....
        /*1170*/ 	.word	0x00008a00
        /*1174*/ 	.word	0x000000ff
        /*1178*/ 	.word	0x000004a0
        /*117c*/ 	.short	0x010a
        /*117e*/ 	.byte	0x2d
	.zero		1


	//   ....[10]....
        /*1180*/ 	.word	0x00008ad0
        /*1184*/ 	.word	0x000000ff
        /*1188*/ 	.word	0x00000000
        /*118c*/ 	.short	0x0101
        /*118e*/ 	.byte	0x04
	.zero		1


	//   ....[11]....
        /*1190*/ 	.word	0x00009820
        /*1194*/ 	.word	0x000000ff
        /*1198*/ 	.word	0x00000480
        /*119c*/ 	.short	0x010a
        /*119e*/ 	.byte	0x2d
	.zero		1


	//   ....[12]....
        /*11a0*/ 	.word	0x00009840
        /*11a4*/ 	.word	0x00000057
        /*11a8*/ 	.word	0x000004b0
        /*11ac*/ 	.short	0x010a
        /*11ae*/ 	.byte	0xff
	.zero		1


	//   ....[13]....
        /*11b0*/ 	.word	0x00009990
        /*11b4*/ 	.word	0x000000ff
        /*11b8*/ 	.word	0x00000480
        /*11bc*/ 	.short	0x010a
        /*11be*/ 	.byte	0x2d
	.zero		1


	//   ....[14]....
        /*11c0*/ 	.word	0x00009a80
        /*11c4*/ 	.word	0x000000ff
        /*11c8*/ 	.word	0x00000000
        /*11cc*/ 	.short	0x0101
        /*11ce*/ 	.byte	0x04
	.zero		1


	//   ....[15]....
        /*11d0*/ 	.word	0x00009ae0
        /*11d4*/ 	.word	0x00000057
        /*11d8*/ 	.word	0x000004b0
        /*11dc*/ 	.short	0x010a
        /*11de*/ 	.byte	0xff
	.zero		1


	//   ....[16]....
        /*11e0*/ 	.word	0x00009ec0
        /*11e4*/ 	.word	0x00000057
        /*11e8*/ 	.word	0x00000000
        /*11ec*/ 	.short	0x0101
        /*11ee*/ 	.byte	0xff
	.zero		1


	//   ....[17]....
        /*11f0*/ 	.word	0x0000a8d0
        /*11f4*/ 	.word	0x00000000
        /*11f8*/ 	.word	0x00000240
        /*11fc*/ 	.short	0x010a
        /*11fe*/ 	.byte	0xff
	.zero		1


	//   ....[18]....
        /*1200*/ 	.word	0x0000a930
        /*1204*/ 	.word	0x00000000
        /*1208*/ 	.word	0x00000240
        /*120c*/ 	.short	0x010a
        /*120e*/ 	.byte	0xff
	.zero		1


	//   ....[19]....
        /*1210*/ 	.word	0x0000a990
        /*1214*/ 	.word	0x00000000
        /*1218*/ 	.word	0x000004a0
        /*121c*/ 	.short	0x010a
        /*121e*/ 	.byte	0xff
	.zero		1


	//   ....[20]....
        /*1220*/ 	.word	0x0000a9f0
        /*1224*/ 	.word	0x00000000
        /*1228*/ 	.word	0x00000000
        /*122c*/ 	.short	0x010a
        /*122e*/ 	.byte	0xff
	.zero		1


	//   ....[21]....
        /*1230*/ 	.word	0x0000aa50
        /*1234*/ 	.word	0x00000000
        /*1238*/ 	.word	0x00000000
        /*123c*/ 	.short	0x010a
        /*123e*/ 	.byte	0xff
	.zero		1


	//   ....[22]....
        /*1240*/ 	.word	0x0000aab0
        /*1244*/ 	.word	0x00000000
        /*1248*/ 	.word	0x00000000
        /*124c*/ 	.short	0x010a
        /*124e*/ 	.byte	0xff
	.zero		1


	//   ....[23]....
        /*1250*/ 	.word	0x0000ab10
        /*1254*/ 	.word	0x00000000
        /*1258*/ 	.word	0x00000000
        /*125c*/ 	.short	0x010a
        /*125e*/ 	.byte	0xff
	.zero		1


	//   ....[24]....
        /*1260*/ 	.word	0x0000ab70
        /*1264*/ 	.word	0x00000000
        /*1268*/ 	.word	0x00000000
        /*126c*/ 	.short	0x010a
        /*126e*/ 	.byte	0xff
	.zero		1


	//   ....[25]....
        /*1270*/ 	.word	0x0000abd0
        /*1274*/ 	.word	0x00000000
        /*1278*/ 	.word	0x00000000
        /*127c*/ 	.short	0x010a
        /*127e*/ 	.byte	0xff
	.zero		1


	//   ....[26]....
        /*1280*/ 	.word	0x0000ac30
        /*1284*/ 	.word	0x00000000
        /*1288*/ 	.word	0x00000000
        /*128c*/ 	.short	0x010a
        /*128e*/ 	.byte	0xff
	.zero		1


	//   ....[27]....
        /*1290*/ 	.word	0x0000ac90
        /*1294*/ 	.word	0x00000000
        /*1298*/ 	.word	0x00000000
        /*129c*/ 	.short	0x010a
        /*129e*/ 	.byte	0xff
	.zero		1


	//   ....[28]....
        /*12a0*/ 	.word	0x0000acf0
        /*12a4*/ 	.word	0x00000000
        /*12a8*/ 	.word	0x00000000
        /*12ac*/ 	.short	0x010a
        /*12ae*/ 	.byte	0xff
	.zero		1


	//   ....[29]....
        /*12b0*/ 	.word	0x0000ad50
        /*12b4*/ 	.word	0x00000000
        /*12b8*/ 	.word	0x00000000
        /*12bc*/ 	.short	0x010a
        /*12be*/ 	.byte	0xff
	.zero		1


	//   ....[30]....
        /*12c0*/ 	.word	0x0000adb0
        /*12c4*/ 	.word	0x00000000
        /*12c8*/ 	.word	0x00000000
        /*12cc*/ 	.short	0x010a
        /*12ce*/ 	.byte	0xff
	.zero		1


	//   ....[31]....
        /*12d0*/ 	.word	0x0000ae10
        /*12d4*/ 	.word	0x00000000
        /*12d8*/ 	.word	0x00000000
        /*12dc*/ 	.short	0x010a
        /*12de*/ 	.byte	0xff
	.zero		1


	//   ....[32]....
        /*12e0*/ 	.word	0x0000ae70
        /*12e4*/ 	.word	0x00000000
        /*12e8*/ 	.word	0x00000000
        /*12ec*/ 	.short	0x010a
        /*12ee*/ 	.byte	0xff
	.zero		1


	//   ....[33]....
        /*12f0*/ 	.word	0x0000aed0
        /*12f4*/ 	.word	0x00000000
        /*12f8*/ 	.word	0x00000000
        /*12fc*/ 	.short	0x010a
        /*12fe*/ 	.byte	0xff
	.zero		1


	//   ....[34]....
        /*1300*/ 	.word	0x0000af30
        /*1304*/ 	.word	0x00000000
        /*1308*/ 	.word	0x00000000
        /*130c*/ 	.short	0x010a
        /*130e*/ 	.byte	0xff
	.zero		1


	//   ....[35]....
        /*1310*/ 	.word	0x0000af90
        /*1314*/ 	.word	0x00000000
        /*1318*/ 	.word	0x00000000
        /*131c*/ 	.short	0x010a
        /*131e*/ 	.byte	0xff
	.zero		1


	//   ....[36]....
        /*1320*/ 	.word	0x0000aff0
        /*1324*/ 	.word	0x00000000
        /*1328*/ 	.word	0x00000000
        /*132c*/ 	.short	0x010a
        /*132e*/ 	.byte	0xff
	.zero		1


	//   ....[37]....
        /*1330*/ 	.word	0x0000b050
        /*1334*/ 	.word	0x00000000
        /*1338*/ 	.word	0x00000000
        /*133c*/ 	.short	0x010a
        /*133e*/ 	.byte	0xff
	.zero		1


	//   ....[38]....
        /*1340*/ 	.word	0x0000b0b0
        /*1344*/ 	.word	0x00000000
        /*1348*/ 	.word	0x00000000
        /*134c*/ 	.short	0x010a
        /*134e*/ 	.byte	0xff
	.zero		1


	//   ....[39]....
        /*1350*/ 	.word	0x0000b110
        /*1354*/ 	.word	0x00000000
        /*1358*/ 	.word	0x00000000
        /*135c*/ 	.short	0x010a
        /*135e*/ 	.byte	0xff
	.zero		1


	//   ....[40]....
        /*1360*/ 	.word	0x0000b170
        /*1364*/ 	.word	0x00000000
        /*1368*/ 	.word	0x00000000
        /*136c*/ 	.short	0x010a
        /*136e*/ 	.byte	0xff
	.zero		1


	//   ....[41]....
        /*1370*/ 	.word	0x0000b1d0
        /*1374*/ 	.word	0x00000000
        /*1378*/ 	.word	0x00000000
        /*137c*/ 	.short	0x010a
        /*137e*/ 	.byte	0xff
	.zero		1


	//   ....[42]....
        /*1380*/ 	.word	0x0000b230
        /*1384*/ 	.word	0x00000000
        /*1388*/ 	.word	0x00000000
        /*138c*/ 	.short	0x010a
        /*138e*/ 	.byte	0xff
	.zero		1


	//   ....[43]....
        /*1390*/ 	.word	0x0000b290
        /*1394*/ 	.word	0x00000000
        /*1398*/ 	.word	0x00000000
        /*139c*/ 	.short	0x010a
        /*139e*/ 	.byte	0xff
	.zero		1


	//   ....[44]....
        /*13a0*/ 	.word	0x0000b2f0
        /*13a4*/ 	.word	0x00000000
        /*13a8*/ 	.word	0x00000000
        /*13ac*/ 	.short	0x010a
        /*13ae*/ 	.byte	0xff
	.zero		1


	//   ....[45]....
        /*13b0*/ 	.word	0x0000b350
        /*13b4*/ 	.word	0x00000000
        /*13b8*/ 	.word	0x00000000
        /*13bc*/ 	.short	0x010a
        /*13be*/ 	.byte	0xff
	.zero		1


	//   ....[46]....
        /*13c0*/ 	.word	0x0000b3b0
        /*13c4*/ 	.word	0x00000000
        /*13c8*/ 	.word	0x00000000
        /*13cc*/ 	.short	0x010a
        /*13ce*/ 	.byte	0xff
	.zero		1


	//   ....[47]....
        /*13d0*/ 	.word	0x0000b410
        /*13d4*/ 	.word	0x00000000
        /*13d8*/ 	.word	0x00000000
        /*13dc*/ 	.short	0x010a
        /*13de*/ 	.byte	0xff
	.zero		1


	//   ....[48]....
        /*13e0*/ 	.word	0x0000b470
        /*13e4*/ 	.word	0x00000000
        /*13e8*/ 	.word	0x00000000
        /*13ec*/ 	.short	0x010a
        /*13ee*/ 	.byte	0xff
	.zero		1


	//   ....[49]....
        /*13f0*/ 	.word	0x0000b4d0
        /*13f4*/ 	.word	0x00000000
        /*13f8*/ 	.word	0x00000000
        /*13fc*/ 	.short	0x010a
        /*13fe*/ 	.byte	0xff
	.zero		1


	//   ....[50]....
        /*1400*/ 	.word	0x0000b530
        /*1404*/ 	.word	0x00000000
        /*1408*/ 	.word	0x00000000
        /*140c*/ 	.short	0x010a
        /*140e*/ 	.byte	0xff
	.zero		1


	//   ....[51]....
        /*1410*/ 	.word	0x0000b590
        /*1414*/ 	.word	0x00000000
        /*1418*/ 	.word	0x00000000
        /*141c*/ 	.short	0x010a
        /*141e*/ 	.byte	0xff
	.zero		1


	//   ....[52]....
        /*1420*/ 	.word	0x0000b5f0
        /*1424*/ 	.word	0x00000000
        /*1428*/ 	.word	0x00000000
        /*142c*/ 	.short	0x010a
        /*142e*/ 	.byte	0xff
	.zero		1


	//   ....[53]....
        /*1430*/ 	.word	0x0000b650
        /*1434*/ 	.word	0x00000000
        /*1438*/ 	.word	0x00000000
        /*143c*/ 	.short	0x010a
        /*143e*/ 	.byte	0xff
	.zero		1


	//   ....[54]....
        /*1440*/ 	.word	0x0000b6b0
        /*1444*/ 	.word	0x00000000
        /*1448*/ 	.word	0x00000000
        /*144c*/ 	.short	0x010a
        /*144e*/ 	.byte	0xff
	.zero		1


	//   ....[55]....
        /*1450*/ 	.word	0x0000b710
        /*1454*/ 	.word	0x00000000
        /*1458*/ 	.word	0x00000000
        /*145c*/ 	.short	0x010a
        /*145e*/ 	.byte	0xff
	.zero		1


	//   ....[56]....
        /*1460*/ 	.word	0x0000b770
        /*1464*/ 	.word	0x00000000
        /*1468*/ 	.word	0x00000000
        /*146c*/ 	.short	0x010a
        /*146e*/ 	.byte	0xff
	.zero		1


	//   ....[57]....
        /*1470*/ 	.word	0x0000b7d0
        /*1474*/ 	.word	0x00000000
        /*1478*/ 	.word	0x00000000
        /*147c*/ 	.short	0x010a
        /*147e*/ 	.byte	0xff
	.zero		1


	//   ....[58]....
        /*1480*/ 	.word	0x0000b830
        /*1484*/ 	.word	0x00000000
        /*1488*/ 	.word	0x00000000
        /*148c*/ 	.short	0x010a
        /*148e*/ 	.byte	0xff
	.zero		1


	//   ....[59]....
        /*1490*/ 	.word	0x0000b890
        /*1494*/ 	.word	0x00000000
        /*1498*/ 	.word	0x00000000
        /*149c*/ 	.short	0x010a
        /*149e*/ 	.byte	0xff
	.zero		1


	//   ....[60]....
        /*14a0*/ 	.word	0x0000b8f0
        /*14a4*/ 	.word	0x00000000
        /*14a8*/ 	.word	0x00000000
        /*14ac*/ 	.short	0x010a
        /*14ae*/ 	.byte	0xff
	.zero		1


	//   ....[61]....
        /*14b0*/ 	.word	0x0000b950
        /*14b4*/ 	.word	0x00000000
        /*14b8*/ 	.word	0x00000000
        /*14bc*/ 	.short	0x010a
        /*14be*/ 	.byte	0xff
	.zero		1


	//   ....[62]....
        /*14c0*/ 	.word	0x0000b9b0
        /*14c4*/ 	.word	0x00000000
        /*14c8*/ 	.word	0x00000000
        /*14cc*/ 	.short	0x010a
        /*14ce*/ 	.byte	0xff
	.zero		1


	//   ....[63]....
        /*14d0*/ 	.word	0x0000ba10
        /*14d4*/ 	.word	0x00000000
        /*14d8*/ 	.word	0x00000000
        /*14dc*/ 	.short	0x010a
        /*14de*/ 	.byte	0xff
	.zero		1


	//   ....[64]....
        /*14e0*/ 	.word	0x0000ba70
        /*14e4*/ 	.word	0x00000000
        /*14e8*/ 	.word	0x00000000
        /*14ec*/ 	.short	0x010a
        /*14ee*/ 	.byte	0xff
	.zero		1


	//   ....[65]....
        /*14f0*/ 	.word	0x0000bad0
        /*14f4*/ 	.word	0x00000000
        /*14f8*/ 	.word	0x00000000
        /*14fc*/ 	.short	0x010a
        /*14fe*/ 	.byte	0xff
	.zero		1


	//   ....[66]....
        /*1500*/ 	.word	0x0000bb30
        /*1504*/ 	.word	0x00000000
        /*1508*/ 	.word	0x00000000
        /*150c*/ 	.short	0x010a
        /*150e*/ 	.byte	0xff
	.zero		1


	//   ....[67]....
        /*1510*/ 	.word	0x0000bb90
        /*1514*/ 	.word	0x00000000
        /*1518*/ 	.word	0x00000000
        /*151c*/ 	.short	0x010a
        /*151e*/ 	.byte	0xff
	.zero		1


	//   ....[68]....
        /*1520*/ 	.word	0x0000bbf0
        /*1524*/ 	.word	0x00000000
        /*1528*/ 	.word	0x00000000
        /*152c*/ 	.short	0x010a
        /*152e*/ 	.byte	0xff
	.zero		1


	//   ....[69]....
        /*1530*/ 	.word	0x0000bc50
        /*1534*/ 	.word	0x00000000
        /*1538*/ 	.word	0x00000000
        /*153c*/ 	.short	0x010a
        /*153e*/ 	.byte	0xff
	.zero		1


	//   ....[70]....
        /*1540*/ 	.word	0x0000bcb0
        /*1544*/ 	.word	0x00000000
        /*1548*/ 	.word	0x00000000
        /*154c*/ 	.short	0x010a
        /*154e*/ 	.byte	0xff
	.zero		1


	//   ....[71]....
        /*1550*/ 	.word	0x0000bd10
        /*1554*/ 	.word	0x00000000
        /*1558*/ 	.word	0x00000000
        /*155c*/ 	.short	0x010a
        /*155e*/ 	.byte	0xff
	.zero		1


	//   ....[72]....
        /*1560*/ 	.word	0x0000bd70
        /*1564*/ 	.word	0x00000000
        /*1568*/ 	.word	0x00000000
        /*156c*/ 	.short	0x010a
        /*156e*/ 	.byte	0xff
	.zero		1


	//   ....[73]....
        /*1570*/ 	.word	0x0000bdd0
        /*1574*/ 	.word	0x00000000
        /*1578*/ 	.word	0x00000000
        /*157c*/ 	.short	0x010a
        /*157e*/ 	.byte	0xff
	.zero		1


	//   ....[74]....
        /*1580*/ 	.word	0x0000be30
        /*1584*/ 	.word	0x00000000
        /*1588*/ 	.word	0x00000000
        /*158c*/ 	.short	0x010a
        /*158e*/ 	.byte	0xff
	.zero		1


	//   ....[75]....
        /*1590*/ 	.word	0x0000be90
        /*1594*/ 	.word	0x00000000
        /*1598*/ 	.word	0x00000000
        /*159c*/ 	.short	0x010a
        /*159e*/ 	.byte	0xff
	.zero		1


	//   ....[76]....
        /*15a0*/ 	.word	0x0000bef0
        /*15a4*/ 	.word	0x00000000
        /*15a8*/ 	.word	0x00000000
        /*15ac*/ 	.short	0x010a
        /*15ae*/ 	.byte	0xff
	.zero		1


	//   ....[77]....
        /*15b0*/ 	.word	0x0000bf50
        /*15b4*/ 	.word	0x00000000
        /*15b8*/ 	.word	0x00000000
        /*15bc*/ 	.short	0x010a
        /*15be*/ 	.byte	0xff
	.zero		1


	//   ....[78]....
        /*15c0*/ 	.word	0x0000bfb0
        /*15c4*/ 	.word	0x00000000
        /*15c8*/ 	.word	0x00000000
        /*15cc*/ 	.short	0x010a
        /*15ce*/ 	.byte	0xff
	.zero		1


	//   ....[79]....
        /*15d0*/ 	.word	0x0000c010
        /*15d4*/ 	.word	0x00000000
        /*15d8*/ 	.word	0x00000000
        /*15dc*/ 	.short	0x010a
        /*15de*/ 	.byte	0xff
	.zero		1


	//   ....[80]....
        /*15e0*/ 	.word	0x0000c070
        /*15e4*/ 	.word	0x00000000
        /*15e8*/ 	.word	0x00000000
        /*15ec*/ 	.short	0x010a
        /*15ee*/ 	.byte	0xff
	.zero		1


	//   ....[81]....
        /*15f0*/ 	.word	0x0000c0d0
        /*15f4*/ 	.word	0x00000000
        /*15f8*/ 	.word	0x00000000
        /*15fc*/ 	.short	0x010a
        /*15fe*/ 	.byte	0xff
	.zero		1


	//   ....[82]....
        /*1600*/ 	.word	0x0000c130
        /*1604*/ 	.word	0x00000000
        /*1608*/ 	.word	0x00000000
        /*160c*/ 	.short	0x010a
        /*160e*/ 	.byte	0xff
	.zero		1


	//   ....[83]....
        /*1610*/ 	.word	0x0000c190
        /*1614*/ 	.word	0x00000000
        /*1618*/ 	.word	0x00000000
        /*161c*/ 	.short	0x010a
        /*161e*/ 	.byte	0xff
	.zero		1


	//   ....[84]....
        /*1620*/ 	.word	0x0000c1f0
        /*1624*/ 	.word	0x00000000
        /*1628*/ 	.word	0x00000000
        /*162c*/ 	.short	0x010a
        /*162e*/ 	.byte	0xff
	.zero		1


	//   ....[85]....
        /*1630*/ 	.word	0x0000c250
        /*1634*/ 	.word	0x00000000
        /*1638*/ 	.word	0x00000000
        /*163c*/ 	.short	0x010a
        /*163e*/ 	.byte	0xff
	.zero		1


	//   ....[86]....
        /*1640*/ 	.word	0x0000c2b0
        /*1644*/ 	.word	0x00000000
        /*1648*/ 	.word	0x00000000
        /*164c*/ 	.short	0x010a
        /*164e*/ 	.byte	0xff
	.zero		1


	//   ....[87]....
        /*1650*/ 	.word	0x0000c310
        /*1654*/ 	.word	0x00000000
        /*1658*/ 	.word	0x00000000
        /*165c*/ 	.short	0x010a
        /*165e*/ 	.byte	0xff
	.zero		1


	//   ....[88]....
        /*1660*/ 	.word	0x0000c370
        /*1664*/ 	.word	0x00000000
        /*1668*/ 	.word	0x00000000
        /*166c*/ 	.short	0x010a
        /*166e*/ 	.byte	0xff
	.zero		1


	//   ....[89]....
        /*1670*/ 	.word	0x0000c3d0
        /*1674*/ 	.word	0x00000000
        /*1678*/ 	.word	0x00000000
        /*167c*/ 	.short	0x010a
        /*167e*/ 	.byte	0xff
	.zero		1


	//   ....[90]....
        /*1680*/ 	.word	0x0000c430
        /*1684*/ 	.word	0x00000000
        /*1688*/ 	.word	0x00000000
        /*168c*/ 	.short	0x010a
        /*168e*/ 	.byte	0xff
	.zero		1


	//   ....[91]....
        /*1690*/ 	.word	0x0000c490
        /*1694*/ 	.word	0x00000004
        /*1698*/ 	.word	0x000004a8
        /*169c*/ 	.short	0x010a
        /*169e*/ 	.byte	0xff
	.zero		1


	//   ....[92]....
        /*16a0*/ 	.word	0x0000c4f0
        /*16a4*/ 	.word	0x00000004
        /*16a8*/ 	.word	0x000004a0
        /*16ac*/ 	.short	0x010a
        /*16ae*/ 	.byte	0xff
	.zero		1


	//   ....[93]....
        /*16b0*/ 	.word	0x0000c550
        /*16b4*/ 	.word	0x00000005
        /*16b8*/ 	.word	0x00000008
        /*16bc*/ 	.short	0x010a
        /*16be*/ 	.byte	0xff
	.zero		1


	//   ....[94]....
        /*16c0*/ 	.word	0x0000c640
        /*16c4*/ 	.word	0x00000003
        /*16c8*/ 	.word	0x00000008
        /*16cc*/ 	.short	0x010a
        /*16ce*/ 	.byte	0xff
	.zero		1


	//   ....[95]....
        /*16d0*/ 	.word	0x0000c6a0
        /*16d4*/ 	.word	0x00000004
        /*16d8*/ 	.word	0x000004a0
        /*16dc*/ 	.short	0x010a
        /*16de*/ 	.byte	0xff
	.zero		1


	//   ....[96]....
        /*16e0*/ 	.word	0x0000c700
        /*16e4*/ 	.word	0x00000004
        /*16e8*/ 	.word	0x000004c0
        /*16ec*/ 	.short	0x010a
        /*16ee*/ 	.byte	0xff
	.zero		1


	//   ....[97]....
        /*16f0*/ 	.word	0x0000c760
        /*16f4*/ 	.word	0x00000004
        /*16f8*/ 	.word	0x00000000
        /*16fc*/ 	.short	0x010a
        /*16fe*/ 	.byte	0xff
	.zero		1


	//   ....[98]....
        /*1700*/ 	.word	0x0000c7c0
        /*1704*/ 	.word	0x00000000
        /*1708*/ 	.word	0x00000000
        /*170c*/ 	.short	0x010a
        /*170e*/ 	.byte	0xff
	.zero		1


	//   ....[99]....
        /*1710*/ 	.word	0x0000c820
        /*1714*/ 	.word	0x00000000
        /*1718*/ 	.word	0x000004d0
        /*171c*/ 	.short	0x010a
        /*171e*/ 	.byte	0xff
	.zero		1


	//   ....[100]....
        /*1720*/ 	.word	0x0000c880
        /*1724*/ 	.word	0x00000000
        /*1728*/ 	.word	0x000004a0
        /*172c*/ 	.short	0x010a
        /*172e*/ 	.byte	0xff
	.zero		1


	//   ....[101]....
        /*1730*/ 	.word	0x0000c8e0
        /*1734*/ 	.word	0x00000002
        /*1738*/ 	.word	0x00000498
        /*173c*/ 	.short	0x010a
        /*173e*/ 	.byte	0xff
	.zero		1


	//   ....[102]....
        /*1740*/ 	.word	0x0000c940
        /*1744*/ 	.word	0x00000000
        /*1748*/ 	.word	0x00000488
        /*174c*/ 	.short	0x010a
        /*174e*/ 	.byte	0xff
	.zero		1


	//   ....[103]....
        /*1750*/ 	.word	0x0000c9a0
        /*1754*/ 	.word	0x00000000
        /*1758*/ 	.word	0x000004a0
        /*175c*/ 	.short	0x010a
        /*175e*/ 	.byte	0xff
	.zero		1


	//   ....[104]....
        /*1760*/ 	.word	0x0000ca00
        /*1764*/ 	.word	0x00000003
        /*1768*/ 	.word	0x00000480
        /*176c*/ 	.short	0x010a
        /*176e*/ 	.byte	0xff
	.zero		1


	//   ....[105]....
        /*1770*/ 	.word	0x0000ca50
        /*1774*/ 	.word	0x00000057
        /*1778*/ 	.word	0x000004b0
        /*177c*/ 	.short	0x010a
        /*177e*/ 	.byte	0xff
	.zero		1


	//----- nvinfo : EIATTR_NUM_MBARRIERS
	.align		4
.L_47:
        /*1780*/ 	.byte	0x03, 0x38
        /*1782*/ 	.short	0x009b


	//----- nvinfo : EIATTR_EXIT_INSTR_OFFSETS
	.align		4
        /*1784*/ 	.byte	0x04, 0x1c
        /*1786*/ 	.short	(.L_49 - .L_48)


	//   ....[0]....
.L_48:
        /*1788*/ 	.word	0x00006200


	//   ....[1]....
        /*178c*/ 	.word	0x000064b0


	//   ....[2]....
        /*1790*/ 	.word	0x00006510


	//   ....[3]....
        /*1794*/ 	.word	0x00007610


	//   ....[4]....
        /*1798*/ 	.word	0x000086a0


	//   ....[5]....
        /*179c*/ 	.word	0x000086e0


	//   ....[6]....
        /*17a0*/ 	.word	0x0000a8b0


	//----- nvinfo : EIATTR_MAX_THREADS
	.align		4
.L_49:
        /*17a4*/ 	.byte	0x04, 0x05
        /*17a6*/ 	.short	(.L_51 - .L_50)
.L_50:
        /*17a8*/ 	.word	0x00000100
        /*17ac*/ 	.word	0x00000001
        /*17b0*/ 	.word	0x00000001


	//----- nvinfo : EIATTR_CRS_STACK_SIZE
	.align		4
.L_51:
        /*17b4*/ 	.byte	0x04, 0x1e
        /*17b6*/ 	.short	(.L_53 - .L_52)
.L_52:
        /*17b8*/ 	.word	0x00000000


	//----- nvinfo : EIATTR_CBANK_PARAM_SIZE
	.align		4
.L_53:
        /*17bc*/ 	.byte	0x03, 0x19
        /*17be*/ 	.short	0x0800


	//----- nvinfo : EIATTR_PARAM_CBANK
	.align		4
        /*17c0*/ 	.byte	0x04, 0x0a
        /*17c2*/ 	.short	(.L_55 - .L_54)
	.align		4
.L_54:
        /*17c4*/ 	.word	index@(.nv.constant0._ZN7cutlass13device_kernelINS_4conv6kernel13ConvUniversalINS1_16ConvProblemShapeILNS1_8OperatorE2ELi2EEENS1_10collective14CollectiveConvINS1_47MainloopSm100TmaUmmaWarpSpecializedImplicitGemmILS5_2ELi72ELi2ELi1ELi2EN4cute5tupleIJNSA_1CILi2EEENSC_ILi1EEESE_EEEEENSB_IJNSC_ILi128EEENSB_IJNSC_ILi64EEEEEENSB_IJNSC_ILi32EEEEEEEEENS_12float_e4m3_tESN_NSA_8TiledMMAINSA_8MMA_AtomIJNSA_10MMA_TraitsINSA_25SM100_MMA_F8F6F4_2x1SM_SSEJSN_SN_fSH_SI_NSA_17integral_constantINSA_4UMMA5MajorELSU_1EEESV_NSS_INST_7ScaleInELSW_0EEESX_EEEEEENSA_6LayoutINSB_IJSE_SE_SE_EEENSB_IJNSC_ILi0EEES12_S12_EEEEENSB_IJNSA_10UnderscoreES15_S15_EEEEENS7_6detail27Sm100ImplicitGemmTileTraitsINSA_18SM100_TMA_2SM_LOADENSA_14ComposedLayoutINSA_7SwizzleILi2ELi4ELi3EEENSA_18smem_ptr_flag_bitsILi8EEENS10_INSB_IJSI_NSC_ILi8EEEEEENSB_IJSE_SI_EEEEEEEvEENS19_INSA_25SM100_TMA_2SM_LOAD_IM2COLENS1B_INS1C_ILi1ELi4ELi3EEES1F_NS10_INSB_IJSK_S1G_EEENSB_IJSE_SK_EEEEEEEvEEEENS_8epilogue10collective18CollectiveEpilogueINS1U_23Sm100TmaWarpSpecializedILi1ELi1ELi32ELb0ELb0EEEJNSB_IJSI_SJ_SL_EEENSB_IJNS10_ISI_SE_EES20_EEESN_NSB_IJlNSB_IJSE_llEEES12_EEESN_S23_NS1U_6fusion15FusionCallbacksIS1Y_NS24_17LinearCombinationISN_fSN_fLNS_15FloatRoundStyleE2EEES1Z_S21_JEEENSA_5SM1004TMEM4LOAD26SM100_TMEM_LOAD_32dp32b32xENSA_13SM90_TMA_LOADENS1B_IS1D_S1F_NS10_INSB_IJS1G_SI_EEENSB_IJSI_SE_EEEEEEENSA_39AutoVectorizingCopyWithAssumedAlignmentILi128EEENSA_14SM90_TMA_STOREES2I_S2K_S2K_EEEvvEEEEvNT_6ParamsE)
        /*17c8*/ 	.short	0x0380
        /*17ca*/ 	.short	0x0800


	//----- nvinfo : EIATTR_SW_WAR
	.align		4
.L_55:
        /*17cc*/ 	.byte	0x04, 0x36
        /*17ce*/ 	.short	(.L_57 - .L_56)
.L_56:
        /*17d0*/ 	.word	0x00000008
.L_57:


//--------------------- .nv.callgraph             --------------------------
	.section	.nv.callgraph,"",@"SHT_CUDA_CALLGRAPH"
	.align	4
	.sectionentsize	8
	.align		4
        /*0000*/ 	.word	0x00000000
	.align		4
        /*0004*/ 	.word	0xffffffff
	.align		4
        /*0008*/ 	.word	index@(_ZN7cutlass13device_kernelINS_4conv6kernel13ConvUniversalINS1_16ConvProblemShapeILNS1_8OperatorE2ELi2EEENS1_10collective14CollectiveConvINS1_47MainloopSm100TmaUmmaWarpSpecializedImplicitGemmILS5_2ELi72ELi2ELi1ELi2EN4cute5tupleIJNSA_1CILi2EEENSC_ILi1EEESE_EEEEENSB_IJNSC_ILi128EEENSB_IJNSC_ILi64EEEEEENSB_IJNSC_ILi32EEEEEEEEENS_12float_e4m3_tESN_NSA_8TiledMMAINSA_8MMA_AtomIJNSA_10MMA_TraitsINSA_25SM100_MMA_F8F6F4_2x1SM_SSEJSN_SN_fSH_SI_NSA_17integral_constantINSA_4UMMA5MajorELSU_1EEESV_NSS_INST_7ScaleInELSW_0EEESX_EEEEEENSA_6LayoutINSB_IJSE_SE_SE_EEENSB_IJNSC_ILi0EEES12_S12_EEEEENSB_IJNSA_10UnderscoreES15_S15_EEEEENS7_6detail27Sm100ImplicitGemmTileTraitsINSA_18SM100_TMA_2SM_LOADENSA_14ComposedLayoutINSA_7SwizzleILi2ELi4ELi3EEENSA_18smem_ptr_flag_bitsILi8EEENS10_INSB_IJSI_NSC_ILi8EEEEEENSB_IJSE_SI_EEEEEEEvEENS19_INSA_25SM100_TMA_2SM_LOAD_IM2COLENS1B_INS1C_ILi1ELi4ELi3EEES1F_NS10_INSB_IJSK_S1G_EEENSB_IJSE_SK_EEEEEEEvEEEENS_8epilogue10collective18CollectiveEpilogueINS1U_23Sm100TmaWarpSpecializedILi1ELi1ELi32ELb0ELb0EEEJNSB_IJSI_SJ_SL_EEENSB_IJNS10_ISI_SE_EES20_EEESN_NSB_IJlNSB_IJSE_llEEES12_EEESN_S23_NS1U_6fusion15FusionCallbacksIS1Y_NS24_17LinearCombinationISN_fSN_fLNS_15FloatRoundStyleE2EEES1Z_S21_JEEENSA_5SM1004TMEM4LOAD26SM100_TMEM_LOAD_32dp32b32xENSA_13SM90_TMA_LOADENS1B_IS1D_S1F_NS10_INSB_IJS1G_SI_EEENSB_IJSI_SE_EEEEEEENSA_39AutoVectorizingCopyWithAssumedAlignmentILi128EEENSA_14SM90_TMA_STOREES2I_S2K_S2K_EEEvvEEEEvNT_6ParamsE)
	.align		4
        /*000c*/ 	.word	index@(__assertfail)
	.align		4
        /*0010*/ 	.word	0x00000000
	.align		4
        /*0014*/ 	.word	0xfffffffe
	.align		4
        /*0018*/ 	.word	0x00000000
	.align		4
        /*001c*/ 	.word	0xfffffffd
	.align		4
        /*0020*/ 	.word	0x00000000
	.align		4
        /*0024*/ 	.word	0xfffffffc


//--------------------- .nv.constant4             --------------------------
	.section	.nv.constant4,"a",@progbits
	.align	8
	.align		8
.nv.constant4:
        /*0000*/ 	.dword	__assertfail
	.align		8
        /*0008*/ 	.dword	__unnamed_1
	.align		8
        /*0010*/ 	.dword	__unnamed_2
	.align		8
        /*0018*/ 	.dword	_ZN39_INTERNAL_35b938e2_4_k_cu_869dbe73_32874cuda3std3__45__cpo5beginE
	.align		8
        /*0020*/ 	.dword	_ZN39_INTERNAL_35b938e2_4_k_cu_869dbe73_32874cuda3std3__45__cpo3endE
	.align		8
        /*0028*/ 	.dword	_ZN39_INTERNAL_35b938e2_4_k_cu_869dbe73_32874cuda3std3__45__cpo6cbeginE
	.align		8
        /*0030*/ 	.dword	_ZN39_INTERNAL_35b938e2_4_k_cu_869dbe73_32874cuda3std3__45__cpo4cendE
	.align		8
        /*0038*/ 	.dword	_ZN39_INTERNAL_35b938e2_4_k_cu_869dbe73_32874cuda3std3__441_GLOBAL__N__35b938e2_4_k_cu_869dbe73_32876ignoreE
	.align		8
        /*0040*/ 	.dword	_ZN39_INTERNAL_35b938e2_4_k_cu_869dbe73_32874cuda3std3__419piecewise_constructE
	.align		8
        /*0048*/ 	.dword	_ZN39_INTERNAL_35b938e2_4_k_cu_869dbe73_32874cuda3std3__48in_placeE
	.align		8
        /*0050*/ 	.dword	_ZN39_INTERNAL_35b938e2_4_k_cu_869dbe73_32874cuda3std6ranges3__45__cpo4swapE
	.align		8
        /*0058*/ 	.dword	_ZN39_INTERNAL_35b938e2_4_k_cu_869dbe73_32874cuda3std6ranges3__45__cpo9iter_moveE
	.align		8
        /*0060*/ 	.dword	_ZN39_INTERNAL_35b938e2_4_k_cu_869dbe73_32874cute7productE
	.align		8
        /*0068*/ 	.dword	_ZN39_INTERNAL_35b938e2_4_k_cu_869dbe73_32874cute1_E
	.align		8
        /*0070*/ 	.dword	$str$27
	.align		8
        /*0078*/ 	.dword	$str$28
	.align		8
        /*0080*/ 	.dword	$str$29
	.align		8
        /*0088*/ 	.dword	$str$30


//--------------------- .text._ZN7cutlass13device_kernelINS_4conv6kernel13ConvUniversalINS1_16ConvProblemShapeILNS1_8OperatorE2ELi2EEENS1_10collective14CollectiveConvINS1_47MainloopSm100TmaUmmaWarpSpecializedImplicitGemmILS5_2ELi72ELi2ELi1ELi2EN4cute5tupleIJNSA_1CILi2EEENSC_ILi1EEESE_EEEEENSB_IJNSC_ILi128EEENSB_IJNSC_ILi64EEEEEENSB_IJNSC_ILi32EEEEEEEEENS_12float_e4m3_tESN_NSA_8TiledMMAINSA_8MMA_AtomIJNSA_10MMA_TraitsINSA_25SM100_MMA_F8F6F4_2x1SM_SSEJSN_SN_fSH_SI_NSA_17integral_constantINSA_4UMMA5MajorELSU_1EEESV_NSS_INST_7ScaleInELSW_0EEESX_EEEEEENSA_6LayoutINSB_IJSE_SE_SE_EEENSB_IJNSC_ILi0EEES12_S12_EEEEENSB_IJNSA_10UnderscoreES15_S15_EEEEENS7_6detail27Sm100ImplicitGemmTileTraitsINSA_18SM100_TMA_2SM_LOADENSA_14ComposedLayoutINSA_7SwizzleILi2ELi4ELi3EEENSA_18smem_ptr_flag_bitsILi8EEENS10_INSB_IJSI_NSC_ILi8EEEEEENSB_IJSE_SI_EEEEEEEvEENS19_INSA_25SM100_TMA_2SM_LOAD_IM2COLENS1B_INS1C_ILi1ELi4ELi3EEES1F_NS10_INSB_IJSK_S1G_EEENSB_IJSE_SK_EEEEEEEvEEEENS_8epilogue10collective18CollectiveEpilogueINS1U_23Sm100TmaWarpSpecializedILi1ELi1ELi32ELb0ELb0EEEJNSB_IJSI_SJ_SL_EEENSB_IJNS10_ISI_SE_EES20_EEESN_NSB_IJlNSB_IJSE_llEEES12_EEESN_S23_NS1U_6fusion15FusionCallbacksIS1Y_NS24_17LinearCombinationISN_fSN_fLNS_15FloatRoundStyleE2EEES1Z_S21_JEEENSA_5SM1004TMEM4LOAD26SM100_TMEM_LOAD_32dp32b32xENSA_13SM90_TMA_LOADENS1B_IS1D_S1F_NS10_INSB_IJS1G_SI_EEENSB_IJSI_SE_EEEEEEENSA_39AutoVectorizingCopyWithAssumedAlignmentILi128EEENSA_14SM90_TMA_STOREES2I_S2K_S2K_EEEvvEEEEvNT_6ParamsE --------------------------
	.section	.text._ZN7cutlass13device_kernelINS_4conv6kernel13ConvUniversalINS1_16ConvProblemShapeILNS1_8OperatorE2ELi2EEENS1_10collective14CollectiveConvINS1_47MainloopSm100TmaUmmaWarpSpecializedImplicitGemmILS5_2ELi72ELi2ELi1ELi2EN4cute5tupleIJNSA_1CILi2EEENSC_ILi1EEESE_EEEEENSB_IJNSC_ILi128EEENSB_IJNSC_ILi64EEEEEENSB_IJNSC_ILi32EEEEEEEEENS_12float_e4m3_tESN_NSA_8TiledMMAINSA_8MMA_AtomIJNSA_10MMA_TraitsINSA_25SM100_MMA_F8F6F4_2x1SM_SSEJSN_SN_fSH_SI_NSA_17integral_constantINSA_4UMMA5MajorELSU_1EEESV_NSS_INST_7ScaleInELSW_0EEESX_EEEEEENSA_6LayoutINSB_IJSE_SE_SE_EEENSB_IJNSC_ILi0EEES12_S12_EEEEENSB_IJNSA_10UnderscoreES15_S15_EEEEENS7_6detail27Sm100ImplicitGemmTileTraitsINSA_18SM100_TMA_2SM_LOADENSA_14ComposedLayoutINSA_7SwizzleILi2ELi4ELi3EEENSA_18smem_ptr_flag_bitsILi8EEENS10_INSB_IJSI_NSC_ILi8EEEEEENSB_IJSE_SI_EEEEEEEvEENS19_INSA_25SM100_TMA_2SM_LOAD_IM2COLENS1B_INS1C_ILi1ELi4ELi3EEES1F_NS10_INSB_IJSK_S1G_EEENSB_IJSE_SK_EEEEEEEvEEEENS_8epilogue10collective18CollectiveEpilogueINS1U_23Sm100TmaWarpSpecializedILi1ELi1ELi32ELb0ELb0EEEJNSB_IJSI_SJ_SL_EEENSB_IJNS10_ISI_SE_EES20_EEESN_NSB_IJlNSB_IJSE_llEEES12_EEESN_S23_NS1U_6fusion15FusionCallbacksIS1Y_NS24_17LinearCombinationISN_fSN_fLNS_15FloatRoundStyleE2EEES1Z_S21_JEEENSA_5SM1004TMEM4LOAD26SM100_TMEM_LOAD_32dp32b32xENSA_13SM90_TMA_LOADENS1B_IS1D_S1F_NS10_INSB_IJS1G_SI_EEENSB_IJSI_SE_EEEEEEENSA_39AutoVectorizingCopyWithAssumedAlignmentILi128EEENSA_14SM90_TMA_STOREES2I_S2K_S2K_EEEvvEEEEvNT_6ParamsE,"ax",@progbits
	.align	128
.text._ZN7cutlass13device_kernelINS_4conv6kernel13ConvUniversalINS1_16ConvProblemShapeILNS1_8OperatorE2ELi2EEENS1_10collective14CollectiveConvINS1_47MainloopSm100TmaUmmaWarpSpecializedImplicitGemmILS5_2ELi72ELi2ELi1ELi2EN4cute5tupleIJNSA_1CILi2EEENSC_ILi1EEESE_EEEEENSB_IJNSC_ILi128EEENSB_IJNSC_ILi64EEEEEENSB_IJNSC_ILi32EEEEEEEEENS_12float_e4m3_tESN_NSA_8TiledMMAINSA_8MMA_AtomIJNSA_10MMA_TraitsINSA_25SM100_MMA_F8F6F4_2x1SM_SSEJSN_SN_fSH_SI_NSA_17integral_constantINSA_4UMMA5MajorELSU_1EEESV_NSS_INST_7ScaleInELSW_0EEESX_EEEEEENSA_6LayoutINSB_IJSE_SE_SE_EEENSB_IJNSC_ILi0EEES12_S12_EEEEENSB_IJNSA_10UnderscoreES15_S15_EEEEENS7_6detail27Sm100ImplicitGemmTileTraitsINSA_18SM100_TMA_2SM_LOADENSA_14ComposedLayoutINSA_7SwizzleILi2ELi4ELi3EEENSA_18smem_ptr_flag_bitsILi8EEENS10_INSB_IJSI_NSC_ILi8EEEEEENSB_IJSE_SI_EEEEEEEvEENS19_INSA_25SM100_TMA_2SM_LOAD_IM2COLENS1B_INS1C_ILi1ELi4ELi3EEES1F_NS10_INSB_IJSK_S1G_EEENSB_IJSE_SK_EEEEEEEvEEEENS_8epilogue10collective18CollectiveEpilogueINS1U_23Sm100TmaWarpSpecializedILi1ELi1ELi32ELb0ELb0EEEJNSB_IJSI_SJ_SL_EEENSB_IJNS10_ISI_SE_EES20_EEESN_NSB_IJlNSB_IJSE_llEEES12_EEESN_S23_NS1U_6fusion15FusionCallbacksIS1Y_NS24_17LinearCombinationISN_fSN_fLNS_15FloatRoundStyleE2EEES1Z_S21_JEEENSA_5SM1004TMEM4LOAD26SM100_TMEM_LOAD_32dp32b32xENSA_13SM90_TMA_LOADENS1B_IS1D_S1F_NS10_INSB_IJS1G_SI_EEENSB_IJSI_SE_EEEEEEENSA_39AutoVectorizingCopyWithAssumedAlignmentILi128EEENSA_14SM90_TMA_STOREES2I_S2K_S2K_EEEvvEEEEvNT_6ParamsE:
        .type           _ZN7cutlass13device_kernelINS_4conv6kernel13ConvUniversalINS1_16ConvProblemShapeILNS1_8OperatorE2ELi2EEENS1_10collective14CollectiveConvINS1_47MainloopSm100TmaUmmaWarpSpecializedImplicitGemmILS5_2ELi72ELi2ELi1ELi2EN4cute5tupleIJNSA_1CILi2EEENSC_ILi1EEESE_EEEEENSB_IJNSC_ILi128EEENSB_IJNSC_ILi64EEEEEENSB_IJNSC_ILi32EEEEEEEEENS_12float_e4m3_tESN_NSA_8TiledMMAINSA_8MMA_AtomIJNSA_10MMA_TraitsINSA_25SM100_MMA_F8F6F4_2x1SM_SSEJSN_SN_fSH_SI_NSA_17integral_constantINSA_4UMMA5MajorELSU_1EEESV_NSS_INST_7ScaleInELSW_0EEESX_EEEEEENSA_6LayoutINSB_IJSE_SE_SE_EEENSB_IJNSC_ILi0EEES12_S12_EEEEENSB_IJNSA_10UnderscoreES15_S15_EEEEENS7_6detail27Sm100ImplicitGemmTileTraitsINSA_18SM100_TMA_2SM_LOADENSA_14ComposedLayoutINSA_7SwizzleILi2ELi4ELi3EEENSA_18smem_ptr_flag_bitsILi8EEENS10_INSB_IJSI_NSC_ILi8EEEEEENSB_IJSE_SI_EEEEEEEvEENS19_INSA_25SM100_TMA_2SM_LOAD_IM2COLENS1B_INS1C_ILi1ELi4ELi3EEES1F_NS10_INSB_IJSK_S1G_EEENSB_IJSE_SK_EEEEEEEvEEEENS_8epilogue10collective18CollectiveEpilogueINS1U_23Sm100TmaWarpSpecializedILi1ELi1ELi32ELb0ELb0EEEJNSB_IJSI_SJ_SL_EEENSB_IJNS10_ISI_SE_EES20_EEESN_NSB_IJlNSB_IJSE_llEEES12_EEESN_S23_NS1U_6fusion15FusionCallbacksIS1Y_NS24_17LinearCombinationISN_fSN_fLNS_15FloatRoundStyleE2EEES1Z_S21_JEEENSA_5SM1004TMEM4LOAD26SM100_TMEM_LOAD_32dp32b32xENSA_13SM90_TMA_LOADENS1B_IS1D_S1F_NS10_INSB_IJS1G_SI_EEENSB_IJSI_SE_EEEEEEENSA_39AutoVectorizingCopyWithAssumedAlignmentILi128EEENSA_14SM90_TMA_STOREES2I_S2K_S2K_EEEvvEEEEvNT_6ParamsE,@function
        .size           _ZN7cutlass13device_kernelINS_4conv6kernel13ConvUniversalINS1_16ConvProblemShapeILNS1_8OperatorE2ELi2EEENS1_10collective14CollectiveConvINS1_47MainloopSm100TmaUmmaWarpSpecializedImplicitGemmILS5_2ELi72ELi2ELi1ELi2EN4cute5tupleIJNSA_1CILi2EEENSC_ILi1EEESE_EEEEENSB_IJNSC_ILi128EEENSB_IJNSC_ILi64EEEEEENSB_IJNSC_ILi32EEEEEEEEENS_12float_e4m3_tESN_NSA_8TiledMMAINSA_8MMA_AtomIJNSA_10MMA_TraitsINSA_25SM100_MMA_F8F6F4_2x1SM_SSEJSN_SN_fSH_SI_NSA_17integral_constantINSA_4UMMA5MajorELSU_1EEESV_NSS_INST_7ScaleInELSW_0EEESX_EEEEEENSA_6LayoutINSB_IJSE_SE_SE_EEENSB_IJNSC_ILi0EEES12_S12_EEEEENSB_IJNSA_10UnderscoreES15_S15_EEEEENS7_6detail27Sm100ImplicitGemmTileTraitsINSA_18SM100_TMA_2SM_LOADENSA_14ComposedLayoutINSA_7SwizzleILi2ELi4ELi3EEENSA_18smem_ptr_flag_bitsILi8EEENS10_INSB_IJSI_NSC_ILi8EEEEEENSB_IJSE_SI_EEEEEEEvEENS19_INSA_25SM100_TMA_2SM_LOAD_IM2COLENS1B_INS1C_ILi1ELi4ELi3EEES1F_NS10_INSB_IJSK_S1G_EEENSB_IJSE_SK_EEEEEEEvEEEENS_8epilogue10collective18CollectiveEpilogueINS1U_23Sm100TmaWarpSpecializedILi1ELi1ELi32ELb0ELb0EEEJNSB_IJSI_SJ_SL_EEENSB_IJNS10_ISI_SE_EES20_EEESN_NSB_IJlNSB_IJSE_llEEES12_EEESN_S23_NS1U_6fusion15FusionCallbacksIS1Y_NS24_17LinearCombinationISN_fSN_fLNS_15FloatRoundStyleE2EEES1Z_S21_JEEENSA_5SM1004TMEM4LOAD26SM100_TMEM_LOAD_32dp32b32xENSA_13SM90_TMA_LOADENS1B_IS1D_S1F_NS10_INSB_IJS1G_SI_EEENSB_IJSI_SE_EEEEEEENSA_39AutoVectorizingCopyWithAssumedAlignmentILi128EEENSA_14SM90_TMA_STOREES2I_S2K_S2K_EEEvvEEEEvNT_6ParamsE,(.L_x_346 - _ZN7cutlass13device_kernelINS_4conv6kernel13ConvUniversalINS1_16ConvProblemShapeILNS1_8OperatorE2ELi2EEENS1_10collective14CollectiveConvINS1_47MainloopSm100TmaUmmaWarpSpecializedImplicitGemmILS5_2ELi72ELi2ELi1ELi2EN4cute5tupleIJNSA_1CILi2EEENSC_ILi1EEESE_EEEEENSB_IJNSC_ILi128EEENSB_IJNSC_ILi64EEEEEENSB_IJNSC_ILi32EEEEEEEEENS_12float_e4m3_tESN_NSA_8TiledMMAINSA_8MMA_AtomIJNSA_10MMA_TraitsINSA_25SM100_MMA_F8F6F4_2x1SM_SSEJSN_SN_fSH_SI_NSA_17integral_constantINSA_4UMMA5MajorELSU_1EEESV_NSS_INST_7ScaleInELSW_0EEESX_EEEEEENSA_6LayoutINSB_IJSE_SE_SE_EEENSB_IJNSC_ILi0EEES12_S12_EEEEENSB_IJNSA_10UnderscoreES15_S15_EEEEENS7_6detail27Sm100ImplicitGemmTileTraitsINSA_18SM100_TMA_2SM_LOADENSA_14ComposedLayoutINSA_7SwizzleILi2ELi4ELi3EEENSA_18smem_ptr_flag_bitsILi8EEENS10_INSB_IJSI_NSC_ILi8EEEEEENSB_IJSE_SI_EEEEEEEvEENS19_INSA_25SM100_TMA_2SM_LOAD_IM2COLENS1B_INS1C_ILi1ELi4ELi3EEES1F_NS10_INSB_IJSK_S1G_EEENSB_IJSE_SK_EEEEEEEvEEEENS_8epilogue10collective18CollectiveEpilogueINS1U_23Sm100TmaWarpSpecializedILi1ELi1ELi32ELb0ELb0EEEJNSB_IJSI_SJ_SL_EEENSB_IJNS10_ISI_SE_EES20_EEESN_NSB_IJlNSB_IJSE_llEEES12_EEESN_S23_NS1U_6fusion15FusionCallbacksIS1Y_NS24_17LinearCombinationISN_fSN_fLNS_15FloatRoundStyleE2EEES1Z_S21_JEEENSA_5SM1004TMEM4LOAD26SM100_TMEM_LOAD_32dp32b32xENSA_13SM90_TMA_LOADENS1B_IS1D_S1F_NS10_INSB_IJS1G_SI_EEENSB_IJSI_SE_EEEEEEENSA_39AutoVectorizingCopyWithAssumedAlignmentILi128EEENSA_14SM90_TMA_STOREES2I_S2K_S2K_EEEvvEEEEvNT_6ParamsE)
        .other          _ZN7cutlass13device_kernelINS_4conv6kernel13ConvUniversalINS1_16ConvProblemShapeILNS1_8OperatorE2ELi2EEENS1_10collective14CollectiveConvINS1_47MainloopSm100TmaUmmaWarpSpecializedImplicitGemmILS5_2ELi72ELi2ELi1ELi2EN4cute5tupleIJNSA_1CILi2EEENSC_ILi1EEESE_EEEEENSB_IJNSC_ILi128EEENSB_IJNSC_ILi64EEEEEENSB_IJNSC_ILi32EEEEEEEEENS_12float_e4m3_tESN_NSA_8TiledMMAINSA_8MMA_AtomIJNSA_10MMA_TraitsINSA_25SM100_MMA_F8F6F4_2x1SM_SSEJSN_SN_fSH_SI_NSA_17integral_constantINSA_4UMMA5MajorELSU_1EEESV_NSS_INST_7ScaleInELSW_0EEESX_EEEEEENSA_6LayoutINSB_IJSE_SE_SE_EEENSB_IJNSC_ILi0EEES12_S12_EEEEENSB_IJNSA_10UnderscoreES15_S15_EEEEENS7_6detail27Sm100ImplicitGemmTileTraitsINSA_18SM100_TMA_2SM_LOADENSA_14ComposedLayoutINSA_7SwizzleILi2ELi4ELi3EEENSA_18smem_ptr_flag_bitsILi8EEENS10_INSB_IJSI_NSC_ILi8EEEEEENSB_IJSE_SI_EEEEEEEvEENS19_INSA_25SM100_TMA_2SM_LOAD_IM2COLENS1B_INS1C_ILi1ELi4ELi3EEES1F_NS10_INSB_IJSK_S1G_EEENSB_IJSE_SK_EEEEEEEvEEEENS_8epilogue10collective18CollectiveEpilogueINS1U_23Sm100TmaWarpSpecializedILi1ELi1ELi32ELb0ELb0EEEJNSB_IJSI_SJ_SL_EEENSB_IJNS10_ISI_SE_EES20_EEESN_NSB_IJlNSB_IJSE_llEEES12_EEESN_S23_NS1U_6fusion15FusionCallbacksIS1Y_NS24_17LinearCombinationISN_fSN_fLNS_15FloatRoundStyleE2EEES1Z_S21_JEEENSA_5SM1004TMEM4LOAD26SM100_TMEM_LOAD_32dp32b32xENSA_13SM90_TMA_LOADENS1B_IS1D_S1F_NS10_INSB_IJS1G_SI_EEENSB_IJSI_SE_EEEEEEENSA_39AutoVectorizingCopyWithAssumedAlignmentILi128EEENSA_14SM90_TMA_STOREES2I_S2K_S2K_EEEvvEEEEvNT_6ParamsE,@"STO_CUDA_ENTRY STV_DEFAULT"
_ZN7cutlass13device_kernelINS_4conv6kernel13ConvUniversalINS1_16ConvProblemShapeILNS1_8OperatorE2ELi2EEENS1_10collective14CollectiveConvINS1_47MainloopSm100TmaUmmaWarpSpecializedImplicitGemmILS5_2ELi72ELi2ELi1ELi2EN4cute5tupleIJNSA_1CILi2EEENSC_ILi1EEESE_EEEEENSB_IJNSC_ILi128EEENSB_IJNSC_ILi64EEEEEENSB_IJNSC_ILi32EEEEEEEEENS_12float_e4m3_tESN_NSA_8TiledMMAINSA_8MMA_AtomIJNSA_10MMA_TraitsINSA_25SM100_MMA_F8F6F4_2x1SM_SSEJSN_SN_fSH_SI_NSA_17integral_constantINSA_4UMMA5MajorELSU_1EEESV_NSS_INST_7ScaleInELSW_0EEESX_EEEEEENSA_6LayoutINSB_IJSE_SE_SE_EEENSB_IJNSC_ILi0EEES12_S12_EEEEENSB_IJNSA_10UnderscoreES15_S15_EEEEENS7_6detail27Sm100ImplicitGemmTileTraitsINSA_18SM100_TMA_2SM_LOADENSA_14ComposedLayoutINSA_7SwizzleILi2ELi4ELi3EEENSA_18smem_ptr_flag_bitsILi8EEENS10_INSB_IJSI_NSC_ILi8EEEEEENSB_IJSE_SI_EEEEEEEvEENS19_INSA_25SM100_TMA_2SM_LOAD_IM2COLENS1B_INS1C_ILi1ELi4ELi3EEES1F_NS10_INSB_IJSK_S1G_EEENSB_IJSE_SK_EEEEEEEvEEEENS_8epilogue10collective18CollectiveEpilogueINS1U_23Sm100TmaWarpSpecializedILi1ELi1ELi32ELb0ELb0EEEJNSB_IJSI_SJ_SL_EEENSB_IJNS10_ISI_SE_EES20_EEESN_NSB_IJlNSB_IJSE_llEEES12_EEESN_S23_NS1U_6fusion15FusionCallbacksIS1Y_NS24_17LinearCombinationISN_fSN_fLNS_15FloatRoundStyleE2EEES1Z_S21_JEEENSA_5SM1004TMEM4LOAD26SM100_TMEM_LOAD_32dp32b32xENSA_13SM90_TMA_LOADENS1B_IS1D_S1F_NS10_INSB_IJS1G_SI_EEENSB_IJSI_SE_EEEEEEENSA_39AutoVectorizingCopyWithAssumedAlignmentILi128EEENSA_14SM90_TMA_STOREES2I_S2K_S2K_EEEvvEEEEvNT_6ParamsE:
[----:B------:R-:W1:Y:S01]  /*0000*/  LDC R1, c[0x0][0x37c] ;  /* 0x0000df00ff017b82 */ /* 0x000e620000000800 */
[----:B------:R-:W2:Y:S01]  /*0010*/  S2R R69, SR_TID.X ;  /* 0x0000000000457919 */ /* 0x000ea20000002100 */
[----:B------:R-:W3:Y:S06]  /*0020*/  LDCU.64 UR8, c[0x0][0x890] ;  /* 0x00011200ff0877ac */ /* 0x000eec0008000a00 */
[----:B------:R-:W4:Y:S01]  /*0030*/  S2UR UR4, SR_CgaCtaId ;  /* 0x00000000000479c3 */ /* 0x000f220000008800 */
[----:B-1----:R-:W-:Y:S01]  /*0040*/  VIADD R1, R1, 0xfffffff8 ;  /* 0xfffffff801017836 */ /* 0x002fe20000000000 */
[----:B------:R-:W-:-:S02]  /*0050*/  PRMT R79, RZ, 0x7610, R79 ;  /* 0x00007610ff4f7816 */ /* 0x000fc4000000004f */
[----:B------:R-:W-:Y:S02]  /*0060*/  ELECT P1, URZ, PT ;  /* 0x0000000000ff782f */ /* 0x000fe40003820000 */
[----:B------:R-:W-:Y:S01]  /*0070*/  R2UR UR43, R1 ;  /* 0x00000000012b72ca */ /* 0x000fe200000e0000 */
[----:B---3--:R-:W-:-:S04]  /*0080*/  UISETP.NE.U32.AND UP0, UPT, UR8, URZ, UPT ;  /* 0x000000ff0800728c */ /* 0x008fc8000bf05070 */
[----:B------:R-:W-:Y:S02]  /*0090*/  UISETP.NE.AND.EX UP0, UPT, UR9, URZ, UPT, UP0 ;  /* 0x000000ff0900728c */ /* 0x000fe4000bf05300 */
[----:B----4-:R-:W-:Y:S02]  /*00a0*/  ULOP3.LUT UR28, UR4, 0x1, URZ, 0xc0, !UPT ;  /* 0x00000001041c7892 */ /* 0x010fe4000f8ec0ff */
[----:B------:R-:W-:Y:S01]  /*00b0*/  ULOP3.LUT UR27, UR4, 0x1, URZ, 0x3c, !UPT ;  /* 0x00000001041b7892 */ /* 0x000fe2000f8e3cff */
[----:B--2---:R-:W-:-:S05]  /*00c0*/  SHF.R.U32.HI R80, RZ, 0x5, R69 ;  /* 0x00000005ff507819 */ /* 0x004fca0000011645 */
[----:B------:R-:W1:Y:S02]  /*00d0*/  SHFL.IDX PT, R0, R80, RZ, 0x1f ;  /* 0x00001fff50007589 */ /* 0x000e6400000e0000 */
[----:B-1----:R-:W-:Y:S01]  /*00e0*/  R2UR UR18, R0 ;  /* 0x00000000001272ca */ /* 0x002fe200000e0000 */
[----:B------:R-:W-:-:S14]  /*00f0*/  BRA.U UP0, `(.L_x_0) ;  /* 0x0000000100307547 */ /* 0x000fdc000b800000 */
[----:B------:R-:W1:Y:S02]  /*0100*/  LDCU.64 UR4, c[0x0][0x888] ;  /* 0x00011100ff0477ac */ /* 0x000e640008000a00 */
[----:B-1----:R-:W-:-:S04]  /*0110*/  UISETP.NE.U32.AND UP0, UPT, UR4, URZ, UPT ;  /* 0x000000ff0400728c */ /* 0x002fc8000bf05070 */
[----:B------:R-:W-:-:S09]  /*0120*/  UISETP.NE.AND.EX UP0, UPT, UR5, URZ, UPT, UP0 ;  /* 0x000000ff0500728c */ /* 0x000fd2000bf05300 */
[----:B------:R-:W-:Y:S05]  /*0130*/  BRA.U !UP0, `(.L_x_1) ;  /* 0x0000000108147547 */ /* 0x000fea000b800000 */
[----:B------:R-:W1:Y:S01]  /*0140*/  LDC.64 R2, c[0x0][0x888] ;  /* 0x00022200ff027b82 */ /* 0x000e620000000a00 */
[----:B------:R-:W1:Y:S02]  /*0150*/  LDCU.64 UR4, c[0x0][0x358] ;  /* 0x00006b00ff0477ac */ /* 0x000e640008000a00 */
[----:B-1----:R1:W5:Y:S01]  /*0160*/  LDG.E R39, desc[UR4][R2.64] ;  /* 0x0000000402277981 */ /* 0x002362000c1e1900 */
[----:B------:R-:W-:Y:S01]  /*0170*/  HFMA2 R79, -RZ, RZ, 0, 5.9604644775390625e-08 ;  /* 0x00000001ff4f7431 */ /* 0x000fe200000001ff */
[----:B------:R-:W-:Y:S05]  /*0180*/  BRA `(.L_x_0) ;  /* 0x00000000000c7947 */ /* 0x000fea0003800000 */
.L_x_1:
[----:B------:R-:W1:Y:S01]  /*0190*/  LDCU UR4, c[0x0][0x880] ;  /* 0x00011000ff0477ac */ /* 0x000e620008000800 */
[----:B------:R-:W-:Y:S01]  /*01a0*/  HFMA2 R79, -RZ, RZ, 0, 5.9604644775390625e-08 ;  /* 0x00000001ff4f7431 */ /* 0x000fe200000001ff */
[----:B-1----:R-:W-:-:S07]  /*01b0*/  MOV R39, UR4 ;  /* 0x0000000400277c02 */ /* 0x002fce0008000f00 */
.L_x_0:
[----:B------:R-:W2:Y:S02]  /*01c0*/  LDCU.64 UR4, c[0x0][0x8b0] ;  /* 0x00011600ff0477ac */ /* 0x000ea40008000a00 */
[----:B--2---:R-:W-:-:S04]  /*01d0*/  UISETP.NE.U32.AND UP0, UPT, UR4, URZ, UPT ;  /* 0x000000ff0400728c */ /* 0x004fc8000bf05070 */
[----:B------:R-:W-:-:S09]  /*01e0*/  UISETP.NE.AND.EX UP0, UPT, UR5, URZ, UPT, UP0 ;  /* 0x000000ff0500728c */ /* 0x000fd2000bf05300 */
[----:B------:R-:W-:Y:S05]  /*01f0*/  BRA.U UP0, `(.L_x_2) ;  /* 0x0000000100287547 */ /* 0x000fea000b800000 */
[----:B------:R-:W2:Y:S02]  /*0200*/  LDCU.64 UR4, c[0x0][0x8a8] ;  /* 0x00011500ff0477ac */ /* 0x000ea40008000a00 */
[----:B--2---:R-:W-:-:S04]  /*0210*/  UISETP.NE.U32.AND UP0, UPT, UR4, URZ, UPT ;  /* 0x000000ff0400728c */ /* 0x004fc8000bf05070 */
[----:B------:R-:W-:-:S09]  /*0220*/  UISETP.NE.AND.EX UP0, UPT, UR5, URZ, UPT, UP0 ;  /* 0x000000ff0500728c */ /* 0x000fd2000bf05300 */
[----:B------:R-:W-:Y:S05]  /*0230*/  BRA.U !UP0, `(.L_x_3) ;  /* 0x0000000108107547 */ /* 0x000fea000b800000 */
[----:B-1----:R-:W1:Y:S01]  /*0240*/  LDC.64 R2, c[0x0][0x8a8] ;  /* 0x00022a00ff027b82 */ /* 0x002e620000000a00 */
[----:B------:R-:W1:Y:S02]  /*0250*/  LDCU.64 UR4, c[0x0][0x358] ;  /* 0x00006b00ff0477ac */ /* 0x000e640008000a00 */
[----:B-1----:R2:W5:Y:S01]  /*0260*/  LDG.E R38, desc[UR4][R2.64] ;  /* 0x0000000402267981 */ /* 0x002562000c1e1900 */
[----:B------:R-:W-:Y:S05]  /*0270*/  BRA `(.L_x_2) ;  /* 0x0000000000087947 */ /* 0x000fea0003800000 */
.L_x_3:
[----:B------:R-:W2:Y:S02]  /*0280*/  LDCU UR4, c[0x0][0x8a0] ;  /* 0x00011400ff0477ac */ /* 0x000ea40008000800 */
[----:B--2---:R-:W-:Y:S02]  /*0290*/  MOV R38, UR4 ;  /* 0x0000000400267c02 */ /* 0x004fe40008000f00 */
.L_x_2:
[----:B------:R-:W-:Y:S01]  /*02a0*/  IMAD.U32 R0, RZ, RZ, UR18 ;  /* 0x00000012ff007e24 */ /* 0x000fe2000f8e00ff */
[----:B------:R-:W-:Y:S04]  /*02b0*/  BSSY.RECONVERGENT B0, `(.L_x_4) ;  /* 0x000000c000007945 */ /* 0x000fe80003800200 */
[C---:B------:R-:W-:Y:S02]  /*02c0*/  ISETP.NE.OR P2, PT, R0.reuse, 0x1, !P1 ;  /* 0x000000010000780c */ /* 0x040fe40004f45670 */
[----:B------:R-:W-:-:S11]  /*02d0*/  ISETP.NE.OR P0, PT, R0, 0x3, !P1 ;  /* 0x000000030000780c */ /* 0x000fd60004f05670 */
[----:B------:R-:W-:Y:S05]  /*02e0*/  @P2 BRA `(.L_x_5) ;  /* 0x0000000000202947 */ /* 0x000fea0003800000 */
[----:B------:R-:W3:Y:S02]  /*02f0*/  LDCU.64 UR4, c[0x0][0x348] ;  /* 0x00006900ff0477ac */ /* 0x000ee40008000a00 */
[----:B---3--:R-:W-:Y:S02]  /*0300*/  UIADD3 UR6, UP1, UPT, UR4, 0x80, URZ ;  /* 0x0000008004067890 */ /* 0x008fe4000ff3e0ff */
[----:B------:R-:W-:Y:S02]  /*0310*/  UIADD3 UR4, UP0, UPT, UR4, 0x180, URZ ;  /* 0x0000018004047890 */ /* 0x000fe4000ff1e0ff */
[----:B------:R-:W-:Y:S02]  /*0320*/  UIADD3.X UR7, UPT, UPT, URZ, UR5, URZ, UP1, !UPT ;  /* 0x00000005ff077290 */ /* 0x000fe40008ffe4ff */
[----:B------:R-:W-:-:S07]  /*0330*/  UIADD3.X UR5, UPT, UPT, URZ, UR5, URZ, UP0, !UPT ;  /* 0x00000005ff057290 */ /* 0x000fce00087fe4ff */
[----:B------:R3:W-:Y:S02]  /*0340*/  UTMACCTL.PF [UR6] ;  /* 0x00000000060079b9 */ /* 0x0007e40008040000 */
[----:B------:R3:W-:Y:S02]  /*0350*/  UTMACCTL.PF [UR4] ;  /* 0x00000000040079b9 */ /* 0x0007e40008040000 */
[----:B---3--:R-:W-:Y:S01]  /*0360*/  NOP ;  /* 0x0000000000007918 */ /* 0x008fe20000000000 */
.L_x_5:
[----:B------:R-:W-:Y:S05]  /*0370*/  BSYNC.RECONVERGENT B0 ;  /* 0x0000000000007941 */ /* 0x000fea0003800200 */
.L_x_4:
[----:B------:R-:W-:Y:S04]  /*0380*/  BSSY.RECONVERGENT B0, `(.L_x_6) ;  /* 0x000000a000007945 */ /* 0x000fe80003800200 */
        /* <DEDUP_REMOVED lines=9> */
.L_x_7:
[----:B------:R-:W-:Y:S05]  /*0420*/  BSYNC.RECONVERGENT B0 ;  /* 0x0000000000007941 */ /* 0x000fea0003800200 */
.L_x_6:
[----:B------:R-:W3:Y:S01]  /*0430*/  LDCU.64 UR4, c[0x0][0x888] ;  /* 0x00011100ff0477ac */ /* 0x000ee20008000a00 */
[----:B------:R-:W-:Y:S02]  /*0440*/  UISETP.EQ.U32.AND UP2, UPT, UR8, URZ, UPT ;  /* 0x000000ff0800728c */ /* 0x000fe4000bf42070 */
[----:B------:R-:W-:Y:S02]  /*0450*/  UPLOP3.LUT UP3, UPT, UPT, UPT, UPT, 0x80, 0x8 ;  /* 0x000000000008789c */ /* 0x000fe40003f6f070 */
[----:B---3--:R-:W-:-:S04]  /*0460*/  UISETP.NE.U32.AND UP0, UPT, UR4, URZ, UPT ;  /* 0x000000ff0400728c */ /* 0x008fc8000bf05070 */
[----:B------:R-:W-:-:S04]  /*0470*/  UISETP.NE.AND.EX UP1, UPT, UR5, URZ, UPT, UP0 ;  /* 0x000000ff0500728c */ /* 0x000fc8000bf25300 */
[----:B------:R-:W-:-:S04]  /*0480*/  UISETP.EQ.OR.EX UP4, UPT, UR9, URZ, !UP1, UP2 ;  /* 0x000000ff0900728c */ /* 0x000fc8000cf82720 */
[----:B------:R-:W-:-:S06]  /*0490*/  UP2UR UR4, UPR, URZ, 0x10 ;  /* 0x00000010ff047883 */ /* 0x000fcc0008000000 */
[----:B------:R-:W-:Y:S01]  /*04a0*/  MOV R81, UR4 ;  /* 0x0000000400517c02 */ /* 0x000fe20008000f00 */
[----:B------:R-:W-:Y:S06]  /*04b0*/  BRA.U !UP4, `(.L_x_8) ;  /* 0x000000010c207547 */ /* 0x000fec000b800000 */
[----:B------:R-:W-:Y:S01]  /*04c0*/  UISETP.NE.U32.AND UP2, UPT, UR8, URZ, UPT ;  /* 0x000000ff0800728c */ /* 0x000fe2000bf45070 */
[----:B-----5:R-:W-:Y:S01]  /*04d0*/  FSETP.NEU.AND P0, PT, R39, RZ, PT ;  /* 0x000000ff2700720b */ /* 0x020fe20003f0d000 */
[----:B------:R-:W-:Y:S02]  /*04e0*/  USEL UR4, URZ, 0xffffffff, UP1 ;  /* 0xffffffffff047887 */ /* 0x000fe40008800000 */
[----:B------:R-:W-:-:S10]  /*04f0*/  UISETP.NE.AND.EX UP2, UPT, UR9, URZ, UPT, UP2 ;  /* 0x000000ff0900728c */ /* 0x000fd4000bf45320 */
[----:B------:R-:W-:Y:S01]  /*0500*/  VOTEU.ANY UP0, P0 ;  /* 0x0000000000ff7886 */ /* 0x000fe20000000100 */
[----:B------:R-:W-:-:S04]  /*0510*/  @!UP2 USEL UR4, URZ, 0xffffffff, UP0 ;  /* 0xffffffffff04a887 */ /* 0x000fc80008000000 */
[----:B------:R-:W-:-:S04]  /*0520*/  ULOP3.LUT UR4, UR4, 0x1, URZ, 0xc0, !UPT ;  /* 0x0000000104047892 */ /* 0x000fc8000f8ec0ff */
[----:B------:R-:W-:-:S11]  /*0530*/  UISETP.NE.U32.AND UP3, UPT, UR4, 0x1, UPT ;  /* 0x000000010400788c */ /* 0x000fd6000bf65070 */
.L_x_8:
[----:B------:R-:W3:Y:S01]  /*0540*/  SHFL.IDX PT, R0, R80, RZ, 0x1f ;  /* 0x00001fff50007589 */ /* 0x000ee200000e0000 */
[----:B------:R-:W-:Y:S02]  /*0550*/  UISETP.NE.AND UP5, UPT, UR18, 0x2, UPT ;  /* 0x000000021200788c */ /* 0x000fe4000bfa5270 */
[----:B------:R-:W-:Y:S02]  /*0560*/  UISETP.NE.AND UP0, UPT, UR18, 0x2, UPT ;  /* 0x000000021200788c */ /* 0x000fe4000bf05270 */
[----:B------:R-:W-:Y:S02]  /*0570*/  UISETP.NE.OR UP2, UPT, UR28, URZ, UP5 ;  /* 0x000000ff1c00728c */ /* 0x000fe4000af45670 */
[----:B------:R-:W-:-:S04]  /*0580*/  USEL UR51, URZ, 0x1, UP0 ;  /* 0x00000001ff337887 */ /* 0x000fc80008000000 */
[----:B------:R-:W-:Y:S02]  /*0590*/  PLOP3.LUT P3, PT, P1, PT, UP2, 0xae, 0xea ;  /* 0x0000000000ea781c */ /* 0x000fe40000f6f52e */
[----:B---3--:R-:W-:-:S13]  /*05a0*/  ISETP.NE.AND P0, PT, R0, RZ, PT ;  /* 0x000000ff0000720c */ /* 0x008fda0003f05270 */
[----:B------:R-:W-:Y:S05]  /*05b0*/  @P0 BRA `(.L_x_9) ;  /* 0x0000000800740947 */ /* 0x000fea0003800000 */
[----:B------:R-:W-:Y:S01]  /*05c0*/  ELECT P0, URZ, PT ;  /* 0x0000000000ff782f */ /* 0x000fe20003800000 */
[----:B------:R-:W-:-:S12]  /*05d0*/  BSSY.RECONVERGENT B0, `(.L_x_9) ;  /* 0x000009b000007945 */ /* 0x000fd80003800200 */
[----:B------:R-:W-:Y:S05]  /*05e0*/  @!P0 BRA `(.L_x_10) ;  /* 0x0000000800648947 */ /* 0x000fea0003800000 */
[----:B------:R-:W3:Y:S01]  /*05f0*/  S2UR UR5, SR_CgaCtaId ;  /* 0x00000000000579c3 */ /* 0x000ee20000008800 */
[----:B------:R-:W-:Y:S01]  /*0600*/  UMOV UR4, 0x400 ;  /* 0x0000040000047882 */ /* 0x000fe20000000000 */
[----:B------:R-:W-:Y:S02]  /*0610*/  UMOV UR6, 0x1 ;  /* 0x0000000100067882 */ /* 0x000fe40000000000 */
[----:B------:R-:W-:-:S04]  /*0620*/  UIADD3 UR6, UPT, UPT, -UR6, 0x100000, URZ ;  /* 0x0010000006067890 */ /* 0x000fc8000fffe1ff */
[----:B------:R-:W-:Y:S02]  /*0630*/  USHF.L.U32 UR7, UR6, 0xb, URZ ;  /* 0x0000000b06077899 */ /* 0x000fe400080006ff */
[----:B------:R-:W-:Y:S02]  /*0640*/  USHF.L.U32 UR6, UR6, 0x1, URZ ;  /* 0x0000000106067899 */ /* 0x000fe400080006ff */
[----:B---3--:R-:W-:Y:S01]  /*0650*/  ULEA UR4, UR5, UR4, 0x18 ;  /* 0x0000000405047291 */ /* 0x008fe2000f8ec0ff */
[----:B------:R-:W3:Y:S11]  /*0660*/  FENCE.VIEW.ASYNC.S ;  /* 0x00000000000073c6 */ /* 0x000ef60000000000 */
[----:B---3--:R3:W4:Y:S01]  /*0670*/  SYNCS.EXCH.64 URZ, [UR4], UR6 ;  /* 0x0000000604ff75b2 */ /* 0x0087220008000100 */
[----:B------:R3:W1:Y:S01]  /*0680*/  SYNCS.EXCH.64 URZ, [UR4+0x240], UR6 ;  /* 0x0002400604ff75b2 */ /* 0x0006620008000100 */
        /* <DEDUP_REMOVED lines=141> */
[----:B------:R3:W1:Y:S02]  /*0f60*/  SYNCS.EXCH.64 URZ, [UR4+0x478], UR6 ;  /* 0x0004780604ff75b2 */ /* 0x0006640008000100 */
[----:B---34-:R-:W-:Y:S01]  /*0f70*/  NOP ;  /* 0x0000000000007918 */ /* 0x018fe20000000000 */
.L_x_10:
[----:B------:R-:W-:Y:S05]  /*0f80*/  BSYNC.RECONVERGENT B0 ;  /* 0x0000000000007941 */ /* 0x000fea0003800200 */
.L_x_9:
[----:B------:R-:W3:Y:S01]  /*0f90*/  SHFL.IDX PT, R0, R80, RZ, 0x1f ;  /* 0x00001fff50007589 */ /* 0x000ee200000e0000 */
[----:B------:R-:W-:Y:S01]  /*0fa0*/  NOP ;  /* 0x0000000000007918 */ /* 0x000fe20000000000 */
[----:B---3--:R-:W-:-:S13]  /*0fb0*/  ISETP.NE.AND P0, PT, R0, 0x1, PT ;  /* 0x000000010000780c */ /* 0x008fda0003f05270 */
[----:B------:R-:W-:Y:S05]  /*0fc0*/  @P0 BRA `(.L_x_11) ;  /* 0x0000000000400947 */ /* 0x000fea0003800000 */
[----:B------:R-:W3:Y:S01]  /*0fd0*/  S2UR UR5, SR_CgaCtaId ;  /* 0x00000000000579c3 */ /* 0x000ee20000008800 */
[----:B------:R-:W-:Y:S01]  /*0fe0*/  UMOV UR4, 0x400 ;  /* 0x0000040000047882 */ /* 0x000fe20000000000 */
[----:B------:R-:W-:Y:S01]  /*0ff0*/  UMOV UR8, 0x20 ;  /* 0x0000002000087882 */ /* 0x000fe20000000000 */
[----:B------:R-:W-:Y:S01]  /*1000*/  UMOV UR6, 0x80 ;  /* 0x0000008000067882 */ /* 0x000fe20000000000 */
[----:B------:R-:W-:-:S04]  /*1010*/  UIADD3 UR8, UPT, UPT, -UR8, 0x100000, URZ ;  /* 0x0010000008087890 */ /* 0x000fc8000fffe1ff */
[----:B------:R-:W-:Y:S02]  /*1020*/  USHF.L.U32 UR9, UR8, 0xb, URZ ;  /* 0x0000000b08097899 */ /* 0x000fe400080006ff */
[----:B------:R-:W-:Y:S02]  /*1030*/  USHF.L.U32 UR8, UR8, 0x1, URZ ;  /* 0x0000000108087899 */ /* 0x000fe400080006ff */
[----:B------:R-:W-:-:S04]  /*1040*/  UIADD3 UR6, UPT, UPT, -UR6, 0x100000, URZ ;  /* 0x0010000006067890 */ /* 0x000fc8000fffe1ff */
[----:B------:R-:W-:Y:S02]  /*1050*/  USHF.L.U32 UR7, UR6, 0xb, URZ ;  /* 0x0000000b06077899 */ /* 0x000fe400080006ff */
[----:B------:R-:W-:Y:S01]  /*1060*/  USHF.L.U32 UR6, UR6, 0x1, URZ ;  /* 0x0000000106067899 */ /* 0x000fe200080006ff */
[----:B------:R-:W-:Y:S01]  /*1070*/  ELECT P0, URZ, PT ;  /* 0x0000000000ff782f */ /* 0x000fe20003800000 */
[----:B---3--:R-:W-:Y:S01]  /*1080*/  ULEA UR4, UR5, UR4, 0x18 ;  /* 0x0000000405047291 */ /* 0x008fe2000f8ec0ff */
[----:B------:R-:W3:Y:S11]  /*1090*/  FENCE.VIEW.ASYNC.S ;  /* 0x00000000000073c6 */ /* 0x000ef60000000000 */
[----:B---3--:R3:W4:Y:S01]  /*10a0*/  SYNCS.EXCH.64 URZ, [UR4+0x480], UR8 ;  /* 0x0004800804ff75b2 */ /* 0x0087220008000100 */
[----:B------:R3:W1:Y:S01]  /*10b0*/  SYNCS.EXCH.64 URZ, [UR4+0x488], UR6 ;  /* 0x0004880604ff75b2 */ /* 0x0006620008000100 */
[----:B------:R-:W-:Y:S01]  /*10c0*/  NOP ;  /* 0x0000000000007918 */ /* 0x000fe20000000000 */
.L_x_11:
[----:B------:R-:W2:Y:S01]  /*10d0*/  SHFL.IDX PT, R0, R80, RZ, 0x1f ;  /* 0x00001fff50007589 */ /* 0x000ea200000e0000 */
[----:B------:R-:W-:Y:S01]  /*10e0*/  NOP ;  /* 0x0000000000007918 */ /* 0x000fe20000000000 */
[----:B--2---:R-:W-:-:S13]  /*10f0*/  ISETP.NE.AND P0, PT, R0, 0x3, PT ;  /* 0x000000030000780c */ /* 0x004fda0003f05270 */
[----:B------:R-:W-:Y:S05]  /*1100*/  @P0 BRA `(.L_x_12) ;  /* 0x0000000000300947 */ /* 0x000fea0003800000 */
[----:B------:R-:W2:Y:S01]  /*1110*/  S2UR UR5, SR_CgaCtaId ;  /* 0x00000000000579c3 */ /* 0x000ea20000008800 */
[----:B---3--:R-:W-:Y:S01]  /*1120*/  UMOV UR4, 0x400 ;  /* 0x0000040000047882 */ /* 0x008fe20000000000 */
[----:B------:R-:W-:Y:S01]  /*1130*/  UMOV UR6, 0x20 ;  /* 0x0000002000067882 */ /* 0x000fe20000000000 */
[----:B------:R-:W-:Y:S01]  /*1140*/  ELECT P0, URZ, PT ;  /* 0x0000000000ff782f */ /* 0x000fe20003800000 */
[----:B------:R-:W-:-:S04]  /*1150*/  UIADD3 UR6, UPT, UPT, -UR6, 0x100000, URZ ;  /* 0x0010000006067890 */ /* 0x000fc8000fffe1ff */
[----:B------:R-:W-:Y:S02]  /*1160*/  USHF.L.U32 UR7, UR6, 0xb, URZ ;  /* 0x0000000b06077899 */ /* 0x000fe400080006ff */
[----:B------:R-:W-:Y:S02]  /*1170*/  USHF.L.U32 UR6, UR6, 0x1, URZ ;  /* 0x0000000106067899 */ /* 0x000fe400080006ff */
[----:B--2---:R-:W-:Y:S01]  /*1180*/  ULEA UR4, UR5, UR4, 0x18 ;  /* 0x0000000405047291 */ /* 0x004fe2000f8ec0ff */
[----:B------:R-:W2:Y:S11]  /*1190*/  FENCE.VIEW.ASYNC.S ;  /* 0x00000000000073c6 */ /* 0x000eb60000000000 */
[----:B--2---:R2:W3:Y:S01]  /*11a0*/  SYNCS.EXCH.64 URZ, [UR4+0x490], UR6 ;  /* 0x0004900604ff75b2 */ /* 0x0044e20008000100 */
[----:B------:R2:W1:Y:S01]  /*11b0*/  SYNCS.EXCH.64 URZ, [UR4+0x498], UR6 ;  /* 0x0004980604ff75b2 */ /* 0x0004620008000100 */
[----:B------:R-:W-:Y:S01]  /*11c0*/  NOP ;  /* 0x0000000000007918 */ /* 0x000fe20000000000 */
.L_x_12:
[----:B------:R-:W4:Y:S01]  /*11d0*/  SHFL.IDX PT, R0, R80, RZ, 0x1f ;  /* 0x00001fff50007589 */ /* 0x000f2200000e0000 */
[----:B------:R-:W-:Y:S01]  /*11e0*/  NOP ;  /* 0x0000000000007918 */ /* 0x000fe20000000000 */
[----:B----4-:R-:W-:-:S13]  /*11f0*/  ISETP.NE.AND P0, PT, R0, 0x4, PT ;  /* 0x000000040000780c */ /* 0x010fda0003f05270 */
[----:B------:R-:W-:Y:S05]  /*1200*/  @P0 BRA `(.L_x_13) ;  /* 0x0000000000440947 */ /* 0x000fea0003800000 */
[----:B------:R-:W4:Y:S01]  /*1210*/  S2UR UR5, SR_CgaCtaId ;  /* 0x00000000000579c3 */ /* 0x000f220000008800 */
[----:B--23--:R-:W-:Y:S01]  /*1220*/  UMOV UR4, 0x1e0 ;  /* 0x000001e000047882 */ /* 0x00cfe20000000000 */
[----:B------:R-:W-:Y:S01]  /*1230*/  UMOV UR6, 0x400 ;  /* 0x0000040000067882 */ /* 0x000fe20000000000 */
[----:B------:R-:W-:Y:S01]  /*1240*/  USEL UR4, UR4, 0x1a0, UP3 ;  /* 0x000001a004047887 */ /* 0x000fe20009800000 */
[----:B------:R-:W-:Y:S01]  /*1250*/  UMOV UR8, 0x1 ;  /* 0x0000000100087882 */ /* 0x000fe20000000000 */
[----:B------:R-:W-:Y:S01]  /*1260*/  ELECT P0, URZ, PT ;  /* 0x0000000000ff782f */ /* 0x000fe20003800000 */
[----:B------:R-:W-:-:S04]  /*1270*/  UIADD3 UR8, UPT, UPT, -UR8, 0x100000, URZ ;  /* 0x0010000008087890 */ /* 0x000fc8000fffe1ff */
[----:B------:R-:W-:Y:S02]  /*1280*/  USHF.L.U32 UR9, UR8, 0xb, URZ ;  /* 0x0000000b08097899 */ /* 0x000fe400080006ff */
[----:B------:R-:W-:Y:S02]  /*1290*/  USHF.L.U32 UR8, UR8, 0x1, URZ ;  /* 0x0000000108087899 */ /* 0x000fe400080006ff */
[----:B----4-:R-:W-:Y:S02]  /*12a0*/  ULEA UR6, UR5, UR6, 0x18 ;  /* 0x0000000605067291 */ /* 0x010fe4000f8ec0ff */
[----:B------:R-:W-:-:S04]  /*12b0*/  UIADD3 UR4, UPT, UPT, -UR4, 0x100000, URZ ;  /* 0x0010000004047890 */ /* 0x000fc8000fffe1ff */
[----:B------:R-:W-:Y:S02]  /*12c0*/  USHF.L.U32 UR5, UR4, 0xb, URZ ;  /* 0x0000000b04057899 */ /* 0x000fe400080006ff */
[----:B------:R-:W-:Y:S01]  /*12d0*/  USHF.L.U32 UR4, UR4, 0x1, URZ ;  /* 0x0000000104047899 */ /* 0x000fe200080006ff */
[----:B------:R-:W2:Y:S03]  /*12e0*/  FENCE.VIEW.ASYNC.S ;  /* 0x00000000000073c6 */ /* 0x000ea60000000000 */
[----:B--2---:R4:W2:Y:S08]  /*12f0*/  SYNCS.EXCH.64 URZ, [UR6+0x4a0], UR8 ;  /* 0x0004a00806ff75b2 */ /* 0x0048b00008000100 */
[----:B------:R4:W3:Y:S02]  /*1300*/  SYNCS.EXCH.64 URZ, [UR6+0x4a8], UR4 ;  /* 0x0004a80406ff75b2 */ /* 0x0008e40008000100 */
[----:B----4-:R-:W-:Y:S01]  /*1310*/  NOP ;  /* 0x0000000000007918 */ /* 0x010fe20000000000 */
.L_x_13:
[----:B------:R-:W4:Y:S01]  /*1320*/  SHFL.IDX PT, R0, R80, RZ, 0x1f ;  /* 0x00001fff50007589 */ /* 0x000f2200000e0000 */
[----:B------:R-:W-:Y:S01]  /*1330*/  ISETP.NE.OR P1, PT, RZ, UR18, !P1 ;  /* 0x00000012ff007c0c */ /* 0x000fe2000cf25670 */
[----:B------:R-:W-:Y:S01]  /*1340*/  NOP ;  /* 0x0000000000007918 */ /* 0x000fe20000000000 */
[----:B----4-:R-:W-:-:S13]  /*1350*/  ISETP.NE.AND P0, PT, R0, 0x5, PT ;  /* 0x000000050000780c */ /* 0x010fda0003f05270 */
[----:B------:R-:W-:Y:S05]  /*1360*/  @P0 BRA `(.L_x_14) ;  /* 0x0000000000480947 */ /* 0x000fea0003800000 */
[----:B------:R-:W4:Y:S01]  /*1370*/  S2UR UR5, SR_CgaCtaId ;  /* 0x00000000000579c3 */ /* 0x000f220000008800 */
[----:B--23--:R-:W-:Y:S01]  /*1380*/  UMOV UR4, 0x400 ;  /* 0x0000040000047882 */ /* 0x00cfe20000000000 */
        /* <DEDUP_REMOVED lines=9> */
[----:B----4-:R-:W-:Y:S01]  /*1420*/  ULEA UR4, UR5, UR4, 0x18 ;  /* 0x0000000405047291 */ /* 0x010fe2000f8ec0ff */
[----:B------:R-:W2:Y:S11]  /*1430*/  FENCE.VIEW.ASYNC.S ;  /* 0x00000000000073c6 */ /* 0x000eb60000000000 */
[----:B--2---:R4:W2:Y:S01]  /*1440*/  SYNCS.EXCH.64 URZ, [UR4+0x4b0], UR6 ;  /* 0x0004b00604ff75b2 */ /* 0x0048a20008000100 */
[----:B------:R4:W3:Y:S01]  /*1450*/  SYNCS.EXCH.64 URZ, [UR4+0x4c0], UR8 ;  /* 0x0004c00804ff75b2 */ /* 0x0008e20008000100 */
[----:B------:R4:W1:Y:S01]  /*1460*/  SYNCS.EXCH.64 URZ, [UR4+0x4b8], UR6 ;  /* 0x0004b80604ff75b2 */ /* 0x0008620008000100 */
[----:B------:R4:W1:Y:S02]  /*1470*/  SYNCS.EXCH.64 URZ, [UR4+0x4c8], UR8 ;  /* 0x0004c80804ff75b2 */ /* 0x0008640008000100 */
[----:B----4-:R-:W-:Y:S01]  /*1480*/  NOP ;  /* 0x0000000000007918 */ /* 0x010fe20000000000 */
.L_x_14:
[----:B--23--:R-:W2:Y:S01]  /*1490*/  S2UR UR7, SR_CgaCtaId ;  /* 0x00000000000779c3 */ /* 0x00cea20000008800 */
[----:B------:R-:W-:Y:S01]  /*14a0*/  VOTEU.ALL UP0, P1 ;  /* 0x0000000000ff7886 */ /* 0x000fe20000800000 */
[----:B------:R-:W-:Y:S01]  /*14b0*/  UMOV UR4, 0x20 ;  /* 0x0000002000047882 */ /* 0x000fe20000000000 */
[----:B------:R-:W-:Y:S01]  /*14c0*/  NOP ;  /* 0x0000000000007918 */ /* 0x000fe20000000000 */
[----:B-1----:R-:W-:Y:S01]  /*14d0*/  LOP3.LUT R3, R69, 0x1f, RZ, 0xc0, !PT ;  /* 0x0000001f45037812 */ /* 0x002fe200078ec0ff */
[----:B------:R-:W-:Y:S01]  /*14e0*/  UISETP.NE.AND UP4, UPT, UR18, URZ, UPT ;  /* 0x000000ff1200728c */ /* 0x000fe2000bf85270 */
[----:B------:R-:W-:Y:S01]  /*14f0*/  @!UP0 UMOV UR6, 0x400 ;  /* 0x0000040000068882 */ /* 0x000fe20000000000 */
[----:B------:R-:W-:-:S04]  /*1500*/  @!UP0 UIADD3 UR4, UPT, UPT, -UR4, 0x100000, URZ ;  /* 0x0010000004048890 */ /* 0x000fc8000fffe1ff */
[----:B------:R-:W-:Y:S02]  /*1510*/  @!UP0 USHF.L.U32 UR5, UR4, 0xb, URZ ;  /* 0x0000000b04058899 */ /* 0x000fe400080006ff */
[----:B------:R-:W-:Y:S02]  /*1520*/  @!UP0 USHF.L.U32 UR4, UR4, 0x1, URZ ;  /* 0x0000000104048899 */ /* 0x000fe400080006ff */
[----:B--2---:R-:W-:Y:S01]  /*1530*/  @!UP0 ULEA UR6, UR7, UR6, 0x18 ;  /* 0x0000000607068291 */ /* 0x004fe2000f8ec0ff */
[----:B------:R-:W1:Y:S01]  /*1540*/  LDCU UR7, c[0x0][0x36c] ;  /* 0x00006d80ff0777ac */ /* 0x000e620008000800 */
[----:B------:R-:W-:Y:S01]  /*1550*/  VOTEU.ALL UP0, P1 ;  /* 0x0000000000ff7886 */ /* 0x000fe20000800000 */
[----:B------:R-:W2:Y:S09]  /*1560*/  FENCE.VIEW.ASYNC.S ;  /* 0x00000000000073c6 */ /* 0x000eb20000000000 */
[----:B--2---:R2:W3:Y:S01]  /*1570*/  @!UP0 SYNCS.EXCH.64 URZ, [UR6+0x4d0], UR4 ;  /* 0x0004d00406ff85b2 */ /* 0x0044e20008000100 */
[----:B-1----:R-:W-:-:S09]  /*1580*/  UISETP.EQ.U32.AND UP6, UPT, UR7, 0x1, UPT ;  /* 0x000000010700788c */ /* 0x002fd2000bfc2070 */
[----:B--2---:R-:W-:Y:S05]  /*1590*/  BRA.U !UP6, `(.L_x_15) ;  /* 0x000000010e087547 */ /* 0x004fea000b800000 */
[----:B---3--:R-:W-:Y:S01]  /*15a0*/  UCGABAR_ARV ;  /* 0x00000000000079c7 */ /* 0x008fe20008000000 */
[----:B------:R-:W-:Y:S05]  /*15b0*/  BRA `(.L_x_16) ;  /* 0x0000000000047947 */ /* 0x000fea0003800000 */
.L_x_15:
[----:B---3--:R-:W-:Y:S01]  /*15c0*/  NOP ;  /* 0x0000000000007918 */ /* 0x008fe20000000000 */
.L_x_16:
[----:B------:R-:W1:Y:S01]  /*15d0*/  S2UR UR20, SR_CTAID.X ;  /* 0x00000000001479c3 */ /* 0x000e620000002500 */
[----:B------:R-:W-:-:S05]  /*15e0*/  CS2R.32 R2, SR_CgaSize ;  /* 0x0000000000027805 */ /* 0x000fca0000008a00 */
[----:B------:R-:W-:-:S05]  /*15f0*/  IMAD R2, R2, -0xa0, RZ ;  /* 0xffffff6002027824 */ /* 0x000fca00078e02ff */
[----:B------:R-:W-:-:S14]  /*1600*/  R2UR UR5, R2 ;  /* 0x00000000020572ca */ /* 0x000fdc00000e0000 */
[----:B------:R-:W2:Y:S01]  /*1610*/  LDCU UR5, c[0x0][UR5+0x2b0] ;  /* 0x00005600050577ac */ /* 0x000ea20008000800 */
[----:B------:R-:W-:-:S05]  /*1620*/  CS2R.32 R2, SR_CgaSize ;  /* 0x0000000000027805 */ /* 0x000fca0000008a00 */
[----:B------:R-:W-:-:S05]  /*1630*/  IMAD R2, R2, -0xa0, RZ ;  /* 0xffffff6002027824 */ /* 0x000fca00078e02ff */
[----:B------:R-:W-:-:S14]  /*1640*/  R2UR UR4, R2 ;  /* 0x00000000020472ca */ /* 0x000fdc00000e0000 */
[----:B------:R-:W3:Y:S01]  /*1650*/  LDCU UR4, c[0x0][UR4+0x2b4] ;  /* 0x00005680040477ac */ /* 0x000ee20008000800 */
[----:B------:R-:W4:Y:S01]  /*1660*/  S2UR UR26, SR_CTAID.Y ;  /* 0x00000000001a79c3 */ /* 0x000f220000002600 */
[----:B------:R-:W-:-:S05]  /*1670*/  CS2R.32 R2, SR_CgaSize ;  /* 0x0000000000027805 */ /* 0x000fca0000008a00 */
[----:B------:R-:W-:-:S05]  /*1680*/  IMAD R2, R2, -0xa0, RZ ;  /* 0xffffff6002027824 */ /* 0x000fca00078e02ff */
[----:B------:R-:W-:-:S14]  /*1690*/  R2UR UR62, R2 ;  /* 0x00000000023e72ca */ /* 0x000fdc00000e0000 */
[----:B------:R-:W3:Y:S01]  /*16a0*/  LDCU UR62, c[0x0][UR62+0x2a0] ;  /* 0x000054003e3e77ac */ /* 0x000ee20008000800 */
[----:B------:R-:W-:-:S05]  /*16b0*/  CS2R.32 R2, SR_CgaSize ;  /* 0x0000000000027805 */ /* 0x000fca0000008a00 */
[----:B------:R-:W-:-:S05]  /*16c0*/  IMAD R2, R2, -0xa0, RZ ;  /* 0xffffff6002027824 */ /* 0x000fca00078e02ff */
[----:B------:R-:W-:-:S14]  /*16d0*/  R2UR UR63, R2 ;  /* 0x00000000023f72ca */ /* 0x000fdc00000e0000 */
[----:B------:R-:W3:Y:S01]  /*16e0*/  LDCU UR63, c[0x0][UR63+0x2a4] ;  /* 0x000054803f3f77ac */ /* 0x000ee20008000800 */
[----:B------:R-:W3:Y:S01]  /*16f0*/  LDCU UR19, c[0x0][0xb24] ;  /* 0x00016480ff1377ac */ /* 0x000ee20008000800 */
[----:B------:R-:W3:Y:S01]  /*1700*/  LDCU UR39, c[0x0][0xb24] ;  /* 0x00016480ff2777ac */ /* 0x000ee20008000800 */
[----:B-1----:R-:W-:Y:S01]  /*1710*/  I2FP.F32.U32 R2, UR20 ;  /* 0x0000001400027c45 */ /* 0x002fe20008201000 */
[----:B------:R-:W1:Y:S04]  /*1720*/  LDCU UR23, c[0x0][0xb30] ;  /* 0x00016600ff1777ac */ /* 0x000e680008000800 */
[----:B--2---:R-:W-:Y:S01]  /*1730*/  FMUL R2, R2, UR5 ;  /* 0x0000000502027c20 */ /* 0x004fe20008400000 */
[----:B----4-:R-:W-:-:S05]  /*1740*/  I2FP.F32.U32 R0, UR26 ;  /* 0x0000001a00007c45 */ /* 0x010fca0008201000 */
[----:B------:R-:W2:Y:S01]  /*1750*/  F2I.U32.TRUNC.NTZ R2, R2 ;  /* 0x0000000200027305 */ /* 0x000ea2000020f000 */
[----:B---3--:R-:W-:-:S07]  /*1760*/  FMUL R0, R0, UR4 ;  /* 0x0000000400007c20 */ /* 0x008fce0008400000 */
[----:B------:R-:W3:Y:S01]  /*1770*/  F2I.U32.TRUNC.NTZ R0, R0 ;  /* 0x0000000000007305 */ /* 0x000ee2000020f000 */
[----:B--2---:R-:W-:Y:S02]  /*1780*/  R2UR UR4, R2 ;  /* 0x00000000020472ca */ /* 0x004fe400000e0000 */
[----:B------:R-:W-:Y:S02]  /*1790*/  PRMT R2, RZ, 0x7610, R2 ;  /* 0x00007610ff027816 */ /* 0x000fe40000000002 */
[----:B---3--:R-:W-:Y:S02]  /*17a0*/  R2UR UR6, R0 ;  /* 0x00000000000672ca */ /* 0x008fe400000e0000 */
[----:B------:R-:W-:-:S07]  /*17b0*/  PRMT R0, RZ, 0x7610, R0 ;  /* 0x00007610ff007816 */ /* 0x000fce0000000000 */
[----:B------:R-:W-:-:S04]  /*17c0*/  UIADD3 UR5, UPT, UPT, -UR4, URZ, URZ ;  /* 0x000000ff04057290 */ /* 0x000fc8000fffe1ff */
[----:B------:R-:W-:Y:S02]  /*17d0*/  UIMAD UR62, UR62, UR5, UR20 ;  /* 0x000000053e3e72a4 */ /* 0x000fe4000f8e0214 */
[----:B------:R-:W-:-:S04]  /*17e0*/  UIADD3 UR4, UPT, UPT, -UR6, URZ, URZ ;  /* 0x000000ff06047290 */ /* 0x000fc8000fffe1ff */
[----:B------:R-:W-:Y:S01]  /*17f0*/  UIMAD UR63, UR63, UR4, UR26 ;  /* 0x000000043f3f72a4 */ /* 0x000fe2000f8e021a */
[----:B-1----:R-:W-:Y:S11]  /*1800*/  BRA.U UP4, `(.L_x_17) ;  /* 0x0000000104287547 */ /* 0x002ff6000b800000 */
[----:B------:R-:W-:Y:S02]  /*1810*/  UISETP.NE.AND UP0, UPT, UR63, URZ, UPT ;  /* 0x000000ff3f00728c */ /* 0x000fe4000bf05270 */
[----:B------:R-:W-:Y:S02]  /*1820*/  ULOP3.LUT UR4, UR62, 0xfffffffe, URZ, 0xc0, !UPT ;  /* 0xfffffffe3e047892 */ /* 0x000fe4000f8ec0ff */
[----:B------:R-:W-:Y:S01]  /*1830*/  UISETP.LT.U32.OR UP0, UPT, UR62, 0x2, !UP0 ;  /* 0x000000023e00788c */ /* 0x000fe2000c701470 */
[----:B------:R-:W-:-:S03]  /*1840*/  UMOV UR7, 0x3 ;  /* 0x0000000300077882 */ /* 0x000fc60000000000 */
[----:B------:R-:W-:Y:S02]  /*1850*/  USEL UR6, URZ, 0x1, !UP0 ;  /* 0x00000001ff067887 */ /* 0x000fe4000c000000 */
[----:B------:R-:W-:Y:S02]  /*1860*/  USEL UR5, URZ, 0x2, !UP0 ;  /* 0x00000002ff057887 */ /* 0x000fe4000c000000 */
[----:B------:R-:W-:Y:S02]  /*1870*/  USHF.L.U32 UR4, UR7, UR4, URZ ;  /* 0x0000000407047299 */ /* 0x000fe400080006ff */
[----:B------:R-:W-:-:S04]  /*1880*/  UIADD3 UR5, UPT, UPT, UR6, UR5, URZ ;  /* 0x0000000506057290 */ /* 0x000fc8000fffe0ff */
[----:B------:R-:W-:Y:S02]  /*1890*/  MOV R0, UR4 ;  /* 0x0000000400007c02 */ /* 0x000fe40008000f00 */
[----:B------:R-:W-:-:S07]  /*18a0*/  MOV R2, UR5 ;  /* 0x0000000500027c02 */ /* 0x000fce0008000f00 */
.L_x_17:
[----:B------:R-:W1:Y:S01]  /*18b0*/  S2UR UR49, SR_CTAID.Z ;  /* 0x00000000003179c3 */ /* 0x000e620000002700 */
[----:B------:R-:W-:Y:S01]  /*18c0*/  UISETP.GE.AND UP0, UPT, UR19, 0x1, UPT ;  /* 0x000000011300788c */ /* 0x000fe2000bf06270 */
[----:B------:R-:W-:-:S08]  /*18d0*/  UMOV UR47, UR20 ;  /* 0x00000014002f7c82 */ /* 0x000fd00008000000 */
[----:B------:R-:W-:Y:S05]  /*18e0*/  BRA.U !UP0, `(.L_x_18) ;  /* 0x0000000108d47547 */ /* 0x000fea000b800000 */
[----:B------:R-:W2:Y:S01]  /*18f0*/  LDCU.128 UR12, c[0x0][0xb10] ;  /* 0x00016200ff0c77ac */ /* 0x000ea20008000c00 */
[----:B------:R-:W3:Y:S01]  /*1900*/  LDCU UR21, c[0x0][0xb0c] ;  /* 0x00016180ff1577ac */ /* 0x000ee20008000800 */
[----:B------:R-:W4:Y:S01]  /*1910*/  LDCU UR6, c[0x0][0x370] ;  /* 0x00006e00ff0677ac */ /* 0x000f220008000800 */
[----:B------:R-:W1:Y:S01]  /*1920*/  LDCU UR7, c[0x0][0x374] ;  /* 0x00006e80ff0777ac */ /* 0x000e620008000800 */
[----:B------:R-:W1:Y:S01]  /*1930*/  LDCU UR22, c[0x0][0xb20] ;  /* 0x00016400ff1677ac */ /* 0x000e620008000800 */
[----:B--2---:R-:W-:Y:S02]  /*1940*/  UIMAD.WIDE.U32 UR4, UR20, UR12, URZ ;  /* 0x0000000c140472a5 */ /* 0x004fe4000f8e00ff */
[----:B---3--:R-:W-:Y:S01]  /*1950*/  UISETP.NE.AND UP0, UPT, UR21, 0x1, UPT ;  /* 0x000000011500788c */ /* 0x008fe2000bf05270 */
[----:B------:R-:W2:Y:S01]  /*1960*/  LDCU.64 UR8, c[0x0][0xb28] ;  /* 0x00016500ff0877ac */ /* 0x000ea20008000a00 */
[----:B----4-:R-:W-:-:S03]  /*1970*/  UIMAD.WIDE.U32 UR10, UR6, UR12, URZ ;  /* 0x0000000c060a72a5 */ /* 0x010fc6000f8e00ff */
[----:B------:R-:W-:Y:S01]  /*1980*/  UMOV UR4, UR5 ;  /* 0x0000000500047c82 */ /* 0x000fe20008000000 */
[----:B------:R-:W-:Y:S02]  /*1990*/  UISETP.NE.AND UP2, UPT, UR19, 0x1, UPT ;  /* 0x000000011300788c */ /* 0x000fe4000bf45270 */
[----:B------:R-:W-:Y:S01]  /*19a0*/  USHF.R.U32.HI UR4, URZ, UR13, UR4 ;  /* 0x0000000dff047299 */ /* 0x000fe20008011604 */
[----:B------:R-:W-:Y:S01]  /*19b0*/  UMOV UR10, UR11 ;  /* 0x0000000b000a7c82 */ /* 0x000fe20008000000 */
[----:B------:R-:W-:Y:S02]  /*19c0*/  UIMAD.WIDE.U32 UR16, UR26, UR15, URZ ;  /* 0x0000000f1a1072a5 */ /* 0x000fe4000f8e00ff */
[----:B------:R-:W-:Y:S02]  /*19d0*/  USEL UR5, UR20, UR4, !UP0 ;  /* 0x0000000414057287 */ /* 0x000fe4000c000000 */
[----:B------:R-:W-:Y:S02]  /*19e0*/  @UP0 USHF.R.U32.HI UR6, URZ, UR13, UR10 ;  /* 0x0000000dff060299 */ /* 0x000fe4000801160a */
[----:B------:R-:W-:-:S02]  /*19f0*/  UISETP.NE.AND UP0, UPT, UR14, 0x1, UPT ;  /* 0x000000010e00788c */ /* 0x000fc4000bf05270 */
[----:B-1----:R-:W-:Y:S02]  /*1a00*/  UIMAD.WIDE.U32 UR10, UR7, UR15, URZ ;  /* 0x0000000f070a72a5 */ /* 0x002fe4000f8e00ff */
[----:B--2---:R-:W-:Y:S01]  /*1a10*/  UIMAD.WIDE.U32 UR12, UR6, UR8, URZ ;  /* 0x00000008060c72a5 */ /* 0x004fe2000f8e00ff */
[----:B------:R-:W-:Y:S01]  /*1a20*/  UMOV UR4, UR17 ;  /* 0x0000001100047c82 */ /* 0x000fe20008000000 */
[----:B------:R-:W-:-:S03]  /*1a30*/  UIADD3 UR47, UPT, UPT, -UR5, URZ, URZ ;  /* 0x000000ff052f7290 */ /* 0x000fc6000fffe1ff */
[----:B------:R-:W-:Y:S01]  /*1a40*/  UMOV UR10, UR11 ;  /* 0x0000000b000a7c82 */ /* 0x000fe20008000000 */
[----:B------:R-:W-:Y:S02]  /*1a50*/  USHF.R.U32.HI UR4, URZ, UR22, UR4 ;  /* 0x00000016ff047299 */ /* 0x000fe40008011604 */
[----:B------:R-:W-:Y:S01]  /*1a60*/  @UP0 USHF.R.U32.HI UR7, URZ, UR22, UR10 ;  /* 0x00000016ff070299 */ /* 0x000fe2000801160a */
[----:B------:R-:W-:Y:S01]  /*1a70*/  UMOV UR12, UR13 ;  /* 0x0000000d000c7c82 */ /* 0x000fe20008000000 */
[----:B------:R-:W-:Y:S02]  /*1a80*/  USEL UR4, UR26, UR4, !UP0 ;  /* 0x000000041a047287 */ /* 0x000fe4000c000000 */
[----:B------:R-:W-:Y:S02]  /*1a90*/  UIMAD.WIDE.U32 UR10, UR7, UR8, URZ ;  /* 0x00000008070a72a5 */ /* 0x000fe4000f8e00ff */
[----:B------:R-:W-:Y:S02]  /*1aa0*/  @UP2 USHF.R.U32.HI UR6, URZ, UR9, UR12 ;  /* 0x00000009ff062299 */ /* 0x000fe4000801160c */
[----:B------:R-:W-:-:S02]  /*1ab0*/  UIMAD.WIDE.U32 UR12, UR4, UR8, URZ ;  /* 0x00000008040c72a5 */ /* 0x000fc4000f8e00ff */
[----:B------:R-:W-:Y:S01]  /*1ac0*/  UIMAD UR47, UR21, UR47, UR20 ;  /* 0x0000002f152f72a4 */ /* 0x000fe2000f8e0214 */
[----:B------:R-:W-:Y:S02]  /*1ad0*/  UMOV UR10, UR11 ;  /* 0x0000000b000a7c82 */ /* 0x000fe40008000000 */
[----:B------:R-:W-:Y:S02]  /*1ae0*/  @UP2 USHF.R.U32.HI UR7, URZ, UR9, UR10 ;  /* 0x00000009ff072299 */ /* 0x000fe4000801160a */
[----:B------:R-:W-:Y:S02]  /*1af0*/  UIMAD UR10, UR6, UR19, URZ ;  /* 0x00000013060a72a4 */ /* 0x000fe4000f8e02ff */
[----:B------:R-:W-:-:S04]  /*1b00*/  UIMAD UR7, UR7, UR19, URZ ;  /* 0x00000013070772a4 */ /* 0x000fc8000f8e02ff */
[----:B------:R-:W-:-:S03]  /*1b10*/  UISETP.GE.AND UP0, UPT, UR4, UR7, UPT ;  /* 0x000000070400728c */ /* 0x000fc6000bf06270 */
[----:B------:R-:W-:Y:S01]  /*1b20*/  UMOV UR7, UR13 ;  /* 0x0000000d00077c82 */ /* 0x000fe20008000000 */
[----:B------:R-:W-:Y:S02]  /*1b30*/  UISETP.GE.OR UP0, UPT, UR5, UR10, UP0 ;  /* 0x0000000a0500728c */ /* 0x000fe40008706670 */
[----:B------:R-:W-:Y:S02]  /*1b40*/  UIMAD.WIDE.U32 UR10, UR5, UR8, URZ ;  /* 0x00000008050a72a5 */ /* 0x000fe4000f8e00ff */
[----:B------:R-:W-:Y:S02]  /*1b50*/  USHF.R.U32.HI UR7, URZ, UR9, UR7 ;  /* 0x00000009ff077299 */ /* 0x000fe40008011607 */
[----:B------:R-:W-:Y:S02]  /*1b60*/  UIADD3 UR10, UPT, UPT, -UR4, URZ, URZ ;  /* 0x000000ff040a7290 */ /* 0x000fe4000fffe1ff */
[----:B------:R-:W-:Y:S02]  /*1b70*/  USEL UR7, UR4, UR7, !UP2 ;  /* 0x0000000704077287 */ /* 0x000fe4000d000000 */
[----:B------:R-:W-:Y:S01]  /*1b80*/  UIMAD UR10, UR14, UR10, UR26 ;  /* 0x0000000a0e0a72a4 */ /* 0x000fe2000f8e021a */
[----:B------:R-:W-:-:S02]  /*1b90*/  @!UP0 UMOV UR8, UR11 ;  /* 0x0000000b00088c82 */ /* 0x000fc40008000000 */
[----:B------:R-:W-:Y:S02]  /*1ba0*/  @!UP0 USHF.R.U32.HI UR8, URZ, UR9, UR8 ;  /* 0x00000009ff088299 */ /* 0x000fe40008011608 */
[----:B------:R-:W-:Y:S02]  /*1bb0*/  UIADD3 UR9, UPT, UPT, -UR7, URZ, URZ ;  /* 0x000000ff07097290 */ /* 0x000fe4000fffe1ff */
[----:B------:R-:W-:Y:S02]  /*1bc0*/  @!UP0 USEL UR8, UR5, UR8, !UP2 ;  /* 0x0000000805088287 */ /* 0x000fe4000d000000 */
[----:B------:R-:W-:Y:S02]  /*1bd0*/  UIMAD UR9, UR19, UR9, UR4 ;  /* 0x00000009130972a4 */ /* 0x000fe4000f8e0204 */
[----:B------:R-:W-:Y:S02]  /*1be0*/  @!UP0 UIADD3 UR7, UPT, UPT, UR7, -UR8, URZ ;  /* 0x8000000807078290 */ /* 0x000fe4000fffe0ff */
[----:B------:R-:W-:-:S02]  /*1bf0*/  @!UP0 UIMAD UR6, UR9, UR6, UR8 ;  /* 0x00000006090682a4 */ /* 0x000fc4000f8e0208 */
[----:B------:R-:W-:-:S04]  /*1c00*/  @!UP0 UIMAD UR4, UR7, UR19, UR5 ;  /* 0x00000013070482a4 */ /* 0x000fc8000f8e0205 */
[----:B------:R-:W-:Y:S01]  /*1c10*/  UIMAD UR26, UR4, UR14, UR10 ;  /* 0x0000000e041a72a4 */ /* 0x000fe2000f8e020a */
[----:B------:R-:W-:Y:S02]  /*1c20*/  @!UP0 UMOV UR5, UR6 ;  /* 0x0000000600058c82 */ /* 0x000fe40008000000 */
[----:B------:R-:W-:-:S12]  /*1c30*/  UIMAD UR47, UR5, UR21, UR47 ;  /* 0x00000015052f72a4 */ /* 0x000fd8000f8e022f */
.L_x_18:
[----:B------:R-:W-:-:S09]  /*1c40*/  UISETP.NE.AND UP0, UPT, UR23, 0x1, UPT ;  /* 0x000000011700788c */ /* 0x000fd2000bf05270 */
[----:B------:R-:W-:Y:S05]  /*1c50*/  BRA.U UP0, `(.L_x_19) ;  /* 0x0000000100407547 */ /* 0x000fea000b800000 */
[----:B------:R-:W2:Y:S01]  /*1c60*/  LDCU.128 UR8, c[0x0][0xb10] ;  /* 0x00016200ff0877ac */ /* 0x000ea20008000c00 */
[----:B------:R-:W3:Y:S01]  /*1c70*/  LDCU UR12, c[0x0][0xb0c] ;  /* 0x00016180ff0c77ac */ /* 0x000ee20008000800 */
[----:B------:R-:W4:Y:S01]  /*1c80*/  LDCU UR13, c[0x0][0xb20] ;  /* 0x00016400ff0d77ac */ /* 0x000f220008000800 */
[----:B--2---:R-:W-:Y:S02]  /*1c90*/  UIMAD.WIDE.U32 UR4, UR47, UR8, URZ ;  /* 0x000000082f0472a5 */ /* 0x004fe4000f8e00ff */
[----:B------:R-:W-:Y:S02]  /*1ca0*/  UIMAD.WIDE.U32 UR6, UR26, UR11, URZ ;  /* 0x0000000b1a0672a5 */ /* 0x000fe4000f8e00ff */
[----:B---3--:R-:W-:Y:S02]  /*1cb0*/  UISETP.NE.AND UP0, UPT, UR12, 0x1, UPT ;  /* 0x000000010c00788c */ /* 0x008fe4000bf05270 */
[----:B------:R-:W-:-:S03]  /*1cc0*/  USHF.R.U32.HI UR5, URZ, UR9, UR5 ;  /* 0x00000009ff057299 */ /* 0x000fc60008011605 */
[----:B------:R-:W-:Y:S01]  /*1cd0*/  UMOV UR4, UR7 ;  /* 0x0000000700047c82 */ /* 0x000fe20008000000 */
[----:B------:R-:W-:Y:S02]  /*1ce0*/  USEL UR5, UR47, UR5, !UP0 ;  /* 0x000000052f057287 */ /* 0x000fe4000c000000 */
[----:B------:R-:W-:Y:S02]  /*1cf0*/  UISETP.NE.AND UP0, UPT, UR10, 0x1, UPT ;  /* 0x000000010a00788c */ /* 0x000fe4000bf05270 */
[----:B----4-:R-:W-:-:S04]  /*1d00*/  USHF.R.U32.HI UR4, URZ, UR13, UR4 ;  /* 0x0000000dff047299 */ /* 0x010fc80008011604 */
[----:B------:R-:W-:-:S04]  /*1d10*/  USEL UR4, UR26, UR4, !UP0 ;  /* 0x000000041a047287 */ /* 0x000fc8000c000000 */
[----:B------:R-:W-:Y:S02]  /*1d20*/  UIADD3 UR6, UPT, UPT, -UR4, UR5, URZ ;  /* 0x0000000504067290 */ /* 0x000fe4000fffe1ff */
[----:B------:R-:W-:Y:S02]  /*1d30*/  UIADD3 UR4, UPT, UPT, UR4, -UR5, URZ ;  /* 0x8000000504047290 */ /* 0x000fe4000fffe0ff */
[----:B------:R-:W-:Y:S02]  /*1d40*/  UIMAD UR26, UR6, UR10, UR26 ;  /* 0x0000000a061a72a4 */ /* 0x000fe4000f8e021a */
[----:B------:R-:W-:-:S12]  /*1d50*/  UIMAD UR47, UR4, UR12, UR47 ;  /* 0x0000000c042f72a4 */ /* 0x000fd8000f8e022f */
.L_x_19:
[----:B------:R-:W-:Y:S05]  /*1d60*/  BRA.U !UP6, `(.L_x_20) ;  /* 0x000000010e0c7547 */ /* 0x000fea000b800000 */
[----:B------:R-:W-:Y:S01]  /*1d70*/  UCGABAR_WAIT ;  /* 0x0000000000007dc7 */ /* 0x000fe20008000000 */
[----:B------:R-:W-:Y:S01]  /*1d80*/  CCTL.IVALL ;  /* 0x00000000ff00798f */ /* 0x000fe20002000000 */
[----:B------:R-:W-:Y:S05]  /*1d90*/  BRA `(.L_x_21) ;  /* 0x0000000000047947 */ /* 0x000fea0003800000 */
.L_x_20:
[----:B------:R-:W-:Y:S06]  /*1da0*/  BAR.SYNC.DEFER_BLOCKING 0x0 ;  /* 0x0000000000007b1d */ /* 0x000fec0000010000 */
.L_x_21:
[----:B------:R-:W-:Y:S05]  /*1db0*/  BRA.U UP5, `(.L_x_22) ;  /* 0x0000004505187547 */ /* 0x000fea000b800000 */
[----:B------:R-:W2:Y:S01]  /*1dc0*/  LDCU UR7, c[0x0][0x390] ;  /* 0x00007200ff0777ac */ /* 0x000ea20008000800 */
[----:B------:R-:W-:Y:S01]  /*1dd0*/  PLOP3.LUT P1, PT, PT, PT, UP3, 0x80, 0x8 ;  /* 0x000000000008781c */ /* 0x000fe20003f2f038 */
[----:B------:R-:W-:Y:S01]  /*1de0*/  IMAD.MOV.U32 R2, RZ, RZ, RZ ;  /* 0x000000ffff027224 */ /* 0x000fe200078e00ff */
[----:B------:R-:W-:Y:S01]  /*1df0*/  ISETP.EQ.OR P2, PT, R3, RZ, P3 ;  /* 0x000000ff0300720c */ /* 0x000fe20001f42670 */
[----:B------:R-:W3:Y:S01]  /*1e00*/  LDCU UR6, c[0x0][0x5c0] ;  /* 0x0000b800ff0677ac */ /* 0x000ee20008000800 */
[----:B------:R-:W-:Y:S01]  /*1e10*/  PLOP3.LUT P1, PT, P1, PT, PT, 0x8, 0x80 ;  /* 0x000000000080781c */ /* 0x000fe20000f2e170 */
[----:B------:R-:W-:Y:S02]  /*1e20*/  UISETP.NE.AND UP0, UPT, UR18, URZ, UPT ;  /* 0x000000ff1200728c */ /* 0x000fe4000bf05270 */
[----:B------:R-:W-:Y:S02]  /*1e30*/  USHF.L.U32 UR8, UR20, 0x5, URZ ;  /* 0x0000000514087899 */ /* 0x000fe400080006ff */
[----:B------:R-:W-:Y:S01]  /*1e40*/  USEL UR38, UR51, 0x2, UP0 ;  /* 0x0000000233267887 */ /* 0x000fe20008000000 */
[----:B------:R-:W4:Y:S01]  /*1e50*/  LDCU UR50, c[0x0][0x370] ;  /* 0x00006e00ff3277ac */ /* 0x000f220008000800 */
[----:B--2---:R-:W-:Y:S01]  /*1e60*/  UIADD3 UR5, UPT, UPT, UR7, 0x1f, URZ ;  /* 0x0000001f07057890 */ /* 0x004fe2000fffe0ff */
[----:B------:R-:W2:Y:S03]  /*1e70*/  LDCU.64 UR42, c[0x0][0x348] ;  /* 0x00006900ff2a77ac */ /* 0x000ea60008000a00 */
[----:B------:R-:W-:-:S02]  /*1e80*/  USHF.R.S32.HI UR4, URZ, 0x1f, UR5 ;  /* 0x0000001fff047899 */ /* 0x000fc40008011405 */
[----:B---3--:R-:W-:Y:S02]  /*1e90*/  UIADD3 UR6, UPT, UPT, UR6, 0x3f, URZ ;  /* 0x0000003f06067890 */ /* 0x008fe4000fffe0ff */
[----:B------:R-:W-:Y:S02]  /*1ea0*/  ULEA.HI UR4, UR4, UR5, URZ, 0x5 ;  /* 0x0000000504047291 */ /* 0x000fe4000f8f28ff */
[----:B------:R-:W-:Y:S02]  /*1eb0*/  UIADD3 UR5, UPT, UPT, UR7, -0x1, URZ ;  /* 0xffffffff07057890 */ /* 0x000fe4000fffe0ff */
[----:B------:R-:W-:Y:S02]  /*1ec0*/  USHF.R.S32.HI UR52, URZ, 0x5, UR4 ;  /* 0x00000005ff347899 */ /* 0x000fe40008011404 */
[----:B------:R-:W-:Y:S02]  /*1ed0*/  UISETP.GE.U32.AND UP1, UPT, UR5, -0x3f, UPT ;  /* 0xffffffc10500788c */ /* 0x000fe4000bf26070 */
[----:B------:R-:W-:-:S02]  /*1ee0*/  UISETP.LT.U32.AND UP0, UPT, UR52, 0x48, UPT ;  /* 0x000000483400788c */ /* 0x000fc4000bf01070 */
[----:B------:R-:W-:Y:S02]  /*1ef0*/  USHF.R.S32.HI UR4, URZ, 0x1f, UR6 ;  /* 0x0000001fff047899 */ /* 0x000fe40008011406 */
[----:B------:R-:W-:Y:S02]  /*1f00*/  USEL UR51, UR52, 0x48, UP0 ;  /* 0x0000004834337887 */ /* 0x000fe40008000000 */
[----:B------:R-:W-:Y:S02]  /*1f10*/  ULEA.HI UR4, UR4, UR6, URZ, 0x6 ;  /* 0x0000000604047291 */ /* 0x000fe4000f8f30ff */
[----:B------:R-:W-:Y:S02]  /*1f20*/  UIADD3 UR37, UPT, UPT, UR51, -0x1, URZ ;  /* 0xffffffff33257890 */ /* 0x000fe4000fffe0ff */
[----:B------:R-:W-:Y:S02]  /*1f30*/  @UP1 UIADD3 UR37, UPT, UPT, UR51, URZ, URZ ;  /* 0x000000ff33251290 */ /* 0x000fe4000fffe0ff */
[----:B------:R-:W-:-:S02]  /*1f40*/  USHF.L.U32 UR56, UR20, 0x6, URZ ;  /* 0x0000000614387899 */ /* 0x000fc400080006ff */
[----:B------:R-:W-:Y:S01]  /*1f50*/  UIADD3 UR55, UPT, UPT, UR7, 0x3e, URZ ;  /* 0x0000003e07377890 */ /* 0x000fe2000fffe0ff */
[----:B-1----:R-:W1:Y:S01]  /*1f60*/  LDCU UR49, c[0x0][0x374] ;  /* 0x00006e80ff3177ac */ /* 0x002e620008000800 */
[----:B------:R-:W-:Y:S02]  /*1f70*/  ULOP3.LUT UR54, UR8, 0x20, URZ, 0xc0, !UPT ;  /* 0x0000002008367892 */ /* 0x000fe4000f8ec0ff */
[----:B------:R-:W-:Y:S02]  /*1f80*/  USHF.R.S32.HI UR48, URZ, 0x6, UR4 ;  /* 0x00000006ff307899 */ /* 0x000fe40008011404 */
[----:B------:R-:W-:Y:S02]  /*1f90*/  UIADD3 UR53, UPT, UPT, UR52, -UR51, URZ ;  /* 0x8000003334357290 */ /* 0x000fe4000fffe0ff */
[----:B------:R-:W-:Y:S01]  /*1fa0*/  UIADD3 UR37, UPT, UPT, UR37, 0x1, URZ ;  /* 0x0000000125257890 */ /* 0x000fe2000fffe0ff */
[----:B------:R-:W-:Y:S01]  /*1fb0*/  UMOV UR23, 0x1 ;  /* 0x0000000100177882 */ /* 0x000fe20000000000 */
[----:B--2-4-:R-:W-:-:S10]  /*1fc0*/  UMOV UR25, URZ ;  /* 0x000000ff00197c82 */ /* 0x014fd40008000000 */
.L_x_40:
[----:B------:R-:W-:Y:S01]  /*1fd0*/  IMAD.U32 R4, RZ, RZ, UR48 ;  /* 0x00000030ff047e24 */ /* 0x000fe2000f8e00ff */
[----:B------:R-:W2:Y:S04]  /*1fe0*/  LDCU UR46, c[0x0][0x5c4] ;  /* 0x0000b880ff2e77ac */ /* 0x000ea80008000800 */
[-C--:B------:R-:W-:Y:S01]  /*1ff0*/  IABS R0, R4.reuse ;  /* 0x0000000400007213 */ /* 0x080fe20000000000 */
[----:B------:R-:W-:Y:S01]  /*2000*/  UMOV UR24, 0x400 ;  /* 0x0000040000187882 */ /* 0x000fe20000000000 */
[----:B------:R-:W-:Y:S01]  /*2010*/  IABS R4, R4 ;  /* 0x0000000400047213 */ /* 0x000fe20000000000 */
[----:B------:R-:W-:Y:S01]  /*2020*/  UMOV UR15, URZ ;  /* 0x000000ff000f7c82 */ /* 0x000fe20008000000 */
[----:B------:R-:W-:Y:S01]  /*2030*/  R2UR UR6, R0 ;  /* 0x00000000000672ca */ /* 0x000fe200000e0000 */
[----:B--2---:R-:W-:-:S12]  /*2040*/  IMAD.U32 R3, RZ, RZ, UR46 ;  /* 0x0000002eff037e24 */ /* 0x004fd8000f8e00ff */
[----:B------:R-:W2:Y:S08]  /*2050*/  I2F.RP R0, UR6 ;  /* 0x0000000600007d06 */ /* 0x000eb00008209400 */
[----:B--2---:R-:W2:Y:S02]  /*2060*/  MUFU.RCP R0, R0 ;  /* 0x0000000000007308 */ /* 0x004ea40000001000 */
[----:B--2---:R-:W-:-:S06]  /*2070*/  VIADD R0, R0, 0xffffffe ;  /* 0x0ffffffe00007836 */ /* 0x004fcc0000000000 */
[----:B------:R-:W2:Y:S02]  /*2080*/  F2I.FTZ.U32.TRUNC.NTZ R0, R0 ;  /* 0x0000000000007305 */ /* 0x000ea4000021f000 */
[----:B--2---:R-:W-:Y:S02]  /*2090*/  R2UR UR5, R0 ;  /* 0x00000000000572ca */ /* 0x004fe400000e0000 */
[----:B------:R-:W-:Y:S01]  /*20a0*/  IABS R0, R3 ;  /* 0x0000000300007213 */ /* 0x000fe20000000000 */
[----:B------:R-:W-:-:S03]  /*20b0*/  IMAD.U32 R3, RZ, RZ, UR26 ;  /* 0x0000001aff037e24 */ /* 0x000fc6000f8e00ff */
[----:B------:R-:W-:Y:S01]  /*20c0*/  R2UR UR8, R0 ;  /* 0x00000000000872ca */ /* 0x000fe200000e0000 */
[----:B------:R-:W-:Y:S01]  /*20d0*/  IMAD.MOV R0, RZ, RZ, -R4 ;  /* 0x000000ffff007224 */ /* 0x000fe200078e0a04 */
[----:B------:R-:W-:-:S04]  /*20e0*/  IABS R3, R3 ;  /* 0x0000000300037213 */ /* 0x000fc80000000000 */
[----:B------:R-:W-:Y:S01]  /*20f0*/  R2UR UR9, R3 ;  /* 0x00000000030972ca */ /* 0x000fe200000e0000 */
[----:B------:R-:W-:-:S04]  /*2100*/  UIADD3 UR4, UPT, UPT, URZ, -UR5, URZ ;  /* 0x80000005ff047290 */ /* 0x000fc8000fffe0ff */
[----:B------:R-:W-:Y:S02]  /*2110*/  UIMAD UR7, UR4, UR6, URZ ;  /* 0x00000006040772a4 */ /* 0x000fe4000f8e02ff */
[----:B------:R-:W2:Y:S01]  /*2120*/  I2F.RP R3, UR8 ;  /* 0x0000000800037d06 */ /* 0x000ea20008209400 */
[----:B------:R-:W-:Y:S02]  /*2130*/  UMOV UR4, URZ ;  /* 0x000000ff00047c82 */ /* 0x000fe40008000000 */
[----:B------:R-:W-:Y:S02]  /*2140*/  UIMAD.WIDE.U32 UR4, UR5, UR7, UR4 ;  /* 0x00000007050472a5 */ /* 0x000fe4000f8e0004 */
[----:B------:R-:W-:-:S05]  /*2150*/  R2UR UR7, R0 ;  /* 0x00000000000772ca */ /* 0x000fca00000e0000 */
[----:B------:R-:W-:Y:S02]  /*2160*/  UMOV UR4, UR5 ;  /* 0x0000000500047c82 */ /* 0x000fe40008000000 */
[----:B------:R-:W-:Y:S01]  /*2170*/  UIMAD.WIDE.U32 UR4, UR4, UR9, URZ ;  /* 0x00000009040472a5 */ /* 0x000fe2000f8e00ff */
[----:B--2---:R-:W2:Y:S06]  /*2180*/  MUFU.RCP R0, R3 ;  /* 0x0000000300007308 */ /* 0x004eac0000001000 */
[----:B------:R-:W-:Y:S02]  /*2190*/  UMOV UR4, UR5 ;  /* 0x0000000500047c82 */ /* 0x000fe40008000000 */
[----:B------:R-:W-:-:S04]  /*21a0*/  UIMAD UR5, UR4, UR7, UR9 ;  /* 0x00000007040572a4 */ /* 0x000fc8000f8e0209 */
[----:B------:R-:W-:Y:S01]  /*21b0*/  UISETP.GT.U32.AND UP0, UPT, UR6, UR5, UPT ;  /* 0x000000050600728c */ /* 0x000fe2000bf04070 */
[----:B--2---:R-:W-:Y:S02]  /*21c0*/  VIADD R0, R0, 0xffffffe ;  /* 0x0ffffffe00007836 */ /* 0x004fe40000000000 */
[----:B------:R-:W-:-:S08]  /*21d0*/  IMAD.U32 R3, RZ, RZ, UR23 ;  /* 0x00000017ff037e24 */ /* 0x000fd0000f8e00ff */
[----:B------:R-:W-:Y:S01]  /*21e0*/  @!UP0 UIADD3 UR5, UPT, UPT, UR5, -UR6, URZ ;  /* 0x8000000605058290 */ /* 0x000fe2000fffe0ff */
[----:B------:R-:W2:Y:S01]  /*21f0*/  F2I.FTZ.U32.TRUNC.NTZ R0, R0 ;  /* 0x0000000000007305 */ /* 0x000ea2000021f000 */
[----:B------:R-:W-:Y:S01]  /*2200*/  @!UP0 UIADD3 UR4, UPT, UPT, UR4, 0x1, URZ ;  /* 0x0000000104048890 */ /* 0x000fe2000fffe0ff */
[----:B------:R-:W-:Y:S01]  /*2210*/  SHF.L.U32 R3, R3, 0x1f, RZ ;  /* 0x0000001f03037819 */ /* 0x000fe200000006ff */
[----:B------:R-:W-:Y:S01]  /*2220*/  UISETP.GE.U32.AND UP1, UPT, UR5, UR6, UPT ;  /* 0x000000060500728c */ /* 0x000fe2000bf26070 */
[----:B------:R-:W3:Y:S01]  /*2230*/  S2UR UR6, SR_CgaCtaId ;  /* 0x00000000000679c3 */ /* 0x000ee20000008800 */
[----:B------:R-:W-:-:S04]  /*2240*/  ULOP3.LUT UR5, UR26, UR48, URZ, 0x3c, !UPT ;  /* 0x000000301a057292 */ /* 0x000fc8000f8e3cff */
[----:B------:R-:W-:-:S05]  /*2250*/  UISETP.GE.AND UP0, UPT, UR5, URZ, UPT ;  /* 0x000000ff0500728c */ /* 0x000fca000bf06270 */
[----:B------:R-:W-:Y:S01]  /*2260*/  @UP1 UIADD3 UR4, UPT, UPT, UR4, 0x1, URZ ;  /* 0x0000000104041890 */ /* 0x000fe2000fffe0ff */
[----:B--2---:R-:W-:Y:S01]  /*2270*/  R2UR UR7, R0 ;  /* 0x00000000000772ca */ /* 0x004fe200000e0000 */
[----:B------:R-:W-:-:S05]  /*2280*/  UISETP.NE.AND UP1, UPT, UR48, URZ, UPT ;  /* 0x000000ff3000728c */ /* 0x000fca000bf25270 */
[----:B------:R-:W-:Y:S02]  /*2290*/  UMOV UR5, UR4 ;  /* 0x0000000400057c82 */ /* 0x000fe40008000000 */
[----:B------:R-:W-:-:S04]  /*22a0*/  @!UP0 UIADD3 UR5, UPT, UPT, -UR5, URZ, URZ ;  /* 0x000000ff05058290 */ /* 0x000fc8000fffe1ff */
[----:B------:R-:W-:Y:S02]  /*22b0*/  @!UP1 ULOP3.LUT UR5, URZ, UR48, URZ, 0x33, !UPT ;  /* 0x00000030ff059292 */ /* 0x000fe4000f8e33ff */
[----:B---3--:R-:W-:Y:S02]  /*22c0*/  ULEA UR24, UR6, UR24, 0x18 ;  /* 0x0000001806187291 */ /* 0x008fe4000f8ec0ff */
[----:B------:R-:W-:Y:S02]  /*22d0*/  UIADD3 UR4, UPT, UPT, URZ, -UR7, URZ ;  /* 0x80000007ff047290 */ /* 0x000fe4000fffe0ff */
[----:B------:R-:W-:Y:S01]  /*22e0*/  IMAD.U32 R0, RZ, RZ, UR5 ;  /* 0x00000005ff007e24 */ /* 0x000fe2000f8e00ff */
[----:B------:R-:W-:Y:S02]  /*22f0*/  ULEA UR6, UR25, UR24, 0x3 ;  /* 0x0000001819067291 */ /* 0x000fe4000f8e18ff */
[----:B------:R-:W-:Y:S02]  /*2300*/  UIMAD UR4, UR4, UR8, URZ ;  /* 0x00000008040472a4 */ /* 0x000fe4000f8e02ff */
[----:B------:R-:W-:-:S04]  /*2310*/  IABS R0, R0 ;  /* 0x0000000000007213 */ /* 0x000fc80000000000 */
[----:B------:R-:W-:Y:S01]  /*2320*/  R2UR UR9, R0 ;  /* 0x00000000000972ca */ /* 0x000fe200000e0000 */
[----:B------:R2:W3:Y:S01]  /*2330*/  SYNCS.PHASECHK.TRANS64.TRYWAIT P0, [UR6+0x240], R3 ;  /* 0x00024003ff0075a7 */ /* 0x0004e20008001106 */
[----:B------:R-:W-:Y:S02]  /*2340*/  UMOV UR6, URZ ;  /* 0x000000ff00067c82 */ /* 0x000fe40008000000 */
[----:B------:R-:W-:-:S07]  /*2350*/  UIMAD.WIDE.U32 UR6, UR7, UR4, UR6 ;  /* 0x00000004070672a5 */ /* 0x000fce000f8e0006 */
[----:B------:R-:W-:Y:S02]  /*2360*/  UMOV UR6, UR7 ;  /* 0x0000000700067c82 */ /* 0x000fe40008000000 */
[----:B------:R-:W-:-:S07]  /*2370*/  UIMAD.WIDE.U32 UR6, UR6, UR9, URZ ;  /* 0x00000009060672a5 */ /* 0x000fce000f8e00ff */
[----:B------:R-:W-:Y:S02]  /*2380*/  UMOV UR4, UR7 ;  /* 0x0000000700047c82 */ /* 0x000fe40008000000 */
[----:B------:R-:W-:-:S04]  /*2390*/  UIADD3 UR6, UPT, UPT, -UR4, URZ, URZ ;  /* 0x000000ff04067290 */ /* 0x000fc8000fffe1ff */
[----:B------:R-:W-:-:S04]  /*23a0*/  UIMAD UR6, UR8, UR6, UR9 ;  /* 0x00000006080672a4 */ /* 0x000fc8000f8e0209 */
[----:B------:R-:W-:-:S11]  /*23b0*/  UISETP.GT.U32.AND UP0, UPT, UR8, UR6, UPT ;  /* 0x000000060800728c */ /* 0x000fd6000bf04070 */
[----:B------:R-:W-:Y:S02]  /*23c0*/  @!UP0 UIADD3 UR6, UPT, UPT, UR6, -UR8, URZ ;  /* 0x8000000806068290 */ /* 0x000fe4000fffe0ff */
[----:B------:R-:W-:Y:S02]  /*23d0*/  @!UP0 UIADD3 UR4, UPT, UPT, UR4, 0x1, URZ ;  /* 0x0000000104048890 */ /* 0x000fe4000fffe0ff */
[----:B------:R-:W-:Y:S02]  /*23e0*/  UISETP.GE.U32.AND UP1, UPT, UR6, UR8, UPT ;  /* 0x000000080600728c */ /* 0x000fe4000bf26070 */
[----:B------:R-:W-:-:S04]  /*23f0*/  ULOP3.LUT UR6, UR5, UR46, URZ, 0x3c, !UPT ;  /* 0x0000002e05067292 */ /* 0x000fc8000f8e3cff */
[----:B------:R-:W-:Y:S02]  /*2400*/  UISETP.GE.AND UP0, UPT, UR6, URZ, UPT ;  /* 0x000000ff0600728c */ /* 0x000fe4000bf06270 */
[----:B------:R-:W-:-:S03]  /*2410*/  ULEA.HI UR6, UR47, UR47, URZ, 0x1 ;  /* 0x0000002f2f067291 */ /* 0x000fc6000f8f08ff */
[----:B------:R-:W-:Y:S02]  /*2420*/  @UP1 UIADD3 UR4, UPT, UPT, UR4, 0x1, URZ ;  /* 0x0000000104041890 */ /* 0x000fe4000fffe0ff */
[----:B------:R-:W-:Y:S02]  /*2430*/  UISETP.NE.AND UP1, UPT, UR46, URZ, UPT ;  /* 0x000000ff2e00728c */ /* 0x000fe4000bf25270 */
[----:B------:R-:W-:-:S03]  /*2440*/  USHF.L.U32 UR6, UR6, 0x6, URZ ;  /* 0x0000000606067899 */ /* 0x000fc600080006ff */
[----:B------:R-:W-:Y:S01]  /*2450*/  UMOV UR36, UR4 ;  /* 0x0000000400247c82 */ /* 0x000fe20008000000 */
[----:B------:R-:W-:Y:S02]  /*2460*/  UIADD3 UR4, UPT, UPT, -UR5, URZ, URZ ;  /* 0x000000ff05047290 */ /* 0x000fe4000fffe1ff */
[----:B------:R-:W-:Y:S02]  /*2470*/  @!UP0 UIADD3 UR36, UPT, UPT, -UR36, URZ, URZ ;  /* 0x000000ff24248290 */ /* 0x000fe4000fffe1ff */
[----:B------:R-:W-:Y:S02]  /*2480*/  UISETP.GE.U32.AND UP0, UPT, UR55, 0x3f, UPT ;  /* 0x0000003f3700788c */ /* 0x000fe4000bf06070 */
[----:B------:R-:W-:Y:S02]  /*2490*/  @!UP1 ULOP3.LUT UR36, URZ, UR46, URZ, 0x33, !UPT ;  /* 0x0000002eff249292 */ /* 0x000fe4000f8e33ff */
[----:B------:R-:W-:Y:S02]  /*24a0*/  ULOP3.LUT UR34, UR6, 0xffffff80, URZ, 0xc0, !UPT ;  /* 0xffffff8006227892 */ /* 0x000fe4000f8ec0ff */
[----:B------:R-:W-:-:S02]  /*24b0*/  UIMAD UR4, UR48, UR4, UR26 ;  /* 0x00000004300472a4 */ /* 0x000fc4000f8e021a */
[----:B------:R-:W-:Y:S02]  /*24c0*/  UIADD3 UR6, UPT, UPT, -UR36, URZ, URZ ;  /* 0x000000ff24067290 */ /* 0x000fe4000fffe1ff */
[----:B------:R-:W-:Y:S02]  /*24d0*/  ULOP3.LUT UR34, UR34, 0x40, UR56, 0xf8, !UPT ;  /* 0x0000004022227892 */ /* 0x000fe4000f8ef838 */
[----:B------:R-:W-:Y:S02]  /*24e0*/  ULEA UR10, UR4, UR54, 0x6 ;  /* 0x00000036040a7291 */ /* 0x000fe4000f8e30ff */
[----:B------:R-:W-:Y:S01]  /*24f0*/  UIMAD UR46, UR46, UR6, UR5 ;  /* 0x000000062e2e72a4 */ /* 0x000fe2000f8e0205 */
[----:B--2---:R-:W-:Y:S11]  /*2500*/  BRA.U !UP0, `(.L_x_23) ;  /* 0x0000000508287547 */ /* 0x004ff6000b800000 */
[----:B------:R-:W2:Y:S01]  /*2510*/  LDCU.64 UR12, c[0x0][0x5b0] ;  /* 0x0000b600ff0c77ac */ /* 0x000ea20008000a00 */
[----:B------:R-:W2:Y:S01]  /*2520*/  LDCU.64 UR8, c[0x0][0x5d8] ;  /* 0x0000bb00ff0877ac */ /* 0x000ea20008000a00 */
[----:B------:R-:W4:Y:S01]  /*2530*/  LDCU UR19, c[0x0][0x598] ;  /* 0x0000b300ff1377ac */ /* 0x000f220008000800 */
[----:B------:R-:W1:Y:S01]  /*2540*/  LDCU UR18, c[0x0][0x58c] ;  /* 0x0000b180ff1277ac */ /* 0x000e620008000800 */
[----:B------:R-:W1:Y:S01]  /*2550*/  LDCU UR21, c[0x0][0x59c] ;  /* 0x0000b380ff1577ac */ /* 0x000e620008000800 */
[----:B------:R-:W1:Y:S01]  /*2560*/  LDCU UR20, c[0x0][0x5a0] ;  /* 0x0000b400ff1477ac */ /* 0x000e620008000800 */
[----:B------:R-:W1:Y:S01]  /*2570*/  LDCU.64 UR16, c[0x0][0x590] ;  /* 0x0000b200ff1077ac */ /* 0x000e620008000a00 */
[----:B------:R-:W1:Y:S01]  /*2580*/  LDCU.64 UR6, c[0x0][0x5b8] ;  /* 0x0000b700ff0677ac */ /* 0x000e620008000a00 */
[----:B------:R-:W1:Y:S01]  /*2590*/  LDCU.64 UR4, c[0x0][0x5d0] ;  /* 0x0000ba00ff0477ac */ /* 0x000e620008000a00 */
[----:B--2---:R-:W-:Y:S02]  /*25a0*/  UIMAD UR31, UR46, UR12, UR8 ;  /* 0x0000000c2e1f72a4 */ /* 0x004fe4000f8e0208 */
[----:B------:R-:W-:Y:S01]  /*25b0*/  UIMAD UR30, UR36, UR13, UR9 ;  /* 0x0000000d241e72a4 */ /* 0x000fe2000f8e0209 */
[----:B------:R-:W-:Y:S01]  /*25c0*/  UMOV UR14, URZ ;  /* 0x000000ff000e7c82 */ /* 0x000fe20008000000 */
[----:B----4-:R-:W-:-:S10]  /*25d0*/  UMOV UR22, UR25 ;  /* 0x0000001900167c82 */ /* 0x010fd40008000000 */
.L_x_29:
[----:B---3--:R-:W-:Y:S01]  /*25e0*/  @!P3 MOV R3, 0x1800 ;  /* 0x000018000003b802 */ /* 0x008fe20000000f00 */
[----:B------:R-:W-:Y:S01]  /*25f0*/  ULEA UR11, UR22, UR24, 0x3 ;  /* 0x00000018160b7291 */ /* 0x000fe2000f8e18ff */
[----:B---34-:R-:W-:Y:S11]  /*2600*/  @P0 BRA `(.L_x_24) ;  /* 0x0000000000100947 */ /* 0x018ff60003800000 */
[----:B------:R-:W-:Y:S04]  /*2610*/  MOV R4, UR23 ;  /* 0x0000001700047c02 */ /* 0x000fe80008000f00 */
[----:B------:R-:W-:Y:S04]  /*2620*/  SHF.L.U32 R4, R4, 0x1f, RZ ;  /* 0x0000001f04047819 */ /* 0x000fe800000006ff */
[----:B------:R-:W2:Y:S02]  /*2630*/  SYNCS.PHASECHK.TRANS64.TRYWAIT P0, [UR11+0x240], R4 ;  /* 0x00024004ff0075a7 */ /* 0x000ea4000800110b */
[----:B--2---:R-:W-:Y:S05]  /*2640*/  @!P0 BRA `(.L_x_25) ;  /* 0x00000080009c8947 */ /* 0x004fea0003800000 */
.L_x_24:
[----:B------:R3:W-:Y:S01]  /*2650*/  @!P3 SYNCS.ARRIVE.TRANS64 RZ, [UR11], R3 ;  /* 0x00000003ffffb9a7 */ /* 0x0007e2000800000b */
[----:B------:R-:W-:Y:S04]  /*2660*/  ULOP3.LUT UR8, UR38, 0x2, URZ, 0xfc, !UPT ;  /* 0x0000000226087892 */ /* 0x000fe8000f8efcff */
[----:B------:R-:W-:Y:S09]  /*2670*/  UISETP.NE.AND UP0, UPT, UR8, 0x2, UPT ;  /* 0x000000020800788c */ /* 0x000ff2000bf05270 */
[----:B------:R-:W-:Y:S05]  /*2680*/  BRA.U UP0, `(.L_x_26) ;  /* 0x0000000100047547 */ /* 0x000fea000b800000 */
[----:B-1----:R-:W-:Y:S05]  /*2690*/  BPT.TRAP 0x1 ;  /* 0x000000040000795c */ /* 0x002fea0000300000 */
.L_x_26:
[----:B------:R-:W-:Y:S04]  /*26a0*/  BSSY.RECONVERGENT B0, `(.L_x_27) ;  /* 0x0000003000007945 */ /* 0x000fe80003800200 */
[----:B------:R-:W-:Y:S05]  /*26b0*/  @P2 BRA `(.L_x_28) ;  /* 0x0000000000042947 */ /* 0x000fea0003800000 */
[----:B-1----:R-:W-:Y:S05]  /*26c0*/  BPT.TRAP 0x1 ;  /* 0x000000040000795c */ /* 0x002fea0000300000 */
.L_x_28:
[----:B-1----:R-:W-:Y:S05]  /*26d0*/  BSYNC.RECONVERGENT B0 ;  /* 0x0000000000007941 */ /* 0x002fea0003800200 */
.L_x_27:
[----:B------:R-:W-:Y:S02]  /*26e0*/  UIADD3 UR8, UPT, UPT, UR22, 0x1, URZ ;  /* 0x0000000116087890 */ /* 0x000fe4000fffe0ff */
[----:B------:R-:W-:Y:S02]  /*26f0*/  USHF.L.U32 UR35, UR14, 0x5, URZ ;  /* 0x000000050e237899 */ /* 0x000fe400080006ff */
[----:B------:R-:W-:Y:S02]  /*2700*/  UISETP.NE.AND UP0, UPT, UR8, 0x48, UPT ;  /* 0x000000480800788c */ /* 0x000fe4000bf05270 */
[----:B------:R-:W-:Y:S02]  /*2710*/  UISETP.NE.AND UP2, UPT, UR19, 0x1, UPT ;  /* 0x000000011300788c */ /* 0x000fe4000bf45270 */
[----:B------:R-:W-:Y:S02]  /*2720*/  USEL UR9, URZ, 0x1, UP0 ;  /* 0x00000001ff097887 */ /* 0x000fe40008000000 */
[----:B------:R-:W-:Y:S02]  /*2730*/  USEL UR25, UR8, URZ, UP0 ;  /* 0x000000ff08197287 */ /* 0x000fe40008000000 */
[----:B------:R-:W-:Y:S02]  /*2740*/  ULOP3.LUT UR23, UR23, UR9, URZ, 0x3c, !UPT ;  /* 0x0000000917177292 */ /* 0x000fe4000f8e3cff */
[----:B------:R-:W-:Y:S02]  /*2750*/  ULEA UR8, UR25, UR24, 0x3 ;  /* 0x0000001819087291 */ /* 0x000fe4000f8e18ff */
[----:B------:R-:W-:Y:S02]  /*2760*/  UISETP.NE.AND UP0, UPT, UR18, 0x1, UPT ;  /* 0x000000011200788c */ /* 0x000fe4000bf05270 */
[----:B------:R-:W-:Y:S01]  /*2770*/  UIADD3 UR28, UP1, UPT, UR42, 0x80, URZ ;  /* 0x000000802a1c7890 */ /* 0x000fe2000ff3e0ff */
[----:B--2---:R-:W-:Y:S01]  /*2780*/  MOV R0, UR23 ;  /* 0x0000001700007c02 */ /* 0x004fe20008000f00 */
[----:B------:R-:W-:Y:S02]  /*2790*/  ULEA UR15, UR22, UR24, 0xb ;  /* 0x00000018160f7291 */ /* 0x000fe4000f8e58ff */
[----:B------:R-:W-:Y:S01]  /*27a0*/  ULOP3.LUT UR33, UR11, 0xfefffff8, URZ, 0xc0, !UPT ;  /* 0xfefffff80b217892 */ /* 0x000fe2000f8ec0ff */
[----:B------:R-:W-:Y:S01]  /*27b0*/  SHF.L.U32 R0, R0, 0x1f, RZ ;  /* 0x0000001f00007819 */ /* 0x000fe200000006ff */
[----:B------:R-:W-:Y:S02]  /*27c0*/  UIADD3.X UR29, UPT, UPT, URZ, UR43, URZ, UP1, !UPT ;  /* 0x0000002bff1d7290 */ /* 0x000fe40008ffe4ff */
[----:B------:R-:W-:Y:S01]  /*27d0*/  UIADD3 UR32, UPT, UPT, UR15, 0x2800, URZ ;  /* 0x000028000f207890 */ /* 0x000fe2000fffe0ff */
[----:B------:R2:W4:Y:S01]  /*27e0*/  SYNCS.PHASECHK.TRANS64.TRYWAIT P0, [UR8+0x240], R0 ;  /* 0x00024000ff0075a7 */ /* 0x0005220008001108 */
[----:B------:R-:W-:Y:S02]  /*27f0*/  UIMAD.WIDE.U32 UR8, UR35, UR16, URZ ;  /* 0x00000010230872a5 */ /* 0x000fe4000f8e00ff */
[----:B------:R-:W-:Y:S02]  /*2800*/  ULEA UR27, UR22, UR24, 0xa ;  /* 0x00000018161b7291 */ /* 0x000fe4000f8e50ff */
[----:B------:R-:W-:Y:S02]  /*2810*/  USHF.R.U32.HI UR9, URZ, UR17, UR9 ;  /* 0x00000011ff097299 */ /* 0x000fe40008011609 */
[----:B------:R-:W-:Y:S02]  /*2820*/  UPRMT UR22, UR31, 0x40, UR30 ;  /* 0x000000401f167896 */ /* 0x000fe4000800001e */
[----:B------:R-:W-:Y:S02]  /*2830*/  USEL UR9, UR35, UR9, !UP0 ;  /* 0x0000000923097287 */ /* 0x000fe4000c000000 */
[----:B------:R-:W-:Y:S02]  /*2840*/  UIADD3 UR26, UP0, UPT, UR42, 0x180, URZ ;  /* 0x000001802a1a7890 */ /* 0x000fe4000ff1e0ff */
[----:B------:R-:W-:Y:S02]  /*2850*/  UIMAD.WIDE.U32 UR12, UR9, UR21, URZ ;  /* 0x00000015090c72a5 */ /* 0x000fe4000f8e00ff */
[----:B------:R-:W-:Y:S02]  /*2860*/  UIADD3 UR11, UPT, UPT, -UR9, URZ, URZ ;  /* 0x000000ff090b7290 */ /* 0x000fe4000fffe1ff */
[----:B------:R-:W-:Y:S02]  /*2870*/  USHF.R.U32.HI UR13, URZ, UR20, UR13 ;  /* 0x00000014ff0d7299 */ /* 0x000fe4000801160d */
[----:B------:R-:W-:Y:S02]  /*2880*/  UIMAD UR11, UR18, UR11, UR35 ;  /* 0x0000000b120b72a4 */ /* 0x000fe4000f8e0223 */
[----:B------:R-:W-:Y:S02]  /*2890*/  USEL UR13, UR9, UR13, !UP2 ;  /* 0x0000000d090d7287 */ /* 0x000fe4000d000000 */
[----:B------:R-:W-:Y:S02]  /*28a0*/  UIMAD UR11, UR11, UR6, UR4 ;  /* 0x000000060b0b72a4 */ /* 0x000fe4000f8e0204 */
[----:B------:R-:W-:Y:S02]  /*28b0*/  UIADD3 UR8, UPT, UPT, -UR13, URZ, URZ ;  /* 0x000000ff0d087290 */ /* 0x000fe4000fffe1ff */
[----:B------:R-:W-:Y:S02]  /*28c0*/  UPRMT UR15, UR22, 0x5410, URZ ;  /* 0x00005410160f7896 */ /* 0x000fe400080000ff */
[----:B------:R-:W-:Y:S02]  /*28d0*/  UIMAD UR9, UR19, UR8, UR9 ;  /* 0x00000008130972a4 */ /* 0x000fe4000f8e0209 */
[----:B------:R-:W-:Y:S01]  /*28e0*/  UIADD3 UR8, UPT, UPT, UR27, 0x26800, URZ ;  /* 0x000268001b087890 */ /* 0x000fe2000fffe0ff */
[----:B------:R-:W-:Y:S01]  /*28f0*/  UMOV UR40, 0x0 ;  /* 0x0000000000287882 */ /* 0x000fe20000000000 */
[----:B------:R-:W-:Y:S01]  /*2900*/  UMOV UR41, 0x10000000 ;  /* 0x1000000000297882 */ /* 0x000fe20000000000 */
[----:B------:R-:W-:Y:S01]  /*2910*/  UIMAD UR12, UR9, UR7, UR5 ;  /* 0x00000007090c72a4 */ /* 0x000fe2000f8e0205 */
[----:B------:R-:W-:Y:S01]  /*2920*/  UTMALDG.2D.2CTA [UR32], [UR28], desc[UR40] ;  /* 0x000028201c0075b4 */ /* 0x000fe20008209000 */
[----:B------:R-:W-:Y:S01]  /*2930*/  UIADD3.X UR27, UPT, UPT, URZ, UR43, URZ, UP0, !UPT ;  /* 0x0000002bff1b7290 */ /* 0x000fe200087fe4ff */
[----:B------:R-:W-:Y:S01]  /*2940*/  UMOV UR9, UR33 ;  /* 0x0000002100097c82 */ /* 0x000fe20008000000 */
[----:B------:R-:W-:Y:S01]  /*2950*/  UIADD3 UR14, UPT, UPT, UR14, 0x1, URZ ;  /* 0x000000010e0e7890 */ /* 0x000fe2000fffe0ff */
[----:B------:R-:W-:Y:S03]  /*2960*/  UMOV UR22, UR25 ;  /* 0x0000001900167c82 */ /* 0x000fe60008000000 */
[----:B------:R-:W-:Y:S03]  /*2970*/  UISETP.NE.AND UP0, UPT, UR14, UR37, UPT ;  /* 0x000000250e00728c */ /* 0x000fe6000bf05270 */
[----:B------:R1:W-:Y:S02]  /*2980*/  UTMALDG.4D.IM2COL.2CTA [UR8], [UR26], UR15, desc[UR40] ;  /* 0x000028081a0073b4 */ /* 0x0003e4000825900f */
[----:B-1----:R-:W-:Y:S04]  /*2990*/  UMOV UR15, UR37 ;  /* 0x00000025000f7c82 */ /* 0x002fe80008000000 */
[----:B--2---:R-:W-:Y:S05]  /*29a0*/  BRA.U UP0, `(.L_x_29) ;  /* 0xfffffffd000c7547 */ /* 0x004fea000b83ffff */
.L_x_23:
[----:B------:R-:W-:Y:S01]  /*29b0*/  ULEA UR4, UR25, UR24, 0x3 ;  /* 0x0000001819047291 */ /* 0x000fe2000f8e18ff */
[----:B------:R-:W-:Y:S01]  /*29c0*/  MOV R0, UR23 ;  /* 0x0000001700007c02 */ /* 0x000fe20008000f00 */
[----:B------:R-:W-:Y:S01]  /*29d0*/  @!P1 SYNCS.ARRIVE.TRANS64.A1T0 RZ, [UR24+0x498], RZ ;  /* 0x000498ffffff99a7 */ /* 0x000fe20008100018 */
[----:B------:R-:W-:Y:S02]  /*29e0*/  UISETP.GT.AND UP0, UPT, UR52, UR51, UPT ;  /* 0x000000333400728c */ /* 0x000fe4000bf04270 */
[----:B------:R-:W-:-:S04]  /*29f0*/  SHF.L.U32 R0, R0, 0x1f, RZ ;  /* 0x0000001f00007819 */ /* 0x000fc800000006ff */
[----:B---34-:R2:W3:Y:S03]  /*2a00*/  SYNCS.PHASECHK.TRANS64.TRYWAIT P0, [UR4+0x240], R0 ;  /* 0x00024000ff0075a7 */ /* 0x0184e60008001104 */
[----:B------:R-:W-:Y:S05]  /*2a10*/  BRA.U !UP0, `(.L_x_30) ;  /* 0x0000000508247547 */ /* 0x000fea000b800000 */
[----:B------:R-:W4:Y:S01]  /*2a20*/  LDCU.64 UR12, c[0x0][0x5b0] ;  /* 0x0000b600ff0c77ac */ /* 0x000f220008000a00 */
[----:B------:R-:W4:Y:S01]  /*2a30*/  LDCU.64 UR8, c[0x0][0x5d8] ;  /* 0x0000bb00ff0877ac */ /* 0x000f220008000a00 */
[----:B------:R-:W1:Y:S01]  /*2a40*/  LDCU UR18, c[0x0][0x598] ;  /* 0x0000b300ff1277ac */ /* 0x000e620008000800 */
[----:B------:R-:W1:Y:S01]  /*2a50*/  LDCU UR14, c[0x0][0x58c] ;  /* 0x0000b180ff0e77ac */ /* 0x000e620008000800 */
[----:B------:R-:W1:Y:S01]  /*2a60*/  LDCU UR20, c[0x0][0x59c] ;  /* 0x0000b380ff1477ac */ /* 0x000e620008000800 */
[----:B------:R-:W1:Y:S01]  /*2a70*/  LDCU UR19, c[0x0][0x5a0] ;  /* 0x0000b400ff1377ac */ /* 0x000e620008000800 */
[----:B----4-:R-:W-:Y:S01]  /*2a80*/  UIMAD UR30, UR36, UR13, UR9 ;  /* 0x0000000d241e72a4 */ /* 0x010fe2000f8e0209 */
[----:B------:R-:W4:Y:S01]  /*2a90*/  LDCU.64 UR16, c[0x0][0x590] ;  /* 0x0000b200ff1077ac */ /* 0x000f220008000a00 */
[----:B------:R-:W1:Y:S01]  /*2aa0*/  LDCU.64 UR6, c[0x0][0x5b8] ;  /* 0x0000b700ff0677ac */ /* 0x000e620008000a00 */
[----:B------:R-:W1:Y:S01]  /*2ab0*/  LDCU.64 UR4, c[0x0][0x5d0] ;  /* 0x0000ba00ff0477ac */ /* 0x000e620008000a00 */
[----:B------:R-:W-:-:S02]  /*2ac0*/  UIMAD UR31, UR46, UR12, UR8 ;  /* 0x0000000c2e1f72a4 */ /* 0x000fc4000f8e0208 */
[----:B------:R-:W-:Y:S01]  /*2ad0*/  UIADD3 UR36, UPT, UPT, UR53, UR15, URZ ;  /* 0x0000000f35247290 */ /* 0x000fe2000fffe0ff */
[----:B------:R-:W-:-:S11]  /*2ae0*/  UMOV UR11, UR25 ;  /* 0x00000019000b7c82 */ /* 0x000fd60008000000 */
.L_x_36:
[----:B---3--:R-:W-:Y:S01]  /*2af0*/  @!P3 MOV R3, 0x1800 ;  /* 0x000018000003b802 */ /* 0x008fe20000000f00 */
[----:B------:R-:W-:Y:S01]  /*2b00*/  ULEA UR21, UR11, UR24, 0x3 ;  /* 0x000000180b157291 */ /* 0x000fe2000f8e18ff */
[----:B--23--:R-:W-:Y:S11]  /*2b10*/  @P0 BRA `(.L_x_31) ;  /* 0x0000000000100947 */ /* 0x00cff60003800000 */
[----:B------:R-:W-:Y:S04]  /*2b20*/  MOV R4, UR23 ;  /* 0x0000001700047c02 */ /* 0x000fe80008000f00 */
[----:B------:R-:W-:Y:S04]  /*2b30*/  SHF.L.U32 R4, R4, 0x1f, RZ ;  /* 0x0000001f04047819 */ /* 0x000fe800000006ff */
[----:B------:R-:W3:Y:S02]  /*2b40*/  SYNCS.PHASECHK.TRANS64.TRYWAIT P0, [UR21+0x240], R4 ;  /* 0x00024004ff0075a7 */ /* 0x000ee40008001115 */
[----:B---3--:R-:W-:Y:S05]  /*2b50*/  @!P0 BRA `(.L_x_32) ;  /* 0x0000007c00708947 */ /* 0x008fea0003800000 */
.L_x_31:
[----:B------:R3:W-:Y:S01]  /*2b60*/  @!P3 SYNCS.ARRIVE.TRANS64 RZ, [UR21], R3 ;  /* 0x00000003ffffb9a7 */ /* 0x0007e20008000015 */
[----:B------:R-:W-:Y:S04]  /*2b70*/  ULOP3.LUT UR8, UR38, 0x2, URZ, 0xfc, !UPT ;  /* 0x0000000226087892 */ /* 0x000fe8000f8efcff */
[----:B------:R-:W-:Y:S09]  /*2b80*/  UISETP.NE.AND UP0, UPT, UR8, 0x2, UPT ;  /* 0x000000020800788c */ /* 0x000ff2000bf05270 */
[----:B------:R-:W-:Y:S05]  /*2b90*/  BRA.U UP0, `(.L_x_33) ;  /* 0x0000000100047547 */ /* 0x000fea000b800000 */
[----:B-1--4-:R-:W-:Y:S05]  /*2ba0*/  BPT.TRAP 0x1 ;  /* 0x000000040000795c */ /* 0x012fea0000300000 */
.L_x_33:
[----:B------:R-:W-:Y:S04]  /*2bb0*/  BSSY.RECONVERGENT B0, `(.L_x_34) ;  /* 0x0000003000007945 */ /* 0x000fe80003800200 */
[----:B------:R-:W-:Y:S05]  /*2bc0*/  @P2 BRA `(.L_x_35) ;  /* 0x0000000000042947 */ /* 0x000fea0003800000 */
[----:B-1--4-:R-:W-:Y:S05]  /*2bd0*/  BPT.TRAP 0x1 ;  /* 0x000000040000795c */ /* 0x012fea0000300000 */
.L_x_35:
[----:B-1--4-:R-:W-:Y:S05]  /*2be0*/  BSYNC.RECONVERGENT B0 ;  /* 0x0000000000007941 */ /* 0x012fea0003800200 */
.L_x_34:
        /* <DEDUP_REMOVED lines=12> */
[----:B------:R-:W-:Y:S01]  /*2cb0*/  ULEA UR22, UR11, UR24, 0xa ;  /* 0x000000180b167291 */ /* 0x000fe2000f8e50ff */
[----:B------:R-:W-:Y:S01]  /*2cc0*/  SHF.L.U32 R0, R0, 0x1f, RZ ;  /* 0x0000001f00007819 */ /* 0x000fe200000006ff */
[----:B------:R-:W-:Y:S02]  /*2cd0*/  ULOP3.LUT UR33, UR21, 0xfefffff8, URZ, 0xc0, !UPT ;  /* 0xfefffff815217892 */ /* 0x000fe4000f8ec0ff */
[----:B------:R-:W-:Y:S01]  /*2ce0*/  UIADD3.X UR29, UPT, UPT, URZ, UR43, URZ, UP1, !UPT ;  /* 0x0000002bff1d7290 */ /* 0x000fe20008ffe4ff */
[----:B------:R1:W2:Y:S01]  /*2cf0*/  SYNCS.PHASECHK.TRANS64.TRYWAIT P0, [UR8+0x240], R0 ;  /* 0x00024000ff0075a7 */ /* 0x0002a20008001108 */
[----:B------:R-:W-:Y:S02]  /*2d00*/  UIMAD.WIDE.U32 UR8, UR35, UR16, URZ ;  /* 0x00000010230872a5 */ /* 0x000fe4000f8e00ff */
[----:B------:R-:W-:Y:S02]  /*2d10*/  UIADD3 UR32, UPT, UPT, UR32, 0x2800, URZ ;  /* 0x0000280020207890 */ /* 0x000fe4000fffe0ff */
        /* <DEDUP_REMOVED lines=11> */
[----:B------:R-:W-:Y:S02]  /*2dd0*/  UIADD3.X UR27, UPT, UPT, URZ, UR43, URZ, UP0, !UPT ;  /* 0x0000002bff1b7290 */ /* 0x000fe400087fe4ff */
[----:B------:R-:W-:Y:S01]  /*2de0*/  UIMAD UR9, UR18, UR8, UR9 ;  /* 0x00000008120972a4 */ /* 0x000fe2000f8e0209 */
[----:B------:R-:W-:Y:S01]  /*2df0*/  UMOV UR40, 0x0 ;  /* 0x0000000000287882 */ /* 0x000fe20000000000 */
[----:B------:R-:W-:Y:S01]  /*2e00*/  UMOV UR41, 0x10000000 ;  /* 0x1000000000297882 */ /* 0x000fe20000000000 */
[----:B------:R-:W-:Y:S01]  /*2e10*/  UIADD3 UR8, UPT, UPT, UR22, 0x26800, URZ ;  /* 0x0002680016087890 */ /* 0x000fe2000fffe0ff */
[----:B------:R-:W-:Y:S01]  /*2e20*/  UTMALDG.2D.2CTA [UR32], [UR28], desc[UR40] ;  /* 0x000028201c0075b4 */ /* 0x000fe20008209000 */
[----:B------:R-:W-:Y:S02]  /*2e30*/  UIMAD UR12, UR9, UR7, UR5 ;  /* 0x00000007090c72a4 */ /* 0x000fe4000f8e0205 */
[----:B------:R-:W-:Y:S01]  /*2e40*/  UPRMT UR21, UR21, 0x5410, URZ ;  /* 0x0000541015157896 */ /* 0x000fe200080000ff */
[----:B------:R-:W-:Y:S01]  /*2e50*/  UMOV UR9, UR33 ;  /* 0x0000002100097c82 */ /* 0x000fe20008000000 */
[----:B------:R-:W-:Y:S04]  /*2e60*/  UIADD3 UR15, UPT, UPT, UR15, 0x1, URZ ;  /* 0x000000010f0f7890 */ /* 0x000fe8000fffe0ff */
[----:B------:R-:W-:Y:S03]  /*2e70*/  UISETP.NE.AND UP0, UPT, UR15, UR36, UPT ;  /* 0x000000240f00728c */ /* 0x000fe6000bf05270 */
[----:B------:R4:W-:Y:S02]  /*2e80*/  UTMALDG.4D.IM2COL.2CTA [UR8], [UR26], UR21, desc[UR40] ;  /* 0x000028081a0073b4 */ /* 0x0009e40008259015 */
[----:B----4-:R-:W-:Y:S04]  /*2e90*/  UMOV UR11, UR25 ;  /* 0x00000019000b7c82 */ /* 0x010fe80008000000 */
[----:B-1----:R-:W-:Y:S05]  /*2ea0*/  BRA.U UP0, `(.L_x_36) ;  /* 0xfffffffd00107547 */ /* 0x002fea000b83ffff */
.L_x_30:
[----:B---3--:R-:W-:Y:S01]  /*2eb0*/  SHF.L.U32 R3, R2, 0x1f, RZ ;  /* 0x0000001f02037819 */ /* 0x008fe200000006ff */
[----:B------:R-:W-:-:S03]  /*2ec0*/  NOP ;  /* 0x0000000000007918 */ /* 0x000fc60000000000 */
[----:B--2---:R-:W2:Y:S02]  /*2ed0*/  SYNCS.PHASECHK.TRANS64.TRYWAIT P0, [UR24+0x4a0], R3 ;  /* 0x0004a003ff0075a7 */ /* 0x004ea40008001118 */
[----:B--2---:R-:W-:Y:S05]  /*2ee0*/  @!P0 BRA `(.L_x_37) ;  /* 0x0000007800a48947 */ /* 0x004fea0003800000 */
.L_x_180:
[----:B------:R-:W3:Y:S01]  /*2ef0*/  LDS.128 R4, [UR24+0x4e0] ;  /* 0x0004e018ff047984 */ /* 0x000ee20008000c00 */
[----:B------:R-:W-:Y:S02]  /*2f00*/  UIADD3 UR4, UPT, UPT, UR24, 0x4a8, URZ ;  /* 0x000004a818047890 */ /* 0x000fe4000fffe0ff */
[----:B------:R-:W-:Y:S01]  /*2f10*/  UISETP.GE.AND UP0, UPT, UR39, 0x1, UPT ;  /* 0x000000012700788c */ /* 0x000fe2000bf06270 */
[----:B------:R-:W-:Y:S01]  /*2f20*/  @!PT LDS RZ, [RZ] ;  /* 0x00000000fffff984 */ /* 0x000fe20000000800 */
[----:B------:R-:W-:Y:S01]  /*2f30*/  @!PT LDS RZ, [RZ] ;  /* 0x00000000fffff984 */ /* 0x000fe20000000800 */
[----:B------:R-:W-:Y:S01]  /*2f40*/  @!PT LDS RZ, [RZ] ;  /* 0x00000000fffff984 */ /* 0x000fe20000000800 */
[----:B------:R-:W-:Y:S01]  /*2f50*/  @!PT LDS RZ, [RZ] ;  /* 0x00000000fffff984 */ /* 0x000fe20000000800 */
[----:B------:R4:W-:Y:S06]  /*2f60*/  MEMBAR.ALL.CTA ;  /* 0x0000000000007992 */ /* 0x0009ec0000008000 */
[----:B----4-:R-:W4:Y:S01]  /*2f70*/  FENCE.VIEW.ASYNC.S ;  /* 0x00000000000073c6 */ /* 0x010f220000000000 */
[----:B------:R-:W-:-:S09]  /*2f80*/  UPRMT UR4, URZ, 0x654, UR4 ;  /* 0x00000654ff047896 */ /* 0x000fd20008000004 */
[----:B----4-:R-:W-:Y:S01]  /*2f90*/  SYNCS.ARRIVE.TRANS64.RED.A1T0 RZ, [UR4], RZ ;  /* 0x000000ffffff79a7 */ /* 0x010fe20008100404 */
[----:B---3--:R-:W-:-:S13]  /*2fa0*/  LOP3.LUT P0, RZ, R6, 0x1, RZ, 0xc0, !PT ;  /* 0x0000000106ff7812 */ /* 0x008fda000780c0ff */
[----:B------:R-:W-:Y:S01]  /*2fb0*/  VOTEU.ANY UP1, P0 ;  /* 0x0000000000ff7886 */ /* 0x000fe20000020100 */
[----:B------:R-:W-:-:S13]  /*2fc0*/  PLOP3.LUT P0, PT, PT, PT, UP1, 0x80, 0x8 ;  /* 0x000000000008781c */ /* 0x000fda0003f0f018 */
[----:B--2---:R-:W-:Y:S02]  /*2fd0*/  @P0 MOV R0, R4 ;  /* 0x0000000400000202 */ /* 0x004fe40000000f00 */
[----:B------:R-:W-:Y:S02]  /*2fe0*/  @P0 LOP3.LUT R4, R5, 0xffff, RZ, 0xc0, !PT ;  /* 0x0000ffff05040812 */ /* 0x000fe400078ec0ff */
[----:B------:R-:W-:Y:S02]  /*2ff0*/  @P0 R2UR UR6, R0 ;  /* 0x00000000000602ca */ /* 0x000fe400000e0000 */
[----:B------:R-:W-:-:S11]  /*3000*/  @P0 R2UR UR5, R4 ;  /* 0x00000000040502ca */ /* 0x000fd600000e0000 */
[----:B------:R-:W-:Y:S02]  /*3010*/  @UP1 UMOV UR45, UR6 ;  /* 0x00000006002d1c82 */ /* 0x000fe40008000000 */
[----:B------:R-:W-:Y:S01]  /*3020*/  @UP1 UMOV UR44, UR5 ;  /* 0x00000005002c1c82 */ /* 0x000fe20008000000 */
[----:B------:R-:W-:Y:S05]  /*3030*/  BRA.U !UP0, `(.L_x_38) ;  /* 0x0000000108d47547 */ /* 0x000fea000b800000 */
[----:B------:R-:W1:Y:S01]  /*3040*/  LDCU.128 UR16, c[0x0][0xb10] ;  /* 0x00016200ff1077ac */ /* 0x000e620008000c00 */
[----:B------:R-:W2:Y:S01]  /*3050*/  LDCU UR21, c[0x0][0xb20] ;  /* 0x00016400ff1577ac */ /* 0x000ea20008000800 */
[----:B------:R-:W3:Y:S01]  /*3060*/  LDCU UR20, c[0x0][0xb0c] ;  /* 0x00016180ff1477ac */ /* 0x000ee20008000800 */
[----:B------:R-:W4:Y:S01]  /*3070*/  LDCU.64 UR8, c[0x0][0xb28] ;  /* 0x00016500ff0877ac */ /* 0x000f220008000a00 */
[----:B------:R-:W-:Y:S02]  /*3080*/  UISETP.NE.AND UP3, UPT, UR39, 0x1, UPT ;  /* 0x000000012700788c */ /* 0x000fe4000bf65270 */
[----:B-1----:R-:W-:Y:S02]  /*3090*/  UIMAD.WIDE.U32 UR4, UR49, UR19, URZ ;  /* 0x00000013310472a5 */ /* 0x002fe4000f8e00ff */
[----:B------:R-:W-:Y:S02]  /*30a0*/  UIMAD.WIDE.U32 UR6, UR50, UR16, URZ ;  /* 0x00000010320672a5 */ /* 0x000fe4000f8e00ff */
[----:B------:R-:W-:-:S02]  /*30b0*/  UISETP.NE.AND UP0, UPT, UR18, 0x1, UPT ;  /* 0x000000011200788c */ /* 0x000fc4000bf05270 */
[----:B------:R-:W-:Y:S01]  /*30c0*/  UIMAD.WIDE.U32 UR12, UR44, UR19, URZ ;  /* 0x000000132c0c72a5 */ /* 0x000fe2000f8e00ff */
[----:B------:R-:W-:Y:S01]  /*30d0*/  UMOV UR4, UR5 ;  /* 0x0000000500047c82 */ /* 0x000fe20008000000 */
[----:B---3--:R-:W-:Y:S02]  /*30e0*/  UISETP.NE.AND UP2, UPT, UR20, 0x1, UPT ;  /* 0x000000011400788c */ /* 0x008fe4000bf45270 */
[----:B--2---:R-:W-:Y:S02]  /*30f0*/  USHF.R.U32.HI UR5, URZ, UR21, UR4 ;  /* 0x00000015ff057299 */ /* 0x004fe40008011604 */
[----:B------:R-:W-:Y:S01]  /*3100*/  UIMAD.WIDE.U32 UR14, UR45, UR16, URZ ;  /* 0x000000102d0e72a5 */ /* 0x000fe2000f8e00ff */
[----:B------:R-:W-:Y:S01]  /*3110*/  UMOV UR4, UR7 ;  /* 0x0000000700047c82 */ /* 0x000fe20008000000 */
[----:B------:R-:W-:Y:S02]  /*3120*/  USEL UR5, UR49, UR5, !UP0 ;  /* 0x0000000531057287 */ /* 0x000fe4000c000000 */
[----:B------:R-:W-:-:S02]  /*3130*/  USHF.R.U32.HI UR4, URZ, UR17, UR4 ;  /* 0x00000011ff047299 */ /* 0x000fc40008011604 */
[----:B----4-:R-:W-:Y:S02]  /*3140*/  UIMAD.WIDE.U32 UR10, UR5, UR8, URZ ;  /* 0x00000008050a72a5 */ /* 0x010fe4000f8e00ff */
[----:B------:R-:W-:Y:S01]  /*3150*/  USEL UR6, UR50, UR4, !UP2 ;  /* 0x0000000432067287 */ /* 0x000fe2000d000000 */
[----:B------:R-:W-:Y:S02]  /*3160*/  UMOV UR14, UR15 ;  /* 0x0000000f000e7c82 */ /* 0x000fe40008000000 */
[----:B------:R-:W-:Y:S01]  /*3170*/  UMOV UR4, UR13 ;  /* 0x0000000d00047c82 */ /* 0x000fe20008000000 */
[----:B------:R-:W-:Y:S01]  /*3180*/  UIMAD.WIDE.U32 UR12, UR6, UR8, URZ ;  /* 0x00000008060c72a5 */ /* 0x000fe2000f8e00ff */
[----:B------:R-:W-:Y:S01]  /*3190*/  UMOV UR10, UR11 ;  /* 0x0000000b000a7c82 */ /* 0x000fe20008000000 */
[----:B------:R-:W-:Y:S02]  /*31a0*/  USHF.R.U32.HI UR4, URZ, UR21, UR4 ;  /* 0x00000015ff047299 */ /* 0x000fe40008011604 */
[----:B------:R-:W-:-:S03]  /*31b0*/  @UP3 USHF.R.U32.HI UR5, URZ, UR9, UR10 ;  /* 0x00000009ff053299 */ /* 0x000fc6000801160a */
[----:B------:R-:W-:Y:S01]  /*31c0*/  UMOV UR12, UR13 ;  /* 0x0000000d000c7c82 */ /* 0x000fe20008000000 */
[----:B------:R-:W-:Y:S02]  /*31d0*/  USHF.R.U32.HI UR17, URZ, UR17, UR14 ;  /* 0x00000011ff117299 */ /* 0x000fe4000801160e */
[----:B------:R-:W-:Y:S02]  /*31e0*/  USEL UR4, UR44, UR4, !UP0 ;  /* 0x000000042c047287 */ /* 0x000fe4000c000000 */
[----:B------:R-:W-:Y:S02]  /*31f0*/  @UP3 USHF.R.U32.HI UR6, URZ, UR9, UR12 ;  /* 0x00000009ff063299 */ /* 0x000fe4000801160c */
[----:B------:R-:W-:Y:S02]  /*3200*/  UIMAD UR7, UR39, UR5, URZ ;  /* 0x00000005270772a4 */ /* 0x000fe4000f8e02ff */
[----:B------:R-:W-:Y:S02]  /*3210*/  USEL UR5, UR45, UR17, !UP2 ;  /* 0x000000112d057287 */ /* 0x000fe4000d000000 */
[----:B------:R-:W-:-:S02]  /*3220*/  UIMAD UR12, UR39, UR6, URZ ;  /* 0x00000006270c72a4 */ /* 0x000fc4000f8e02ff */
[----:B------:R-:W-:Y:S02]  /*3230*/  UISETP.GE.AND UP0, UPT, UR4, UR7, UPT ;  /* 0x000000070400728c */ /* 0x000fe4000bf06270 */
[----:B------:R-:W-:Y:S02]  /*3240*/  UIMAD.WIDE.U32 UR10, UR4, UR8, URZ ;  /* 0x00000008040a72a5 */ /* 0x000fe4000f8e00ff */
[----:B------:R-:W-:Y:S02]  /*3250*/  UISETP.GE.OR UP0, UPT, UR5, UR12, UP0 ;  /* 0x0000000c0500728c */ /* 0x000fe40008706670 */
[----:B------:R-:W-:Y:S02]  /*3260*/  UIMAD.WIDE.U32 UR12, UR5, UR8, URZ ;  /* 0x00000008050c72a5 */ /* 0x000fe4000f8e00ff */
[----:B------:R-:W-:Y:S01]  /*3270*/  UIADD3 UR10, UPT, UPT, -UR4, URZ, URZ ;  /* 0x000000ff040a7290 */ /* 0x000fe2000fffe1ff */
[----:B------:R-:W-:Y:S01]  /*3280*/  UMOV UR8, UR11 ;  /* 0x0000000b00087c82 */ /* 0x000fe20008000000 */
[----:B------:R-:W-:-:S02]  /*3290*/  UIADD3 UR11, UPT, UPT, -UR5, URZ, URZ ;  /* 0x000000ff050b7290 */ /* 0x000fc4000fffe1ff */
[----:B------:R-:W-:-:S03]  /*32a0*/  USHF.R.U32.HI UR8, URZ, UR9, UR8 ;  /* 0x00000009ff087299 */ /* 0x000fc60008011608 */
[----:B------:R-:W-:Y:S01]  /*32b0*/  @!UP0 UMOV UR7, UR13 ;  /* 0x0000000d00078c82 */ /* 0x000fe20008000000 */
[----:B------:R-:W-:Y:S02]  /*32c0*/  UIMAD UR10, UR18, UR10, UR44 ;  /* 0x0000000a120a72a4 */ /* 0x000fe4000f8e022c */
[----:B------:R-:W-:Y:S02]  /*32d0*/  USEL UR8, UR4, UR8, !UP3 ;  /* 0x0000000804087287 */ /* 0x000fe4000d800000 */
[----:B------:R-:W-:Y:S02]  /*32e0*/  @!UP0 USHF.R.U32.HI UR7, URZ, UR9, UR7 ;  /* 0x00000009ff078299 */ /* 0x000fe40008011607 */
[----:B------:R-:W-:Y:S02]  /*32f0*/  UIADD3 UR9, UPT, UPT, -UR8, URZ, URZ ;  /* 0x000000ff08097290 */ /* 0x000fe4000fffe1ff */
[----:B------:R-:W-:Y:S02]  /*3300*/  @!UP0 USEL UR7, UR5, UR7, !UP3 ;  /* 0x0000000705078287 */ /* 0x000fe4000d800000 */
[----:B------:R-:W-:-:S02]  /*3310*/  UIMAD UR9, UR39, UR9, UR4 ;  /* 0x00000009270972a4 */ /* 0x000fc4000f8e0204 */
[----:B------:R-:W-:Y:S02]  /*3320*/  @!UP0 UIADD3 UR8, UPT, UPT, UR8, -UR7, URZ ;  /* 0x8000000708088290 */ /* 0x000fe4000fffe0ff */
[----:B------:R-:W-:Y:S02]  /*3330*/  @!UP0 UIMAD UR7, UR9, UR6, UR7 ;  /* 0x00000006090782a4 */ /* 0x000fe4000f8e0207 */
[----:B------:R-:W-:Y:S02]  /*3340*/  @!UP0 UIMAD UR4, UR39, UR8, UR5 ;  /* 0x00000008270482a4 */ /* 0x000fe4000f8e0205 */
[----:B------:R-:W-:Y:S02]  /*3350*/  UIMAD UR6, UR20, UR11, UR45 ;  /* 0x0000000b140672a4 */ /* 0x000fe4000f8e022d */
[----:B------:R-:W-:Y:S01]  /*3360*/  UIMAD UR44, UR4, UR18, UR10 ;  /* 0x00000012042c72a4 */ /* 0x000fe2000f8e020a */
[----:B------:R-:W-:Y:S02]  /*3370*/  @!UP0 UMOV UR5, UR7 ;  /* 0x0000000700058c82 */ /* 0x000fe40008000000 */
[----:B------:R-:W-:-:S12]  /*3380*/  UIMAD UR45, UR5, UR20, UR6 ;  /* 0x00000014052d72a4 */ /* 0x000fd8000f8e0206 */
.L_x_38:
[----:B------:R-:W2:Y:S02]  /*3390*/  LDCU UR4, c[0x0][0xb30] ;  /* 0x00016600ff0477ac */ /* 0x000ea40008000800 */
[----:B--2---:R-:W-:-:S09]  /*33a0*/  UISETP.NE.AND UP0, UPT, UR4, 0x1, UPT ;  /* 0x000000010400788c */ /* 0x004fd2000bf05270 */
[----:B------:R-:W-:Y:S05]  /*33b0*/  BRA.U UP0, `(.L_x_39) ;  /* 0x0000000100447547 */ /* 0x000fea000b800000 */
[----:B------:R-:W2:Y:S01]  /*33c0*/  LDCU.128 UR8, c[0x0][0xb10] ;  /* 0x00016200ff0877ac */ /* 0x000ea20008000c00 */
[----:B------:R-:W3:Y:S01]  /*33d0*/  LDCU UR12, c[0x0][0xb0c] ;  /* 0x00016180ff0c77ac */ /* 0x000ee20008000800 */
[----:B------:R-:W4:Y:S01]  /*33e0*/  LDCU UR13, c[0x0][0xb20] ;  /* 0x00016400ff0d77ac */ /* 0x000f220008000800 */
[----:B--2---:R-:W-:Y:S02]  /*33f0*/  UIMAD.WIDE.U32 UR6, UR45, UR8, URZ ;  /* 0x000000082d0672a5 */ /* 0x004fe4000f8e00ff */
[----:B------:R-:W-:Y:S02]  /*3400*/  UIMAD.WIDE.U32 UR4, UR44, UR11, URZ ;  /* 0x0000000b2c0472a5 */ /* 0x000fe4000f8e00ff */
[----:B---3--:R-:W-:Y:S02]  /*3410*/  UISETP.NE.AND UP2, UPT, UR12, 0x1, UPT ;  /* 0x000000010c00788c */ /* 0x008fe4000bf45270 */
[----:B------:R-:W-:Y:S01]  /*3420*/  UISETP.NE.AND UP0, UPT, UR10, 0x1, UPT ;  /* 0x000000010a00788c */ /* 0x000fe2000bf05270 */
[----:B------:R-:W-:-:S02]  /*3430*/  UMOV UR6, UR7 ;  /* 0x0000000700067c82 */ /* 0x000fc40008000000 */
[----:B------:R-:W-:Y:S01]  /*3440*/  UMOV UR4, UR5 ;  /* 0x0000000500047c82 */ /* 0x000fe20008000000 */
[----:B------:R-:W-:Y:S02]  /*3450*/  USHF.R.U32.HI UR6, URZ, UR9, UR6 ;  /* 0x00000009ff067299 */ /* 0x000fe40008011606 */
[----:B----4-:R-:W-:Y:S02]  /*3460*/  USHF.R.U32.HI UR4, URZ, UR13, UR4 ;  /* 0x0000000dff047299 */ /* 0x010fe40008011604 */
[----:B------:R-:W-:Y:S02]  /*3470*/  USEL UR5, UR45, UR6, !UP2 ;  /* 0x000000062d057287 */ /* 0x000fe4000d000000 */
[----:B------:R-:W-:-:S04]  /*3480*/  USEL UR4, UR44, UR4, !UP0 ;  /* 0x000000042c047287 */ /* 0x000fc8000c000000 */
[----:B------:R-:W-:Y:S02]  /*3490*/  UIADD3 UR6, UPT, UPT, UR5, -UR4, URZ ;  /* 0x8000000405067290 */ /* 0x000fe4000fffe0ff */
[----:B------:R-:W-:Y:S02]  /*34a0*/  UIADD3 UR4, UPT, UPT, -UR5, UR4, URZ ;  /* 0x0000000405047290 */ /* 0x000fe4000fffe1ff */
[----:B------:R-:W-:Y:S02]  /*34b0*/  UIMAD UR44, UR6, UR10, UR44 ;  /* 0x0000000a062c72a4 */ /* 0x000fe4000f8e022c */
[----:B------:R-:W-:-:S12]  /*34c0*/  UIMAD UR45, UR4, UR12, UR45 ;  /* 0x0000000c042d72a4 */ /* 0x000fd8000f8e022d */
.L_x_39:
[----:B------:R-:W-:Y:S01]  /*34d0*/  PLOP3.LUT P1, PT, PT, PT, PT, 0x80, 0x8 ;  /* 0x000000000008781c */ /* 0x000fe20003f2f070 */
[----:B------:R-:W-:Y:S01]  /*34e0*/  UIADD3 UR47, UPT, UPT, UR45, UR62, URZ ;  /* 0x0000003e2d2f7290 */ /* 0x000fe2000fffe0ff */
[----:B------:R-:W-:Y:S01]  /*34f0*/  LOP3.LUT R2, R2, 0x1, RZ, 0x3c, !PT ;  /* 0x0000000102027812 */ /* 0x000fe200078e3cff */
[----:B------:R-:W-:Y:S01]  /*3500*/  UIADD3 UR26, UPT, UPT, UR44, UR63, URZ ;  /* 0x0000003f2c1a7290 */ /* 0x000fe2000fffe0ff */
[----:B------:R-:W-:Y:S11]  /*3510*/  BRA.U UP1, `(.L_x_40) ;  /* 0xffffffe901ac7547 */ /* 0x000ff6000b83ffff */
[----:B------:R-:W-:Y:S01]  /*3520*/  UIADD3 UR24, UPT, UPT, UR24, 0x240, URZ ;  /* 0x0000024018187890 */ /* 0x000fe2000fffe0ff */
[----:B------:R-:W-:-:S03]  /*3530*/  MOV R2, UR23 ;  /* 0x0000001700027c02 */ /* 0x000fc60008000f00 */
[----:B------:R-:W-:Y:S01]  /*3540*/  ULEA UR4, UR25, UR24, 0x3 ;  /* 0x0000001819047291 */ /* 0x000fe2000f8e18ff */
[----:B------:R-:W-:-:S08]  /*3550*/  SHF.L.U32 R2, R2, 0x1f, RZ ;  /* 0x0000001f02027819 */ /* 0x000fd000000006ff */
[----:B------:R-:W2:Y:S02]  /*3560*/  SYNCS.PHASECHK.TRANS64.TRYWAIT P0, [UR4], R2 ;  /* 0x00000002ff0075a7 */ /* 0x000ea40008001104 */
[----:B--2---:R-:W-:Y:S05]  /*3570*/  @!P0 BRA `(.L_x_41) ;  /* 0x0000007400188947 */ /* 0x004fea0003800000 */
.L_x_182:
[----:B------:R-:W-:-:S04]  /*3580*/  UIADD3 UR4, UPT, UPT, UR25, 0x1, URZ ;  /* 0x0000000119047890 */ /* 0x000fc8000fffe0ff */
[----:B------:R-:W-:-:S04]  /*3590*/  UISETP.NE.AND UP0, UPT, UR4, 0x48, UPT ;  /* 0x000000480400788c */ /* 0x000fc8000bf05270 */
[----:B------:R-:W-:Y:S02]  /*35a0*/  USEL UR5, URZ, 0x1, UP0 ;  /* 0x00000001ff057887 */ /* 0x000fe40008000000 */
[----:B------:R-:W-:Y:S02]  /*35b0*/  USEL UR4, UR4, URZ, UP0 ;  /* 0x000000ff04047287 */ /* 0x000fe40008000000 */
[----:B------:R-:W-:Y:S02]  /*35c0*/  ULOP3.LUT UR6, UR23, UR5, URZ, 0x3c, !UPT ;  /* 0x0000000517067292 */ /* 0x000fe4000f8e3cff */
[----:B------:R-:W-:-:S04]  /*35d0*/  ULEA UR5, UR4, UR24, 0x3 ;  /* 0x0000001804057291 */ /* 0x000fc8000f8e18ff */
[----:B--2---:R-:W-:-:S04]  /*35e0*/  MOV R2, UR6 ;  /* 0x0000000600027c02 */ /* 0x004fc80008000f00 */
[----:B------:R-:W-:-:S04]  /*35f0*/  SHF.L.U32 R2, R2, 0x1f, RZ ;  /* 0x0000001f02027819 */ /* 0x000fc800000006ff */
[----:B------:R-:W2:Y:S02]  /*3600*/  SYNCS.PHASECHK.TRANS64.TRYWAIT P0, [UR5], R2 ;  /* 0x00000002ff0075a7 */ /* 0x000ea40008001105 */
[----:B--2---:R-:W-:Y:S05]  /*3610*/  @!P0 BRA `(.L_x_42) ;  /* 0x0000007400088947 */ /* 0x004fea0003800000 */
.L_x_184:
        /* <DEDUP_REMOVED lines=10> */
.L_x_186:
        /* <DEDUP_REMOVED lines=10> */
.L_x_188:
        /* <DEDUP_REMOVED lines=10> */
.L_x_190:
        /* <DEDUP_REMOVED lines=10> */
.L_x_192:
        /* <DEDUP_REMOVED lines=10> */
.L_x_194:
        /* <DEDUP_REMOVED lines=10> */
.L_x_196:
        /* <DEDUP_REMOVED lines=10> */
.L_x_198:
        /* <DEDUP_REMOVED lines=10> */
.L_x_200:
        /* <DEDUP_REMOVED lines=10> */
.L_x_202:
        /* <DEDUP_REMOVED lines=10> */
.L_x_204:
        /* <DEDUP_REMOVED lines=10> */
.L_x_206:
        /* <DEDUP_REMOVED lines=10> */
.L_x_208:
        /* <DEDUP_REMOVED lines=10> */
.L_x_210:
        /* <DEDUP_REMOVED lines=10> */
.L_x_212:
        /* <DEDUP_REMOVED lines=10> */
.L_x_214:
        /* <DEDUP_REMOVED lines=10> */
.L_x_216:
        /* <DEDUP_REMOVED lines=10> */
.L_x_218:
        /* <DEDUP_REMOVED lines=10> */
.L_x_220:
        /* <DEDUP_REMOVED lines=10> */
.L_x_222:
        /* <DEDUP_REMOVED lines=10> */
.L_x_224:
        /* <DEDUP_REMOVED lines=10> */
.L_x_226:
        /* <DEDUP_REMOVED lines=10> */
.L_x_228:
        /* <DEDUP_REMOVED lines=10> */
.L_x_230:
        /* <DEDUP_REMOVED lines=10> */
.L_x_232:
        /* <DEDUP_REMOVED lines=10> */
.L_x_234:
        /* <DEDUP_REMOVED lines=10> */
.L_x_236:
        /* <DEDUP_REMOVED lines=10> */
.L_x_238:
        /* <DEDUP_REMOVED lines=10> */
.L_x_240:
        /* <DEDUP_REMOVED lines=10> */
.L_x_242:
        /* <DEDUP_REMOVED lines=10> */
.L_x_244:
        /* <DEDUP_REMOVED lines=10> */
.L_x_246:
        /* <DEDUP_REMOVED lines=10> */
.L_x_248:
        /* <DEDUP_REMOVED lines=10> */
.L_x_250:
        /* <DEDUP_REMOVED lines=10> */
.L_x_252:
        /* <DEDUP_REMOVED lines=10> */
.L_x_254:
        /* <DEDUP_REMOVED lines=10> */
.L_x_256:
        /* <DEDUP_REMOVED lines=10> */
.L_x_258:
        /* <DEDUP_REMOVED lines=10> */
.L_x_260:
        /* <DEDUP_REMOVED lines=10> */
.L_x_262:
        /* <DEDUP_REMOVED lines=10> */
.L_x_264:
        /* <DEDUP_REMOVED lines=10> */
.L_x_266:
        /* <DEDUP_REMOVED lines=10> */
.L_x_268:
        /* <DEDUP_REMOVED lines=10> */
.L_x_270:
        /* <DEDUP_REMOVED lines=10> */
.L_x_272:
        /* <DEDUP_REMOVED lines=10> */
.L_x_274:
        /* <DEDUP_REMOVED lines=10> */
.L_x_276:
        /* <DEDUP_REMOVED lines=10> */
.L_x_278:
        /* <DEDUP_REMOVED lines=10> */
.L_x_280:
        /* <DEDUP_REMOVED lines=10> */
.L_x_282:
        /* <DEDUP_REMOVED lines=10> */
.L_x_284:
        /* <DEDUP_REMOVED lines=10> */
.L_x_286:
        /* <DEDUP_REMOVED lines=10> */
.L_x_288:
        /* <DEDUP_REMOVED lines=10> */
.L_x_290:
        /* <DEDUP_REMOVED lines=10> */
.L_x_292:
        /* <DEDUP_REMOVED lines=10> */
.L_x_294:
        /* <DEDUP_REMOVED lines=10> */
.L_x_296:
        /* <DEDUP_REMOVED lines=10> */
.L_x_298:
        /* <DEDUP_REMOVED lines=10> */
.L_x_300:
        /* <DEDUP_REMOVED lines=10> */
.L_x_302:
        /* <DEDUP_REMOVED lines=10> */
.L_x_304:
        /* <DEDUP_REMOVED lines=10> */
.L_x_306:
        /* <DEDUP_REMOVED lines=10> */
.L_x_308:
        /* <DEDUP_REMOVED lines=10> */
.L_x_310:
        /* <DEDUP_REMOVED lines=10> */
.L_x_312:
        /* <DEDUP_REMOVED lines=10> */
.L_x_314:
        /* <DEDUP_REMOVED lines=10> */
.L_x_316:
        /* <DEDUP_REMOVED lines=10> */
.L_x_318:
        /* <DEDUP_REMOVED lines=10> */
.L_x_320:
        /* <DEDUP_REMOVED lines=10> */
.L_x_322:
[----:B------:R-:W-:-:S04]  /*6140*/  UIADD3 UR4, UPT, UPT, UR4, 0x1, URZ ;  /* 0x0000000104047890 */ /* 0x000fc8000fffe0ff */
[----:B------:R-:W-:-:S04]  /*6150*/  UISETP.NE.AND UP0, UPT, UR4, 0x48, UPT ;  /* 0x000000480400788c */ /* 0x000fc8000bf05270 */
[----:B------:R-:W-:Y:S02]  /*6160*/  USEL UR5, URZ, 0x1, UP0 ;  /* 0x00000001ff057887 */ /* 0x000fe40008000000 */
[----:B------:R-:W-:Y:S02]  /*6170*/  USEL UR4, UR4, URZ, UP0 ;  /* 0x000000ff04047287 */ /* 0x000fe40008000000 */
[----:B------:R-:W-:Y:S02]  /*6180*/  ULOP3.LUT UR5, UR6, UR5, URZ, 0x3c, !UPT ;  /* 0x0000000506057292 */ /* 0x000fe4000f8e3cff */
[----:B------:R-:W-:-:S04]  /*6190*/  ULEA UR4, UR4, UR24, 0x3 ;  /* 0x0000001804047291 */ /* 0x000fc8000f8e18ff */
[----:B--2---:R-:W-:Y:S02]  /*61a0*/  IMAD.U32 R2, RZ, RZ, UR5 ;  /* 0x00000005ff027e24 */ /* 0x004fe4000f8e00ff */
[----:B------:R-:W-:-:S03]  /*61b0*/  MOV R0, UR4 ;  /* 0x0000000400007c02 */ /* 0x000fc60008000f00 */
[----:B------:R-:W-:-:S07]  /*61c0*/  SHF.L.U32 R2, R2, 0x1f, RZ ;  /* 0x0000001f02027819 */ /* 0x000fce00000006ff */
.L_x_112:
[----:B--2---:R2:W3:Y:S02]  /*61d0*/  SYNCS.PHASECHK.TRANS64.TRYWAIT P0, [R0+URZ], R2 ;  /* 0x00000002000075a7 */ /* 0x0044e400080011ff */
[----:B---3--:R-:W-:Y:S05]  /*61e0*/  @!P0 NANOSLEEP.SYNCS 0x989680 ;  /* 0x009896800000895d */ /* 0x008fea0003900000 */
[----:B------:R-:W3:Y:S02]  /*61f0*/  @!P0 SYNCS.PHASECHK.TRANS64 P0, [R0+URZ], R2 ;  /* 0x00000002000085a7 */ /* 0x000ee400080010ff */
[----:B-1-3--:R-:W-:Y:S05]  /*6200*/  @P0 EXIT ;  /* 0x000000000000094d */ /* 0x00afea0003800000 */
[----:B------:R-:W-:Y:S05]  /*6210*/  BRA `(.L_x_112) ;  /* 0xfffffffc00ec7947 */ /* 0x000fea000383ffff */
.L_x_22:
[----:B------:R-:W2:Y:S02]  /*6220*/  S2UR UR4, SR_CgaCtaId ;  /* 0x00000000000479c3 */ /* 0x000ea40000008800 */
[----:B--2---:R-:W-:-:S04]  /*6230*/  UISETP.NE.AND UP0, UPT, UR4, URZ, UPT ;  /* 0x000000ff0400728c */ /* 0x004fc8000bf05270 */
[----:B------:R-:W-:-:S09]  /*6240*/  UISETP.NE.OR UP0, UPT, UR18, 0x1, UP0 ;  /* 0x000000011200788c */ /* 0x000fd20008705670 */
[----:B------:R-:W-:Y:S05]  /*6250*/  BRA.U UP0, `(.L_x_113) ;  /* 0x0000000100b47547 */ /* 0x000fea000b800000 */
[----:B------:R-:W2:Y:S01]  /*6260*/  S2UR UR5, SR_CgaCtaId ;  /* 0x00000000000579c3 */ /* 0x000ea20000008800 */
[----:B------:R-:W-:Y:S01]  /*6270*/  UMOV UR4, 0x400 ;  /* 0x0000040000047882 */ /* 0x000fe20000000000 */
[----:B------:R-:W-:Y:S01]  /*6280*/  HFMA2 R2, -RZ, RZ, 0, 5.9604644775390625e-08 ;  /* 0x00000001ff027431 */ /* 0x000fe200000001ff */
[----:B------:R-:W-:Y:S01]  /*6290*/  ISETP.GE.U32.AND P0, PT, R3, 0x2, PT ;  /* 0x000000020300780c */ /* 0x000fe20003f06070 */
[----:B------:R-:W-:Y:S01]  /*62a0*/  IMAD.MOV.U32 R8, RZ, RZ, RZ ;  /* 0x000000ffff087224 */ /* 0x000fe200078e00ff */
[----:B--2---:R-:W-:-:S04]  /*62b0*/  ULEA UR4, UR5, UR4, 0x18 ;  /* 0x0000000405047291 */ /* 0x004fc8000f8ec0ff */
[----:B------:R-:W-:Y:S02]  /*62c0*/  UIADD3 UR5, UPT, UPT, UR4, 0x4a8, URZ ;  /* 0x000004a804057890 */ /* 0x000fe4000fffe0ff */
[----:B------:R-:W-:Y:S02]  /*62d0*/  UIADD3 UR8, UPT, UPT, UR4, 0x4a0, URZ ;  /* 0x000004a004087890 */ /* 0x000fe4000fffe0ff */
[----:B------:R-:W-:-:S12]  /*62e0*/  UPRMT UR5, URZ, 0x654, UR5 ;  /* 0x00000654ff057896 */ /* 0x000fd80008000005 */
.L_x_116:
[----:B------:R-:W-:Y:S01]  /*62f0*/  SHF.L.U32 R6, R2, 0x1f, RZ ;  /* 0x0000001f02067819 */ /* 0x000fe200000006ff */
[----:B------:R-:W-:Y:S02]  /*6300*/  IMAD.U32 R4, RZ, RZ, UR8 ;  /* 0x00000008ff047e24 */ /* 0x000fe4000f8e00ff */
[----:B------:R-:W-:Y:S01]  /*6310*/  @!P0 IMAD.MOV.U32 R5, RZ, RZ, 0x10 ;  /* 0x00000010ff058424 */ /* 0x000fe200078e00ff */
[----:B------:R-:W2:Y:S02]  /*6320*/  SYNCS.PHASECHK.TRANS64.TRYWAIT P1, [UR4+0x4a8], R6 ;  /* 0x0004a806ff0075a7 */ /* 0x000ea40008021104 */
[----:B------:R-:W-:-:S04]  /*6330*/  PRMT R4, R3, 0x654, R4 ;  /* 0x0000065403047816 */ /* 0x000fc80000000004 */
[----:B------:R-:W-:Y:S01]  /*6340*/  SEL R0, R4, R0, !P0 ;  /* 0x0000000004007207 */ /* 0x000fe20004000000 */
[----:B--2---:R-:W-:Y:S06]  /*6350*/  @!P1 BRA `(.L_x_114) ;  /* 0x0000006000489947 */ /* 0x004fec0003800000 */
.L_x_324:
[----:B------:R-:W-:Y:S01]  /*6360*/  UIADD3 UR6, UPT, UPT, UR4, 0x4e0, URZ ;  /* 0x000004e004067890 */ /* 0x000fe2000fffe0ff */
[----:B------:R3:W-:Y:S01]  /*6370*/  @!P0 SYNCS.ARRIVE.TRANS64.RED RZ, [R0+URZ], R5 ;  /* 0x0000000500ff89a7 */ /* 0x0007e200080004ff */
[----:B------:R-:W-:Y:S01]  /*6380*/  UIADD3 UR7, UPT, UPT, UR4, 0x4a0, URZ ;  /* 0x000004a004077890 */ /* 0x000fe2000fffe0ff */
[----:B------:R-:W-:-:S08]  /*6390*/  LOP3.LUT R2, R2, 0x1, RZ, 0x3c, !PT ;  /* 0x0000000102027812 */ /* 0x000fd000078e3cff */
[----:B------:R-:W-:Y:S06]  /*63a0*/  UGETNEXTWORKID.BROADCAST [UR6], [UR7] ;  /* 0x00000000060073ca */ /* 0x000fec0008000100 */
[----:B---3--:R-:W-:-:S04]  /*63b0*/  SHF.L.U32 R5, R8, 0x1f, RZ ;  /* 0x0000001f08057819 */ /* 0x008fc800000006ff */
[----:B------:R-:W3:Y:S02]  /*63c0*/  SYNCS.PHASECHK.TRANS64.TRYWAIT P1, [UR4+0x4a0], R5 ;  /* 0x0004a005ff0075a7 */ /* 0x000ee40008021104 */
[----:B---3--:R-:W-:Y:S05]  /*63d0*/  @!P1 BRA `(.L_x_115) ;  /* 0x0000006000409947 */ /* 0x008fea0003800000 */
.L_x_326:
[----:B--2---:R-:W2:Y:S01]  /*63e0*/  LDS.128 R4, [UR4+0x4e0] ;  /* 0x0004e004ff047984 */ /* 0x004ea20008000c00 */
[----:B------:R-:W-:Y:S01]  /*63f0*/  LOP3.LUT R8, R8, 0x1, RZ, 0x3c, !PT ;  /* 0x0000000108087812 */ /* 0x000fe200078e3cff */
[----:B------:R-:W-:Y:S01]  /*6400*/  @!PT LDS RZ, [RZ] ;  /* 0x00000000fffff984 */ /* 0x000fe20000000800 */
[----:B------:R-:W-:Y:S01]  /*6410*/  @!PT LDS RZ, [RZ] ;  /* 0x00000000fffff984 */ /* 0x000fe20000000800 */
[----:B------:R-:W-:Y:S01]  /*6420*/  @!PT LDS RZ, [RZ] ;  /* 0x00000000fffff984 */ /* 0x000fe20000000800 */
[----:B------:R-:W-:Y:S01]  /*6430*/  @!PT LDS RZ, [RZ] ;  /* 0x00000000fffff984 */ /* 0x000fe20000000800 */
[----:B------:R3:W-:Y:S06]  /*6440*/  MEMBAR.ALL.CTA ;  /* 0x0000000000007992 */ /* 0x0007ec0000008000 */
[----:B---3--:R-:W3:Y:S02]  /*6450*/  FENCE.VIEW.ASYNC.S ;  /* 0x00000000000073c6 */ /* 0x008ee40000000000 */
[----:B---3--:R-:W-:Y:S01]  /*6460*/  SYNCS.ARRIVE.TRANS64.RED.A1T0 RZ, [UR5], RZ ;  /* 0x000000ffffff79a7 */ /* 0x008fe20008100405 */
[----:B--2---:R-:W-:-:S13]  /*6470*/  LOP3.LUT P1, RZ, R6, 0x1, RZ, 0xc0, !PT ;  /* 0x0000000106ff7812 */ /* 0x004fda000782c0ff */
[----:B------:R-:W-:Y:S05]  /*6480*/  @P1 BRA `(.L_x_116) ;  /* 0xfffffffc00981947 */ /* 0x000fea000383ffff */
[----:B------:R-:W-:-:S04]  /*6490*/  SHF.L.U32 R0, R2, 0x1f, RZ ;  /* 0x0000001f02007819 */ /* 0x000fc800000006ff */
[----:B------:R-:W2:Y:S02]  /*64a0*/  SYNCS.PHASECHK.TRANS64 P0, [UR4+0x4a8], R0 ;  /* 0x0004a800ff0075a7 */ /* 0x000ea40008001004 */
[----:B-12---:R-:W-:Y:S05]  /*64b0*/  @P0 EXIT ;  /* 0x000000000000094d */ /* 0x006fea0003800000 */
[----:B------:R-:W-:-:S07]  /*64c0*/  MOV R0, UR4 ;  /* 0x0000000400007c02 */ /* 0x000fce0008000f00 */
.L_x_117:
[----:B-1----:R-:W-:-:S04]  /*64d0*/  SHF.L.U32 R3, R2, 0x1f, RZ ;  /* 0x0000001f02037819 */ /* 0x002fc800000006ff */
[----:B------:R1:W2:Y:S03]  /*64e0*/  SYNCS.PHASECHK.TRANS64.TRYWAIT P0, [R0+URZ+0x4a8], R3 ;  /* 0x0004a803000075a7 */ /* 0x0002a600080011ff */
[----:B--2---:R-:W-:Y:S05]  /*64f0*/  @!P0 NANOSLEEP.SYNCS 0x989680 ;  /* 0x009896800000895d */ /* 0x004fea0003900000 */
[----:B------:R-:W2:Y:S02]  /*6500*/  @!P0 SYNCS.PHASECHK.TRANS64 P0, [R0+URZ+0x4a8], R3 ;  /* 0x0004a803000085a7 */ /* 0x000ea400080010ff */
[----:B--2---:R-:W-:Y:S05]  /*6510*/  @P0 EXIT ;  /* 0x000000000000094d */ /* 0x004fea0003800000 */
[----:B------:R-:W-:Y:S05]  /*6520*/  BRA `(.L_x_117) ;  /* 0xfffffffc00e87947 */ /* 0x000fea000383ffff */
.L_x_113:
[----:B------:R-:W-:Y:S05]  /*6530*/  BRA.U UP4, `(.L_x_118) ;  /* 0x0000001104387547 */ /* 0x000fea000b800000 */
[----:B------:R-:W2:Y:S01]  /*6540*/  S2UR UR4, SR_CgaCtaId ;  /* 0x00000000000479c3 */ /* 0x000ea20000008800 */
[----:B------:R-:W-:Y:S01]  /*6550*/  UMOV UR5, 0x40 ;  /* 0x0000004000057882 */ /* 0x000fe20000000000 */
[----:B------:R-:W-:Y:S01]  /*6560*/  NOP ;  /* 0x0000000000007918 */ /* 0x000fe20000000000 */
[----:B------:R-:W-:Y:S01]  /*6570*/  UMOV UR6, 0x400 ;  /* 0x0000040000067882 */ /* 0x000fe20000000000 */
[----:B--2---:R-:W-:Y:S02]  /*6580*/  ULEA UR5, UR4, UR5, 0x18 ;  /* 0x0000000504057291 */ /* 0x004fe4000f8ec0ff */
[----:B------:R-:W-:-:S07]  /*6590*/  ULEA UR6, UR4, UR6, 0x18 ;  /* 0x0000000604067291 */ /* 0x000fce000f8ec0ff */
[----:B------:R-:W2:Y:S02]  /*65a0*/  LDS.U8 R3, [UR5+0x1c] ;  /* 0x00001c05ff037984 */ /* 0x000ea40008000000 */
[----:B--2---:R-:W-:-:S13]  /*65b0*/  ISETP.NE.AND P0, PT, R3, RZ, PT ;  /* 0x000000ff0300720c */ /* 0x004fda0003f05270 */
[----:B------:R-:W-:Y:S05]  /*65c0*/  @P0 BRA `(.L_x_119) ;  /* 0x0000000400080947 */ /* 0x000fea0003800000 */
[----:B------:R-:W-:Y:S02]  /*65d0*/  UISETP.NE.U32.AND UP1, UPT, UR28, 0x1, UPT ;  /* 0x000000011c00788c */ /* 0x000fe4000bf25070 */
[----:B------:R-:W-:-:S07]  /*65e0*/  UIADD3 UR7, UPT, UPT, UR5, 0x8, URZ ;  /* 0x0000000805077890 */ /* 0x000fce000fffe0ff */
[----:B------:R-:W-:Y:S05]  /*65f0*/  BRA.U !UP1, `(.L_x_120) ;  /* 0x00000001099c7547 */ /* 0x000fea000b800000 */
[----:B------:R-:W-:Y:S01]  /*6600*/  ELECT P0, URZ, PT ;  /* 0x0000000000ff782f */ /* 0x000fe20003800000 */
[----:B------:R-:W-:-:S12]  /*6610*/  BSSY B0, `(.L_x_120) ;  /* 0x0000025000007945 */ /* 0x000fd80003800000 */
[----:B------:R-:W-:Y:S05]  /*6620*/  @!P0 BRA `(.L_x_121) ;  /* 0x00000000008c8947 */ /* 0x000fea0003800000 */
[----:B------:R-:W-:-:S05]  /*6630*/  UMOV UR4, 0x10 ;  /* 0x0000001000047882 */ /* 0x000fca0000000000 */
[----:B------:R-:W-:Y:S04]  /*6640*/  DEPBAR.LE SB2, 0x36 ;  /* 0x0000ad800000791a */ /* 0x000fe80000000000 */
[----:B------:R-:W2:Y:S02]  /*6650*/  UTCATOMSWS.2CTA.FIND_AND_SET.ALIGN UP0, UR4, UR4 ;  /* 0x00000004000475e3 */ /* 0x000ea40008200800 */
[----:B--2---:R-:W-:Y:S01]  /*6660*/  MOV R10, UR4 ;  /* 0x00000004000a7c02 */ /* 0x004fe20008000f00 */
[----:B------:R-:W-:Y:S06]  /*6670*/  BRA.U UP0, `(.L_x_122) ;  /* 0x0000000100187547 */ /* 0x000fec000b800000 */
.L_x_123:
[----:B------:R-:W-:Y:S05]  /*6680*/  NANOSLEEP 0x64 ;  /* 0x000000640000795d */ /* 0x000fea0003800000 */
[----:B------:R-:W-:-:S05]  /*6690*/  UMOV UR4, 0x10 ;  /* 0x0000001000047882 */ /* 0x000fca0000000000 */
[----:B------:R-:W-:Y:S04]  /*66a0*/  DEPBAR.LE SB2, 0x36 ;  /* 0x0000ad800000791a */ /* 0x000fe80000000000 */
[----:B------:R-:W2:Y:S02]  /*66b0*/  UTCATOMSWS.2CTA.FIND_AND_SET.ALIGN UP0, UR4, UR4 ;  /* 0x00000004000475e3 */ /* 0x000ea40008200800 */
[----:B--2---:R-:W-:Y:S01]  /*66c0*/  MOV R10, UR4 ;  /* 0x00000004000a7c02 */ /* 0x004fe20008000f00 */
[----:B------:R-:W-:Y:S05]  /*66d0*/  BRA.U !UP0, `(.L_x_123) ;  /* 0xfffffffd08e87547 */ /* 0x000fea000b83ffff */
.L_x_122:
[----:B------:R-:W2:Y:S01]  /*66e0*/  LDS R6, [UR5+0x10] ;  /* 0x00001005ff067984 */ /* 0x000ea20008000800 */
[----:B------:R-:W-:Y:S01]  /*66f0*/  IMAD.U32 R3, RZ, RZ, UR6 ;  /* 0x00000006ff037e24 */ /* 0x000fe2000f8e00ff */
[----:B------:R-:W-:-:S03]  /*6700*/  MOV R4, UR27 ;  /* 0x0000001b00047c02 */ /* 0x000fc60008000f00 */
[----:B------:R-:W-:Y:S01]  /*6710*/  VIADD R3, R3, 0x4f0 ;  /* 0x000004f003037836 */ /* 0x000fe20000000000 */
[----:B--2---:R-:W-:-:S04]  /*6720*/  SHF.L.U32 R6, R6, 0x1f, RZ ;  /* 0x0000001f06067819 */ /* 0x004fc800000006ff */
[----:B------:R-:W2:Y:S02]  /*6730*/  SYNCS.PHASECHK.TRANS64.TRYWAIT P0, [UR5+0x8], R6 ;  /* 0x00000806ff0075a7 */ /* 0x000ea40008001105 */
[----:B--2---:R-:W-:Y:S05]  /*6740*/  @P0 BRA `(.L_x_124) ;  /* 0x0000000000080947 */ /* 0x004fea0003800000 */
[----:B------:R-:W2:Y:S02]  /*6750*/  SYNCS.PHASECHK.TRANS64.TRYWAIT P0, [UR5+0x8], R6 ;  /* 0x00000806ff0075a7 */ /* 0x000ea40008001105 */
[----:B--2---:R-:W-:Y:S05]  /*6760*/  @!P0 BRA `(.L_x_125) ;  /* 0x0000005c00748947 */ /* 0x004fea0003800000 */
.L_x_124:
[----:B------:R-:W-:Y:S01]  /*6770*/  PRMT R4, R4, 0x654, R3 ;  /* 0x0000065404047816 */ /* 0x000fe20000000003 */
[----:B------:R-:W-:Y:S01]  /*6780*/  HFMA2 R3, -RZ, RZ, 0, 5.9604644775390625e-08 ;  /* 0x00000001ff037431 */ /* 0x000fe200000001ff */
[----:B------:R-:W-:Y:S01]  /*6790*/  UPRMT UR4, UR27, 0x654, UR7 ;  /* 0x000006541b047896 */ /* 0x000fe20008000007 */
[----:B------:R-:W-:Y:S02]  /*67a0*/  IMAD.MOV.U32 R8, RZ, RZ, 0xffff ;  /* 0x0000ffffff087424 */ /* 0x000fe400078e00ff */
[----:B--2---:R-:W-:Y:S02]  /*67b0*/  IMAD.MOV.U32 R6, RZ, RZ, 0x4 ;  /* 0x00000004ff067424 */ /* 0x004fe400078e00ff */
[----:B------:R-:W-:Y:S01]  /*67c0*/  IMAD.SHL.U32 R9, R10, 0x20, RZ ;  /* 0x000000200a097824 */ /* 0x000fe200078e00ff */
[----:B------:R-:W-:Y:S02]  /*67d0*/  MOV R5, UR4 ;  /* 0x0000000400057c02 */ /* 0x000fe40008000f00 */
[-C--:B------:R-:W-:Y:S01]  /*67e0*/  SHF.L.U32 R8, R8, R10.reuse, RZ ;  /* 0x0000000a08087219 */ /* 0x080fe200000006ff */
[----:B------:R2:W-:Y:S01]  /*67f0*/  SYNCS.ARRIVE.TRANS64.RED RZ, [UR4], R6 ;  /* 0x00000006ffff79a7 */ /* 0x0005e20008000404 */
[----:B------:R-:W-:Y:S01]  /*6800*/  SHF.L.U32 R7, R3, R10, RZ ;  /* 0x0000000a03077219 */ /* 0x000fe200000006ff */
[----:B------:R2:W-:Y:S04]  /*6810*/  STS [UR6+0x4f0], R9 ;  /* 0x0004f009ff007988 */ /* 0x0005e80008000806 */
[----:B------:R2:W-:Y:S04]  /*6820*/  STAS [R4.64], R10 ;  /* 0x0000000a04007dbd */ /* 0x0005e8000c0008ff */
[----:B------:R2:W-:Y:S04]  /*6830*/  ATOMS.OR RZ, [UR5+0x14], R8 ;  /* 0x00001408ffff798c */ /* 0x0005e8000b000005 */
[----:B------:R2:W-:Y:S04]  /*6840*/  ATOMS.OR RZ, [UR5+0x18], R7 ;  /* 0x00001807ffff798c */ /* 0x0005e8000b000005 */
[----:B------:R2:W-:Y:S02]  /*6850*/  ATOMS.XOR RZ, [UR5+0x10], R3 ;  /* 0x00001003ffff798c */ /* 0x0005e4000b800005 */
.L_x_121:
[----:B-1----:R-:W-:Y:S05]  /*6860*/  BSYNC B0 ;  /* 0x0000000000007941 */ /* 0x002fea0003800000 */
.L_x_120:
[----:B------:R-:W-:Y:S05]  /*6870*/  BRA.U UP1, `(.L_x_126) ;  /* 0x00000001016c7547 */ /* 0x000fea000b800000 */
[----:B------:R-:W-:-:S03]  /*6880*/  UMOV UR4, 0xffffffff ;  /* 0xffffffff00047882 */ /* 0x000fc60000000000 */
[----:B------:R-:W-:Y:S05]  /*6890*/  BRA.DIV UR4, `(.L_x_127) ;  /* 0x0000005e04407947 */ /* 0x000fea000b800000 */
[----:B------:R-:W-:-:S13]  /*68a0*/  ELECT P0, URZ, PT ;  /* 0x0000000000ff782f */ /* 0x000fda0003800000 */
.L_x_329:
[----:B------:R-:W-:Y:S05]  /*68b0*/  @!P0 BRA `(.L_x_126) ;  /* 0x00000000005c8947 */ /* 0x000fea0003800000 */
[----:B--2---:R-:W2:Y:S02]  /*68c0*/  LDS R4, [UR5+0x10] ;  /* 0x00001005ff047984 */ /* 0x004ea40008000800 */
[----:B--2---:R-:W-:-:S04]  /*68d0*/  SHF.L.U32 R4, R4, 0x1f, RZ ;  /* 0x0000001f04047819 */ /* 0x004fc800000006ff */
[----:B------:R-:W2:Y:S02]  /*68e0*/  SYNCS.PHASECHK.TRANS64.TRYWAIT P0, [UR5+0x8], R4 ;  /* 0x00000804ff0075a7 */ /* 0x000ea40008001105 */
[----:B--2---:R-:W-:Y:S05]  /*68f0*/  @P0 BRA `(.L_x_128) ;  /* 0x0000000000080947 */ /* 0x004fea0003800000 */
[----:B------:R-:W2:Y:S02]  /*6900*/  SYNCS.PHASECHK.TRANS64.TRYWAIT P0, [UR5+0x8], R4 ;  /* 0x00000804ff0075a7 */ /* 0x000ea40008001105 */
[----:B--2---:R-:W-:Y:S05]  /*6910*/  @!P0 BRA `(.L_x_129) ;  /* 0x0000005c00448947 */ /* 0x004fea0003800000 */
.L_x_128:
[----:B------:R-:W3:Y:S01]  /*6920*/  LDS R6, [UR6+0x4f0] ;  /* 0x0004f006ff067984 */ /* 0x000ee20008000800 */
[----:B--2---:R-:W-:Y:S02]  /*6930*/  HFMA2 R3, -RZ, RZ, 0, 5.9604644775390625e-08 ;  /* 0x00000001ff037431 */ /* 0x004fe400000001ff */
[----:B------:R-:W-:Y:S01]  /*6940*/  IMAD.MOV.U32 R4, RZ, RZ, 0xffff ;  /* 0x0000ffffff047424 */ /* 0x000fe200078e00ff */
[----:B------:R-:W-:Y:S01]  /*6950*/  UPRMT UR4, UR27, 0x654, UR7 ;  /* 0x000006541b047896 */ /* 0x000fe20008000007 */
[----:B---3--:R-:W-:-:S03]  /*6960*/  IMAD.SHL.U32 R5, R6, 0x20, RZ ;  /* 0x0000002006057824 */ /* 0x008fc600078e00ff */
[-C--:B------:R-:W-:Y:S02]  /*6970*/  SHF.L.U32 R4, R4, R6.reuse, RZ ;  /* 0x0000000604047219 */ /* 0x080fe400000006ff */
[----:B------:R-:W-:Y:S01]  /*6980*/  SHF.L.U32 R6, R3, R6, RZ ;  /* 0x0000000603067219 */ /* 0x000fe200000006ff */
[----:B------:R3:W-:Y:S04]  /*6990*/  STS [UR6+0x4f0], R5 ;  /* 0x0004f005ff007988 */ /* 0x0007e80008000806 */
[----:B------:R3:W-:Y:S04]  /*69a0*/  ATOMS.OR RZ, [UR5+0x14], R4 ;  /* 0x00001404ffff798c */ /* 0x0007e8000b000005 */
[----:B------:R3:W-:Y:S01]  /*69b0*/  ATOMS.OR RZ, [UR5+0x18], R6 ;  /* 0x00001806ffff798c */ /* 0x0007e2000b000005 */
[----:B------:R-:W-:Y:S03]  /*69c0*/  SYNCS.ARRIVE.TRANS64.RED.A1T0 RZ, [UR4], RZ ;  /* 0x000000ffffff79a7 */ /* 0x000fe60008100404 */
[----:B------:R3:W-:Y:S01]  /*69d0*/  ATOMS.XOR RZ, [UR5+0x10], R3 ;  /* 0x00001003ffff798c */ /* 0x0007e2000b800005 */
[----:B------:R-:W-:Y:S05]  /*69e0*/  BRA `(.L_x_126) ;  /* 0x0000000000107947 */ /* 0x000fea0003800000 */
.L_x_119:
[----:B------:R-:W-:Y:S02]  /*69f0*/  MOV R3, 0xffffffff ;  /* 0xffffffff00037802 */ /* 0x000fe40000000f00 */
[----:B------:R-:W-:-:S03]  /*6a00*/  MOV R4, 0x6a30 ;  /* 0x00006a3000047802 */ /* 0x000fc60000000f00 */
[----:B------:R2:W-:Y:S04]  /*6a10*/  STS [UR6+0x4f0], R3 ;  /* 0x0004f003ff007988 */ /* 0x0005e80008000806 */
[----:B-12--5:R-:W-:Y:S05]  /*6a20*/  CALL.REL.NOINC `($__internal_1_$__cuda_sm10x_tcgen05_guardrail_trap_phase_invalid_during_alloc) ;  /* 0x0000006000287944 */ /* 0x026fea0003c00000 */
.L_x_126:
[----:B------:R-:W-:Y:S05]  /*6a30*/  WARPSYNC.ALL ;  /* 0x0000000000007948 */ /* 0x000fea0003800000 */
[----:B------:R-:W4:Y:S01]  /*6a40*/  S2UR UR15, SR_CgaCtaId ;  /* 0x00000000000f79c3 */ /* 0x000f220000008800 */
[----:B------:R-:W-:Y:S01]  /*6a50*/  UMOV UR4, 0x400 ;  /* 0x0000040000047882 */ /* 0x000fe20000000000 */
[----:B------:R-:W-:-:S06]  /*6a60*/  NOP ;  /* 0x0000000000007918 */ /* 0x000fcc0000000000 */
[----:B------:R-:W-:Y:S06]  /*6a70*/  BAR.ARV 0x6, 0xa0 ;  /* 0x0182800000007b1d */ /* 0x000fec0000002000 */
[----:B------:R-:W1:Y:S01]  /*6a80*/  LDCU UR5, c[0x0][0x390] ;  /* 0x00007200ff0577ac */ /* 0x000e620008000800 */
[----:B------:R-:W-:Y:S01]  /*6a90*/  LOP3.LUT R2, R2, 0xffff, RZ, 0xc0, !PT ;  /* 0x0000ffff02027812 */ /* 0x000fe200078ec0ff */
[----:B--2---:R-:W-:Y:S01]  /*6aa0*/  IMAD.MOV.U32 R8, RZ, RZ, 0x1 ;  /* 0x00000001ff087424 */ /* 0x004fe200078e00ff */
[----:B------:R-:W-:Y:S01]  /*6ab0*/  LOP3.LUT R0, R0, 0xffff, RZ, 0xc0, !PT ;  /* 0x0000ffff00007812 */ /* 0x000fe200078ec0ff */
[----:B------:R-:W-:Y:S01]  /*6ac0*/  UISETP.NE.AND UP4, UPT, UR28, URZ, UPT ;  /* 0x000000ff1c00728c */ /* 0x000fe2000bf85270 */
[----:B------:R-:W-:Y:S01]  /*6ad0*/  R2UR UR16, R2 ;  /* 0x00000000021072ca */ /* 0x000fe200000e0000 */
[----:B------:R-:W-:Y:S01]  /*6ae0*/  IMAD.MOV.U32 R2, RZ, RZ, RZ ;  /* 0x000000ffff027224 */ /* 0x000fe200078e00ff */
[----:B------:R-:W-:Y:S01]  /*6af0*/  R2UR UR25, R0 ;  /* 0x00000000001972ca */ /* 0x000fe200000e0000 */
[----:B------:R-:W-:Y:S01]  /*6b00*/  IMAD.MOV.U32 R0, RZ, RZ, RZ ;  /* 0x000000ffff007224 */ /* 0x000fe200078e00ff */
[----:B------:R-:W-:Y:S01]  /*6b10*/  UMOV UR19, URZ ;  /* 0x000000ff00137c82 */ /* 0x000fe20008000000 */
[----:B----4-:R-:W-:Y:S01]  /*6b20*/  ULEA UR15, UR15, UR4, 0x18 ;  /* 0x000000040f0f7291 */ /* 0x010fe2000f8ec0ff */
[----:B------:R-:W-:Y:S01]  /*6b30*/  UMOV UR11, URZ ;  /* 0x000000ff000b7c82 */ /* 0x000fe20008000000 */
[----:B------:R-:W-:-:S02]  /*6b40*/  UMOV UR22, 0x0 ;  /* 0x0000000000167882 */ /* 0x000fc40000000000 */
[----:B------:R-:W-:Y:S02]  /*6b50*/  UIADD3 UR6, UPT, UPT, UR15, 0x2800, URZ ;  /* 0x000028000f067890 */ /* 0x000fe4000fffe0ff */
[----:B------:R-:W-:Y:S02]  /*6b60*/  UIADD3 UR7, UPT, UPT, UR15, 0x26800, URZ ;  /* 0x000268000f077890 */ /* 0x000fe4000fffe0ff */
[----:B-1----:R-:W-:Y:S01]  /*6b70*/  UIADD3 UR5, UPT, UPT, UR5, 0x1f, URZ ;  /* 0x0000001f05057890 */ /* 0x002fe2000fffe0ff */
[----:B---3--:R-:W1:Y:S01]  /*6b80*/  LDS R3, [UR15+0x4f0] ;  /* 0x0004f00fff037984 */ /* 0x008e620008000800 */
[----:B------:R-:W-:Y:S02]  /*6b90*/  UIADD3 UR24, UPT, UPT, UR15, 0x4a8, URZ ;  /* 0x000004a80f187890 */ /* 0x000fe4000fffe0ff */
[----:B------:R-:W-:Y:S02]  /*6ba0*/  USHF.R.S32.HI UR4, URZ, 0x1f, UR5 ;  /* 0x0000001fff047899 */ /* 0x000fe40008011405 */
[----:B------:R-:W-:-:S02]  /*6bb0*/  USHF.R.U32.HI UR6, URZ, 0x4, UR6 ;  /* 0x00000004ff067899 */ /* 0x000fc40008011606 */
[----:B------:R-:W-:Y:S02]  /*6bc0*/  ULEA.HI UR4, UR4, UR5, URZ, 0x5 ;  /* 0x0000000504047291 */ /* 0x000fe4000f8f28ff */
[----:B------:R-:W-:Y:S02]  /*6bd0*/  USHF.R.U32.HI UR7, URZ, 0x4, UR7 ;  /* 0x00000004ff077899 */ /* 0x000fe40008011607 */
[----:B------:R-:W-:Y:S02]  /*6be0*/  USHF.R.S32.HI UR21, URZ, 0x5, UR4 ;  /* 0x00000005ff157899 */ /* 0x000fe40008011404 */
[----:B------:R-:W-:Y:S02]  /*6bf0*/  UPRMT UR24, URZ, 0x654, UR24 ;  /* 0x00000654ff187896 */ /* 0x000fe40008000018 */
[----:B------:R-:W-:Y:S02]  /*6c00*/  UISETP.LT.AND UP0, UPT, UR21, 0x1, UPT ;  /* 0x000000011500788c */ /* 0x000fe4000bf01270 */
[----:B------:R-:W-:-:S02]  /*6c10*/  ULOP3.LUT UR18, UR6, 0x3fff, URZ, 0xc0, !UPT ;  /* 0x00003fff06127892 */ /* 0x000fc4000f8ec0ff */
[----:B------:R-:W-:Y:S02]  /*6c20*/  USEL UR26, UR21, 0x1, !UP0 ;  /* 0x00000001151a7887 */ /* 0x000fe4000c000000 */
[----:B------:R-:W-:Y:S02]  /*6c30*/  ULOP3.LUT UR17, UR7, 0x3fff, URZ, 0xc0, !UPT ;  /* 0x00003fff07117892 */ /* 0x000fe4000f8ec0ff */
[----:B------:R-:W-:Y:S01]  /*6c40*/  UIADD3 UR26, UPT, UPT, -UR26, URZ, URZ ;  /* 0x000000ff1a1a7290 */ /* 0x000fe2000fffe1ff */
[----:B------:R-:W-:Y:S01]  /*6c50*/  UMOV UR23, 0x8118010 ;  /* 0x0811801000177882 */ /* 0x000fe20000000000 */
[C---:B-1----:R-:W-:Y:S01]  /*6c60*/  VIADD R5, R3.reuse, 0x20 ;  /* 0x0000002003057836 */ /* 0x042fe20000000000 */
[----:B------:R-:W-:-:S04]  /*6c70*/  LOP3.LUT R4, R3, 0xffff, RZ, 0xc0, !PT ;  /* 0x0000ffff03047812 */ /* 0x000fc800078ec0ff */
[----:B------:R-:W-:-:S05]  /*6c80*/  LOP3.LUT R5, R5, 0xffff, RZ, 0xc0, !PT ;  /* 0x0000ffff05057812 */ /* 0x000fca00078ec0ff */
[----:B------:R1:W-:Y:S02]  /*6c90*/  STL.64 [R1], R4 ;  /* 0x0000000401007387 */ /* 0x0003e40000100a00 */
.L_x_138:
[----:B-1----:R-:W-:-:S04]  /*6ca0*/  SHF.L.U32 R5, R2, 0x1f, RZ ;  /* 0x0000001f02057819 */ /* 0x002fc800000006ff */
[----:B------:R-:W1:Y:S02]  /*6cb0*/  SYNCS.PHASECHK.TRANS64.TRYWAIT P0, [UR15+0x4a0], R5 ;  /* 0x0004a005ff0075a7 */ /* 0x000e64000800110f */
[----:B-1--4-:R-:W-:Y:S05]  /*6cc0*/  @!P0 BRA `(.L_x_130) ;  /* 0x0000005800708947 */ /* 0x012fea0003800000 */
.L_x_331:
[----:B-1----:R-:W1:Y:S01]  /*6cd0*/  LDS.128 R4, [UR15+0x4e0] ;  /* 0x0004e00fff047984 */ /* 0x002e620008000c00 */
[----:B------:R-:W-:Y:S01]  /*6ce0*/  ULEA UR20, UR19, UR15, 0x3 ;  /* 0x0000000f13147291 */ /* 0x000fe2000f8e18ff */
[----:B------:R-:W-:Y:S01]  /*6cf0*/  @!PT LDS RZ, [RZ] ;  /* 0x00000000fffff984 */ /* 0x000fe20000000800 */
[----:B------:R-:W-:Y:S01]  /*6d00*/  @!PT LDS RZ, [RZ] ;  /* 0x00000000fffff984 */ /* 0x000fe20000000800 */
[----:B------:R-:W-:Y:S01]  /*6d10*/  @!PT LDS RZ, [RZ] ;  /* 0x00000000fffff984 */ /* 0x000fe20000000800 */
[----:B------:R-:W-:Y:S01]  /*6d20*/  @!PT LDS RZ, [RZ] ;  /* 0x00000000fffff984 */ /* 0x000fe20000000800 */
[----:B------:R2:W-:Y:S06]  /*6d30*/  MEMBAR.ALL.CTA ;  /* 0x0000000000007992 */ /* 0x0005ec0000008000 */
[----:B--2---:R-:W2:Y:S02]  /*6d40*/  FENCE.VIEW.ASYNC.S ;  /* 0x00000000000073c6 */ /* 0x004ea40000000000 */
[----:B--2---:R-:W-:Y:S01]  /*6d50*/  SYNCS.ARRIVE.TRANS64.RED.A1T0 RZ, [UR24], RZ ;  /* 0x000000ffffff79a7 */ /* 0x004fe20008100418 */
[----:B-1----:R-:W-:Y:S01]  /*6d60*/  LOP3.LUT P2, RZ, R6, 0x1, RZ, 0xc0, !PT ;  /* 0x0000000106ff7812 */ /* 0x002fe2000784c0ff */
[----:B------:R-:W-:-:S12]  /*6d70*/  BRA.U UP4, `(.L_x_131) ;  /* 0x00000001040c7547 */ /* 0x000fd8000b800000 */
[----:B------:R-:W-:-:S04]  /*6d80*/  SHF.L.U32 R5, R8, 0x1f, RZ ;  /* 0x0000001f08057819 */ /* 0x000fc800000006ff */
[----:B------:R-:W1:Y:S02]  /*6d90*/  SYNCS.PHASECHK.TRANS64.TRYWAIT P0, [UR20+0x4c0], R5 ;  /* 0x0004c005ff0075a7 */ /* 0x000e640008001114 */
[----:B-1----:R-:W-:Y:S05]  /*6da0*/  @!P0 BRA `(.L_x_132) ;  /* 0x0000005800508947 */ /* 0x002fea0003800000 */
.L_x_131:
[----:B------:R-:W-:Y:S05]  /*6db0*/  BRA.U UP4, `(.L_x_133) ;  /* 0x0000000104c07547 */ /* 0x000fea000b800000 */
[----:B------:R-:W2:Y:S02]  /*6dc0*/  LDCU UR4, c[0x0][0x390] ;  /* 0x00007200ff0477ac */ /* 0x000ea40008000800 */
[----:B--2---:R-:W-:-:S09]  /*6dd0*/  UISETP.GE.AND UP0, UPT, UR4, 0x1, UPT ;  /* 0x000000010400788c */ /* 0x004fd2000bf06270 */
[----:B------:R-:W-:Y:S05]  /*6de0*/  BRA.U !UP0, `(.L_x_134) ;  /* 0x0000000108a87547 */ /* 0x000fea000b800000 */
[----:B------:R-:W-:Y:S01]  /*6df0*/  ULEA UR4, UR19, UR43, 0x2 ;  /* 0x0000002b13047291 */ /* 0x000fe2000f8e10ff */
[----:B-1----:R-:W-:-:S08]  /*6e00*/  SHF.L.U32 R4, R0, 0x1f, RZ ;  /* 0x0000001f00047819 */ /* 0x002fd000000006ff */
[----:B------:R-:W5:Y:S01]  /*6e10*/  LDL R5, [UR4] ;  /* 0x00000004ff057983 */ /* 0x000f620008100800 */
[----:B------:R-:W-:Y:S02]  /*6e20*/  ULEA UR4, UR11, UR15, 0x3 ;  /* 0x0000000f0b047291 */ /* 0x000fe4000f8e18ff */
[----:B------:R-:W-:Y:S01]  /*6e30*/  UPLOP3.LUT UP2, UPT, UPT, UPT, UPT, 0x40, 0x4 ;  /* 0x000000000004789c */ /* 0x000fe20003f4e870 */
[----:B------:R-:W-:Y:S01]  /*6e40*/  UMOV UR14, UR26 ;  /* 0x0000001a000e7c82 */ /* 0x000fe20008000000 */
[----:B------:R-:W-:-:S05]  /*6e50*/  UMOV UR13, UR21 ;  /* 0x00000015000d7c82 */ /* 0x000fca0008000000 */
[----:B------:R1:W2:Y:S01]  /*6e60*/  SYNCS.PHASECHK.TRANS64.TRYWAIT P1, [UR4], R4 ;  /* 0x00000004ff0075a7 */ /* 0x0002a20008021104 */
[----:B------:R-:W-:-:S05]  /*6e70*/  UMOV UR4, UR11 ;  /* 0x0000000b00047c82 */ /* 0x000fca0008000000 */
.L_x_137:
[----:B------:R-:W-:Y:S02]  /*6e80*/  UIADD3 UR14, UPT, UPT, UR14, 0x1, URZ ;  /* 0x000000010e0e7890 */ /* 0x000fe4000fffe0ff */
[----:B------:R-:W-:Y:S02]  /*6e90*/  ULEA UR10, UR4, UR15, 0x3 ;  /* 0x0000000f040a7291 */ /* 0x000fe4000f8e18ff */
[----:B------:R-:W-:Y:S01]  /*6ea0*/  UISETP.NE.AND UP3, UPT, UR14, URZ, UPT ;  /* 0x000000ff0e00728c */ /* 0x000fe2000bf65270 */
[----:B--234-:R-:W-:Y:S10]  /*6eb0*/  @P1 BRA `(.L_x_135) ;  /* 0x00000000000c1947 */ /* 0x01cff40003800000 */
[----:B------:R-:W-:Y:S04]  /*6ec0*/  SHF.L.U32 R6, R0, 0x1f, RZ ;  /* 0x0000001f00067819 */ /* 0x000fe800000006ff */
[----:B------:R-:W2:Y:S02]  /*6ed0*/  SYNCS.PHASECHK.TRANS64.TRYWAIT P0, [UR10], R6 ;  /* 0x00000006ff0075a7 */ /* 0x000ea4000800110a */
[----:B--2---:R-:W-:Y:S05]  /*6ee0*/  @!P0 BRA `(.L_x_136) ;  /* 0x0000005800188947 */ /* 0x004fea0003800000 */
.L_x_135:
[----:B------:R-:W-:Y:S01]  /*6ef0*/  UISETP.NE.AND UP0, UPT, UR13, 0x1, UPT ;  /* 0x000000010d00788c */ /* 0x000fe2000bf05270 */
[----:B------:R-:W-:Y:S01]  /*6f00*/  PLOP3.LUT P1, PT, PT, PT, PT, 0x80, 0x8 ;  /* 0x000000000008781c */ /* 0x000fe20003f2f070 */
[----:B------:R-:W-:Y:S02]  /*6f10*/  UIADD3 UR5, UPT, UPT, UR4, 0x1, URZ ;  /* 0x0000000104057890 */ /* 0x000fe4000fffe0ff */
[----:B------:R-:W-:Y:S02]  /*6f20*/  ULEA UR8, UR4, UR17, 0x6 ;  /* 0x0000001104087291 */ /* 0x000fe4000f8e30ff */
[----:B------:R-:W-:Y:S01]  /*6f30*/  UISETP.NE.AND UP1, UPT, UR5, 0x48, UPT ;  /* 0x000000480500788c */ /* 0x000fe2000bf25270 */
[----:B------:R-:W-:Y:S01]  /*6f40*/  PLOP3.LUT P0, PT, PT, PT, UP0, 0x80, 0x8 ;  /* 0x000000000008781c */ /* 0x000fe20003f0f008 */
[----:B------:R-:W-:Y:S02]  /*6f50*/  UIADD3 UR13, UPT, UPT, UR13, -0x1, URZ ;  /* 0xffffffff0d0d7890 */ /* 0x000fe4000fffe0ff */
[----:B------:R-:W-:Y:S02]  /*6f60*/  USEL UR6, URZ, 0x1, UP1 ;  /* 0x00000001ff067887 */ /* 0x000fe40008800000 */
[----:B------:R-:W-:Y:S01]  /*6f70*/  USEL UR11, UR5, URZ, UP1 ;  /* 0x000000ff050b7287 */ /* 0x000fe20008800000 */
[----:B------:R-:W-:Y:S01]  /*6f80*/  UMOV UR9, 0xc0004010 ;  /* 0xc000401000097882 */ /* 0x000fe20000000000 */
[----:B------:R-:W-:Y:S02]  /*6f90*/  UMOV UR7, 0x80004020 ;  /* 0x8000402000077882 */ /* 0x000fe40000000000 */
[----:B------:R-:W-:Y:S01]  /*6fa0*/  @UP0 ULEA UR5, UR11, UR15, 0x3 ;  /* 0x0000000f0b050291 */ /* 0x000fe2000f8e18ff */
[----:B------:R-:W-:Y:S01]  /*6fb0*/  LOP3.LUT R0, R0, UR6, RZ, 0x3c, !PT ;  /* 0x0000000600007c12 */ /* 0x000fe2000f8e3cff */
[----:B------:R-:W-:Y:S03]  /*6fc0*/  ULEA UR6, UR4, UR18, 0x7 ;  /* 0x0000001204067291 */ /* 0x000fe6000f8e38ff */
[----:B-1----:R-:W-:Y:S01]  /*6fd0*/  @P0 SHF.L.U32 R4, R0, 0x1f, RZ ;  /* 0x0000001f00040819 */ /* 0x002fe200000006ff */
[----:B------:R-:W-:Y:S03]  /*6fe0*/  UMOV UR4, UR11 ;  /* 0x0000000b00047c82 */ /* 0x000fe60008000000 */
[----:B------:R3:W4:Y:S01]  /*6ff0*/  @P0 SYNCS.PHASECHK.TRANS64.TRYWAIT P1, [UR5], R4 ;  /* 0x00000004ff0005a7 */ /* 0x0007220008021105 */
[----:B------:R-:W-:Y:S11]  /*7000*/  ELECT P0, URZ, PT ;  /* 0x0000000000ff782f */ /* 0x000ff60003800000 */
[----:B------:R-:W-:Y:S02]  /*7010*/  @!UPT UIADD3 URZ, UPT, UPT, URZ, URZ, URZ ;  /* 0x000000fffffff290 */ /* 0x000fe4000fffe0ff */
[----:B-----5:R-:W-:Y:S01]  /*7020*/  @P0 R2UR.BROADCAST UR12, R5 ;  /* 0x00000000050c02ca */ /* 0x020fe200008e0000 */
[----:B------:R-:W-:Y:S11]  /*7030*/  UIADD3 UR5, UPT, UPT, UR10, 0x240, URZ ;  /* 0x000002400a057890 */ /* 0x000ff6000fffe0ff */
[----:B------:R-:W-:Y:S01]  /*7040*/  @!UPT UIADD3 URZ, UPT, UPT, URZ, URZ, URZ ;  /* 0x000000fffffff290 */ /* 0x000fe2000fffe0ff */
[----:B------:R3:W-:Y:S01]  /*7050*/  UTCQMMA.2CTA gdesc[UR6], gdesc[UR8], tmem[UR12], tmem[UR22], idesc[UR23], UP2 ;  /* 0x00ff1608060075ea */ /* 0x0007e2000920030c */
[----:B------:R-:W-:Y:S01]  /*7060*/  UPLOP3.LUT UP2, UPT, UPT, UPT, UPT, 0x80, 0x8 ;  /* 0x000000000008789c */ /* 0x000fe20003f4f070 */
[----:B------:R3:W-:Y:S01]  /*7070*/  UTCBAR.2CTA.MULTICAST [UR5], URZ, UR16 ;  /* 0x000000ff050073e9 */ /* 0x0007e20008200810 */
[----:B------:R-:W-:Y:S09]  /*7080*/  BRA.U UP3, `(.L_x_137) ;  /* 0xfffffffd037c7547 */ /* 0x000ff2000b83ffff */
.L_x_134:
[----:B------:R-:W-:-:S09]  /*7090*/  UIADD3 UR4, UPT, UPT, UR20, 0x4b0, URZ ;  /* 0x000004b014047890 */ /* 0x000fd2000fffe0ff */
[----:B------:R2:W-:Y:S01]  /*70a0*/  UTCBAR.2CTA.MULTICAST [UR4], URZ, UR25 ;  /* 0x000000ff040073e9 */ /* 0x0005e20008200819 */
[----:B------:R-:W-:Y:S02]  /*70b0*/  NOP ;  /* 0x0000000000007918 */ /* 0x000fe40000000000 */
.L_x_133:
[----:B--2---:R-:W-:Y:S01]  /*70c0*/  UIADD3 UR4, UPT, UPT, UR19, 0x1, URZ ;  /* 0x0000000113047890 */ /* 0x004fe2000fffe0ff */
[----:B------:R-:W-:-:S03]  /*70d0*/  LOP3.LUT R2, R2, 0x1, RZ, 0x3c, !PT ;  /* 0x0000000102027812 */ /* 0x000fc600078e3cff */
[----:B------:R-:W-:-:S04]  /*70e0*/  UISETP.NE.AND UP0, UPT, UR4, 0x2, UPT ;  /* 0x000000020400788c */ /* 0x000fc8000bf05270 */
[----:B---3--:R-:W-:Y:S02]  /*70f0*/  USEL UR5, URZ, 0x1, UP0 ;  /* 0x00000001ff057887 */ /* 0x008fe40008000000 */
[----:B------:R-:W-:-:S04]  /*7100*/  USEL UR19, UR4, URZ, UP0 ;  /* 0x000000ff04137287 */ /* 0x000fc80008000000 */
[----:B------:R-:W-:Y:S01]  /*7110*/  LOP3.LUT R8, R8, UR5, RZ, 0x3c, !PT ;  /* 0x0000000508087c12 */ /* 0x000fe2000f8e3cff */
[----:B------:R-:W-:Y:S07]  /*7120*/  @P2 BRA `(.L_x_138) ;  /* 0xfffffff800dc2947 */ /* 0x000fee000383ffff */
[----:B------:R-:W2:Y:S01]  /*7130*/  S2UR UR8, SR_CgaCtaId ;  /* 0x00000000000879c3 */ /* 0x000ea20000008800 */
[----:B------:R-:W-:Y:S01]  /*7140*/  ELECT P0, URZ, PT ;  /* 0x0000000000ff782f */ /* 0x000fe20003800000 */
[----:B------:R-:W-:Y:S01]  /*7150*/  HFMA2 R0, -RZ, RZ, 0, 5.9604644775390625e-08 ;  /* 0x00000001ff007431 */ /* 0x000fe200000001ff */
[----:B------:R-:W-:-:S05]  /*7160*/  UMOV UR4, 0x40 ;  /* 0x0000004000047882 */ /* 0x000fca0000000000 */
[----:B------:R-:W-:Y:S01]  /*7170*/  UVIRTCOUNT.DEALLOC.SMPOOL 0x80 ;  /* 0x000000800000784c */ /* 0x000fe20000000000 */
[----:B------:R-:W-:Y:S02]  /*7180*/  UISETP.NE.AND UP0, UPT, UR28, URZ, UPT ;  /* 0x000000ff1c00728c */ /* 0x000fe4000bf05270 */
[----:B--2---:R-:W-:-:S09]  /*7190*/  ULEA UR8, UR8, UR4, 0x18 ;  /* 0x0000000408087291 */ /* 0x004fd2000f8ec0ff */
[----:B------:R2:W-:Y:S01]  /*71a0*/  @P0 STS.U8 [UR8+0x1c], R0 ;  /* 0x00001c00ff000988 */ /* 0x0005e20008000008 */
[----:B------:R-:W-:Y:S05]  /*71b0*/  BRA.U UP0, `(.L_x_139) ;  /* 0x0000000100587547 */ /* 0x000fea000b800000 */
[----:B------:R-:W-:Y:S01]  /*71c0*/  UIADD3 UR5, UPT, UPT, UR15, 0x4c0, URZ ;  /* 0x000004c00f057890 */ /* 0x000fe2000fffe0ff */
[----:B------:R-:W-:-:S03]  /*71d0*/  SHF.L.U32 R2, R8, 0x1f, RZ ;  /* 0x0000001f08027819 */ /* 0x000fc600000006ff */
[----:B------:R-:W-:-:S09]  /*71e0*/  ULEA UR4, UR19, UR5, 0x3 ;  /* 0x0000000513047291 */ /* 0x000fd2000f8e18ff */
[----:B------:R-:W3:Y:S02]  /*71f0*/  SYNCS.PHASECHK.TRANS64.TRYWAIT P0, [UR4], R2 ;  /* 0x00000002ff0075a7 */ /* 0x000ee40008001104 */
[----:B---3--:R-:W-:Y:S05]  /*7200*/  @!P0 BRA `(.L_x_140) ;  /* 0x0000005400688947 */ /* 0x008fea0003800000 */
.L_x_335:
[----:B------:R-:W-:-:S04]  /*7210*/  UIADD3 UR19, UPT, UPT, UR19, 0x1, URZ ;  /* 0x0000000113137890 */ /* 0x000fc8000fffe0ff */
[----:B------:R-:W-:-:S04]  /*7220*/  UISETP.NE.AND UP1, UPT, UR19, 0x2, UPT ;  /* 0x000000021300788c */ /* 0x000fc8000bf25270 */
[----:B------:R-:W-:Y:S02]  /*7230*/  USEL UR6, URZ, 0x1, UP1 ;  /* 0x00000001ff067887 */ /* 0x000fe40008800000 */
[----:B------:R-:W-:-:S04]  /*7240*/  USEL UR4, UR19, URZ, UP1 ;  /* 0x000000ff13047287 */ /* 0x000fc80008800000 */
[----:B------:R-:W-:Y:S01]  /*7250*/  ULEA UR4, UR4, UR5, 0x3 ;  /* 0x0000000504047291 */ /* 0x000fe2000f8e18ff */
[----:B--2---:R-:W-:-:S04]  /*7260*/  LOP3.LUT R2, R8, UR6, RZ, 0x3c, !PT ;  /* 0x0000000608027c12 */ /* 0x004fc8000f8e3cff */
[----:B------:R-:W-:Y:S01]  /*7270*/  SHF.L.U32 R2, R2, 0x1f, RZ ;  /* 0x0000001f02027819 */ /* 0x000fe200000006ff */
[----:B------:R-:W-:-:S04]  /*7280*/  IMAD.U32 R0, RZ, RZ, UR4 ;  /* 0x00000004ff007e24 */ /* 0x000fc8000f8e00ff */
[----:B------:R2:W3:Y:S03]  /*7290*/  SYNCS.PHASECHK.TRANS64.TRYWAIT P0, [R0+URZ], R2 ;  /* 0x00000002000075a7 */ /* 0x0004e600080011ff */
[----:B---3--:R-:W-:Y:S05]  /*72a0*/  @!P0 NANOSLEEP.SYNCS 0x989680 ;  /* 0x009896800000895d */ /* 0x008fea0003900000 */
[----:B------:R-:W3:Y:S02]  /*72b0*/  @!P0 SYNCS.PHASECHK.TRANS64 P0, [R0+URZ], R2 ;  /* 0x00000002000085a7 */ /* 0x000ee400080010ff */
[----:B---3--:R-:W-:Y:S05]  /*72c0*/  @P0 BRA `(.L_x_141) ;  /* 0x0000000000200947 */ /* 0x008fea0003800000 */
.L_x_142:
[----:B---3--:R3:W1:Y:S02]  /*72d0*/  SYNCS.PHASECHK.TRANS64.TRYWAIT P0, [R0+URZ], R2 ;  /* 0x00000002000075a7 */ /* 0x00866400080011ff */
[----:B-1----:R-:W-:Y:S05]  /*72e0*/  @!P0 NANOSLEEP.SYNCS 0x989680 ;  /* 0x009896800000895d */ /* 0x002fea0003900000 */
[----:B------:R-:W1:Y:S02]  /*72f0*/  @!P0 SYNCS.PHASECHK.TRANS64 P0, [R0+URZ], R2 ;  /* 0x00000002000085a7 */ /* 0x000e6400080010ff */
[----:B-1----:R-:W-:Y:S05]  /*7300*/  @!P0 BRA `(.L_x_142) ;  /* 0xfffffffc00f08947 */ /* 0x002fea000383ffff */
[----:B------:R-:W-:Y:S05]  /*7310*/  BRA `(.L_x_141) ;  /* 0x00000000000c7947 */ /* 0x000fea0003800000 */
.L_x_139:
[----:B------:R-:W-:-:S04]  /*7320*/  UIADD3 UR4, UPT, UPT, UR15, 0x4d0, URZ ;  /* 0x000004d00f047890 */ /* 0x000fc8000fffe0ff */
[----:B------:R-:W-:-:S09]  /*7330*/  UPRMT UR4, UR27, 0x654, UR4 ;  /* 0x000006541b047896 */ /* 0x000fd20008000004 */
[----:B------:R-:W-:Y:S03]  /*7340*/  SYNCS.ARRIVE.TRANS64.RED.A1T0 RZ, [UR4], RZ ;  /* 0x000000ffffff79a7 */ /* 0x000fe60008100404 */
.L_x_141:
[----:B--23--:R-:W-:Y:S01]  /*7350*/  SHF.L.U32 R2, RZ, 0x1f, RZ ;  /* 0x0000001fff027819 */ /* 0x00cfe200000006ff */
[----:B------:R-:W-:Y:S01]  /*7360*/  UIADD3 UR4, UPT, UPT, UR15, 0x4d0, URZ ;  /* 0x000004d00f047890 */ /* 0x000fe2000fffe0ff */
[----:B------:R-:W-:Y:S02]  /*7370*/  PLOP3.LUT P0, PT, PT, PT, UP0, 0x80, 0x8 ;  /* 0x000000000008781c */ /* 0x000fe40003f0f008 */
[----:B----4-:R-:W2:Y:S02]  /*7380*/  SYNCS.PHASECHK.TRANS64.TRYWAIT P1, [UR15+0x4d0], R2 ;  /* 0x0004d002ff0075a7 */ /* 0x010ea4000802110f */
[----:B--2---:R-:W-:Y:S09]  /*7390*/  @!P1 BRA `(.L_x_143) ;  /* 0x00000054001c9947 */ /* 0x004ff20003800000 */
.L_x_337:
[----:B------:R-:W-:Y:S01]  /*73a0*/  @!UP0 UPRMT UR4, UR27, 0x654, UR4 ;  /* 0x000006541b048896 */ /* 0x000fe20008000004 */
[----:B------:R-:W-:Y:S01]  /*73b0*/  LOP3.LUT R3, R3, 0xffff, RZ, 0xc0, !PT ;  /* 0x0000ffff03037812 */ /* 0x000fe200078ec0ff */
[----:B--2---:R-:W-:-:S03]  /*73c0*/  IMAD.MOV.U32 R2, RZ, RZ, 0xffff ;  /* 0x0000ffffff027424 */ /* 0x004fc600078e00ff */
[----:B------:R-:W-:-:S04]  /*73d0*/  SHF.R.U32.HI R3, RZ, 0x5, R3 ;  /* 0x00000005ff037819 */ /* 0x000fc80000011603 */
[----:B------:R-:W-:Y:S01]  /*73e0*/  @!P0 SYNCS.ARRIVE.TRANS64.RED.A1T0 RZ, [UR4], RZ ;  /* 0x000000ffffff89a7 */ /* 0x000fe20008100404 */
[----:B------:R-:W-:Y:S01]  /*73f0*/  NOP ;  /* 0x0000000000007918 */ /* 0x000fe20000000000 */
[----:B------:R-:W2:Y:S01]  /*7400*/  LDS R0, [UR8+0x14] ;  /* 0x00001408ff007984 */ /* 0x000ea20008000800 */
[----:B------:R-:W-:-:S04]  /*7410*/  SHF.L.U32 R2, R2, R3, RZ ;  /* 0x0000000302027219 */ /* 0x000fc800000006ff */
[----:B--2---:R-:W-:-:S04]  /*7420*/  LOP3.LUT R0, R0, R2, RZ, 0xc0, !PT ;  /* 0x0000000200007212 */ /* 0x004fc800078ec0ff */
[----:B------:R-:W-:Y:S01]  /*7430*/  ISETP.NE.AND P0, PT, R0, R2, PT ;  /* 0x000000020000720c */ /* 0x000fe20003f05270 */
[----:B------:R-:W-:-:S05]  /*7440*/  IMAD.MOV.U32 R0, RZ, RZ, 0x1 ;  /* 0x00000001ff007424 */ /* 0x000fca00078e00ff */
[----:B------:R-:W-:-:S07]  /*7450*/  SHF.L.U32 R0, R0, R3, RZ ;  /* 0x0000000300007219 */ /* 0x000fce00000006ff */
[----:B------:R-:W-:Y:S05]  /*7460*/  @P0 BRA `(.L_x_144) ;  /* 0x00000000005c0947 */ /* 0x000fea0003800000 */
[----:B------:R-:W2:Y:S02]  /*7470*/  LDS R3, [UR8+0x18] ;  /* 0x00001808ff037984 */ /* 0x000ea40008000800 */
[----:B--2---:R-:W-:-:S04]  /*7480*/  LOP3.LUT R3, R3, R0, RZ, 0xc0, !PT ;  /* 0x0000000003037212 */ /* 0x004fc800078ec0ff */
[----:B------:R-:W-:-:S13]  /*7490*/  ISETP.NE.AND P0, PT, R3, R0, PT ;  /* 0x000000000300720c */ /* 0x000fda0003f05270 */
[----:B------:R-:W-:Y:S05]  /*74a0*/  @P0 BRA `(.L_x_145) ;  /* 0x0000000000400947 */ /* 0x000fea0003800000 */
[----:B------:R-:W-:Y:S01]  /*74b0*/  R2UR UR4, R2 ;  /* 0x00000000020472ca */ /* 0x000fe200000e0000 */
[----:B------:R-:W2:Y:S01]  /*74c0*/  S2R R3, SR_LANEID ;  /* 0x0000000000037919 */ /* 0x000ea20000000000 */
[----:B------:R-:W-:-:S04]  /*74d0*/  LOP3.LUT R0, RZ, R0, RZ, 0x33, !PT ;  /* 0x00000000ff007212 */ /* 0x000fc800078e33ff */
[----:B------:R-:W3:Y:S07]  /*74e0*/  REDUX UR6, R0 ;  /* 0x00000000000673c4 */ /* 0x000eee0000000000 */
[----:B------:R-:W-:-:S03]  /*74f0*/  ULOP3.LUT UR5, URZ, UR4, URZ, 0x33, !UPT ;  /* 0x00000004ff057292 */ /* 0x000fc6000f8e33ff */
[----:B------:R-:W-:Y:S02]  /*7500*/  VOTEU.ANY UR4, UPT, PT ;  /* 0x0000000000047886 */ /* 0x000fe400038e0100 */
[----:B------:R-:W-:Y:S01]  /*7510*/  UFLO.U32 UR4, UR4 ;  /* 0x00000004000472bd */ /* 0x000fe200080e0000 */
[----:B------:R-:W-:-:S04]  /*7520*/  IMAD.U32 R2, RZ, RZ, UR5 ;  /* 0x00000005ff027e24 */ /* 0x000fc8000f8e00ff */
[----:B------:R-:W4:Y:S02]  /*7530*/  REDUX UR7, R2 ;  /* 0x00000000020773c4 */ /* 0x000f240000000000 */
[----:B------:R1:W-:Y:S01]  /*7540*/  UTCATOMSWS.AND URZ, UR5 ;  /* 0x0000000500ff79e3 */ /* 0x0003e20008000000 */
[----:B---3--:R-:W-:Y:S01]  /*7550*/  IMAD.U32 R0, RZ, RZ, UR6 ;  /* 0x00000006ff007e24 */ /* 0x008fe2000f8e00ff */
[----:B--2---:R-:W-:Y:S01]  /*7560*/  ISETP.EQ.U32.AND P0, PT, R3, UR4, PT ;  /* 0x0000000403007c0c */ /* 0x004fe2000bf02070 */
[----:B----4-:R-:W-:-:S12]  /*7570*/  IMAD.U32 R2, RZ, RZ, UR7 ;  /* 0x00000007ff027e24 */ /* 0x010fd8000f8e00ff */
[----:B------:R1:W-:Y:S04]  /*7580*/  @P0 ATOMS.AND RZ, [UR8+0x14], R2 ;  /* 0x00001402ffff098c */ /* 0x0003e8000a800008 */
[----:B------:R1:W-:Y:S01]  /*7590*/  @P0 ATOMS.AND RZ, [UR8+0x18], R0 ;  /* 0x00001800ffff098c */ /* 0x0003e2000a800008 */
[----:B------:R-:W-:Y:S05]  /*75a0*/  BRA `(.L_x_146) ;  /* 0x0000000000147947 */ /* 0x000fea0003800000 */
.L_x_145:
[----:B------:R-:W-:Y:S02]  /*75b0*/  MOV R2, 0x75d0 ;  /* 0x000075d000027802 */ /* 0x000fe40000000f00 */
[----:B-1---5:R-:W-:Y:S05]  /*75c0*/  CALL.REL.NOINC `($__internal_0_$__cuda_sm10x_tcgen05_guardrail_trap_col_being_dealloced_not_returned_by_alloc) ;  /* 0x0000005400347944 */ /* 0x022fea0003c00000 */
[----:B------:R-:W-:Y:S05]  /*75d0*/  BRA `(.L_x_146) ;  /* 0x0000000000087947 */ /* 0x000fea0003800000 */
.L_x_144:
[----:B------:R-:W-:Y:S02]  /*75e0*/  MOV R2, 0x7600 ;  /* 0x0000760000027802 */ /* 0x000fe40000000f00 */
[----:B-1---5:R-:W-:Y:S05]  /*75f0*/  CALL.REL.NOINC `($__internal_2_$__cuda_sm10x_tcgen05_guardrail_trap_unallocated_columns_being_dealloced) ;  /* 0x0000005400407944 */ /* 0x022fea0003c00000 */
.L_x_146:
[----:B------:R-:W-:Y:S01]  /*7600*/  NOP ;  /* 0x0000000000007918 */ /* 0x000fe20000000000 */
[----:B-1----:R-:W-:Y:S05]  /*7610*/  EXIT ;  /* 0x000000000000794d */ /* 0x002fea0003800000 */
.L_x_118:
[----:B------:R-:W2:Y:S01]  /*7620*/  LDCU UR5, c[0x0][0x384] ;  /* 0x00007080ff0577ac */ /* 0x000ea20008000800 */
[----:B------:R-:W-:Y:S02]  /*7630*/  UISETP.NE.OR UP0, UPT, UR18, 0x3, !UP3 ;  /* 0x000000031200788c */ /* 0x000fe4000df05670 */
[----:B--2---:R-:W-:-:S07]  /*7640*/  UIADD3 UR5, UPT, UPT, UR5, 0x3f, URZ ;  /* 0x0000003f05057890 */ /* 0x004fce000fffe0ff */
[----:B------:R-:W-:Y:S05]  /*7650*/  BRA.U UP0, `(.L_x_147) ;  /* 0x0000001100187547 */ /* 0x000fea000b800000 */
[----:B------:R-:W-:Y:S01]  /*7660*/  USHF.R.S32.HI UR4, URZ, 0x1f, UR5 ;  /* 0x0000001fff047899 */ /* 0x000fe20008011405 */
[----:B------:R-:W2:Y:S01]  /*7670*/  S2UR UR14, SR_CgaCtaId ;  /* 0x00000000000e79c3 */ /* 0x000ea20000008800 */
[----:B------:R-:W3:Y:S01]  /*7680*/  LDCU UR41, c[0x0][0x370] ;  /* 0x00006e00ff2977ac */ /* 0x000ee20008000800 */
[----:B------:R-:W-:Y:S02]  /*7690*/  IMAD.MOV.U32 R9, RZ, RZ, 0x1 ;  /* 0x00000001ff097424 */ /* 0x000fe400078e00ff */
[----:B------:R-:W-:Y:S01]  /*76a0*/  IMAD.MOV.U32 R8, RZ, RZ, RZ ;  /* 0x000000ffff087224 */ /* 0x000fe200078e00ff */
[----:B------:R-:W-:Y:S01]  /*76b0*/  ULEA.HI UR4, UR4, UR5, URZ, 0x6 ;  /* 0x0000000504047291 */ /* 0x000fe2000f8f30ff */
[----:B------:R-:W3:Y:S03]  /*76c0*/  LDCU.128 UR32, c[0x0][0xb10] ;  /* 0x00016200ff2077ac */ /* 0x000ee60008000c00 */
[----:B------:R-:W-:Y:S01]  /*76d0*/  USHF.R.S32.HI UR27, URZ, 0x6, UR4 ;  /* 0x00000006ff1b7899 */ /* 0x000fe20008011404 */
[----:B------:R-:W4:Y:S05]  /*76e0*/  LDCU UR40, c[0x0][0x374] ;  /* 0x00006e80ff2877ac */ /* 0x000f2a0008000800 */
[----:B------:R-:W-:Y:S01]  /*76f0*/  IMAD.U32 R2, RZ, RZ, UR27 ;  /* 0x0000001bff027e24 */ /* 0x000fe2000f8e00ff */
[----:B------:R-:W1:Y:S04]  /*7700*/  LDCU.64 UR4, c[0x0][0x888] ;  /* 0x00011100ff0477ac */ /* 0x000e680008000a00 */
[----:B------:R-:W-:Y:S01]  /*7710*/  IABS R0, R2 ;  /* 0x0000000200007213 */ /* 0x000fe20000000000 */
[----:B------:R-:W2:Y:S03]  /*7720*/  LDCU.64 UR8, c[0x0][0x348] ;  /* 0x00006900ff0877ac */ /* 0x000ea60008000a00 */
[----:B------:R-:W-:Y:S01]  /*7730*/  R2UR UR29, R0 ;  /* 0x00000000001d72ca */ /* 0x000fe200000e0000 */
[----:B------:R-:W2:Y:S01]  /*7740*/  LDCU.64 UR30, c[0x0][0x890] ;  /* 0x00011200ff1e77ac */ /* 0x000ea20008000a00 */
[----:B------:R-:W2:Y:S01]  /*7750*/  LDCU UR15, c[0x0][0xb0c] ;  /* 0x00016180ff0f77ac */ /* 0x000ea20008000800 */
[----:B------:R-:W2:Y:S10]  /*7760*/  LDCU UR50, c[0x0][0xb20] ;  /* 0x00016400ff3277ac */ /* 0x000eb40008000800 */
[----:B------:R-:W4:Y:S01]  /*7770*/  I2F.RP R0, UR29 ;  /* 0x0000001d00007d06 */ /* 0x000f220008209400 */
[----:B-1----:R-:W-:Y:S01]  /*7780*/  UISETP.NE.U32.AND UP0, UPT, UR4, URZ, UPT ;  /* 0x000000ff0400728c */ /* 0x002fe2000bf05070 */
[----:B------:R-:W1:Y:S01]  /*7790*/  LDCU UR4, c[0x0][0xb30] ;  /* 0x00016600ff0477ac */ /* 0x000e620008000800 */
[----:B------:R-:W1:Y:S02]  /*77a0*/  LDCU UR38, c[0x0][0x388] ;  /* 0x00007100ff2677ac */ /* 0x000e640008000800 */
[----:B------:R-:W-:Y:S01]  /*77b0*/  UISETP.NE.AND.EX UP5, UPT, UR5, URZ, UPT, UP0 ;  /* 0x000000ff0500728c */ /* 0x000fe2000bfa5300 */
[----:B------:R-:W-:Y:S01]  /*77c0*/  UMOV UR24, 0x400 ;  /* 0x0000040000187882 */ /* 0x000fe20000000000 */
[----:B---3--:R-:W-:Y:S01]  /*77d0*/  UIMAD.WIDE.U32 UR10, UR41, UR32, URZ ;  /* 0x00000020290a72a5 */ /* 0x008fe2000f8e00ff */
[----:B----4-:R-:W3:Y:S01]  /*77e0*/  MUFU.RCP R0, R0 ;  /* 0x0000000000007308 */ /* 0x010ee20000001000 */
[----:B------:R-:W-:Y:S01]  /*77f0*/  UIMAD.WIDE.U32 UR12, UR40, UR35, URZ ;  /* 0x00000023280c72a5 */ /* 0x000fe2000f8e00ff */
[----:B------:R-:W-:Y:S01]  /*7800*/  UMOV UR6, URZ ;  /* 0x000000ff00067c82 */ /* 0x000fe20008000000 */
[----:B------:R-:W-:-:S02]  /*7810*/  UISETP.NE.AND UP0, UPT, UR39, 0x1, UPT ;  /* 0x000000012700788c */ /* 0x000fc4000bf05270 */
[----:B--2---:R-:W-:Y:S02]  /*7820*/  ULEA UR24, UR14, UR24, 0x18 ;  /* 0x000000180e187291 */ /* 0x004fe4000f8ec0ff */
[----:B------:R-:W-:Y:S02]  /*7830*/  UIADD3 UR36, UP0, UPT, UR8, 0x580, URZ ;  /* 0x0000058008247890 */ /* 0x000fe4000ff1e0ff */
[----:B------:R-:W-:Y:S02]  /*7840*/  UISETP.NE.U32.AND UP6, UPT, UR30, URZ, UPT ;  /* 0x000000ff1e00728c */ /* 0x000fe4000bfc5070 */
[----:B------:R-:W-:Y:S02]  /*7850*/  UIADD3 UR48, UPT, UPT, UR24, 0x480, URZ ;  /* 0x0000048018307890 */ /* 0x000fe4000fffe0ff */
[----:B------:R-:W-:Y:S02]  /*7860*/  UIADD3 UR42, UPT, UPT, UR24, 0x4a8, URZ ;  /* 0x000004a8182a7890 */ /* 0x000fe4000fffe0ff */
[----:B------:R-:W-:Y:S01]  /*7870*/  UIADD3.X UR37, UPT, UPT, URZ, UR9, URZ, UP0, !UPT ;  /* 0x00000009ff257290 */ /* 0x000fe200087fe4ff */
[----:B---3--:R-:W-:Y:S01]  /*7880*/  VIADD R0, R0, 0xffffffe ;  /* 0x0ffffffe00007836 */ /* 0x008fe20000000000 */
[----:B------:R-:W-:Y:S01]  /*7890*/  UISETP.NE.AND UP0, UPT, UR15, 0x1, UPT ;  /* 0x000000010f00788c */ /* 0x000fe2000bf05270 */
[----:B------:R-:W-:Y:S01]  /*78a0*/  UMOV UR10, UR11 ;  /* 0x0000000b000a7c82 */ /* 0x000fe20008000000 */
[----:B------:R-:W-:Y:S01]  /*78b0*/  UMOV UR44, UR13 ;  /* 0x0000000d002c7c82 */ /* 0x000fe20008000000 */
[----:B------:R-:W-:-:S02]  /*78c0*/  UISETP.GE.AND UP2, UPT, UR39, 0x1, UPT ;  /* 0x000000012700788c */ /* 0x000fc4000bf46270 */
[----:B------:R-:W2:Y:S01]  /*78d0*/  F2I.FTZ.U32.TRUNC.NTZ R0, R0 ;  /* 0x0000000000007305 */ /* 0x000ea2000021f000 */
[----:B------:R-:W-:Y:S02]  /*78e0*/  UISETP.NE.AND UP0, UPT, UR34, 0x1, UPT ;  /* 0x000000012200788c */ /* 0x000fe4000bf05270 */
[----:B------:R-:W-:Y:S01]  /*78f0*/  UPLOP3.LUT UP4, UPT, UPT, UPT, UPT, 0x40, 0x4 ;  /* 0x000000000004789c */ /* 0x000fe20003f8e870 */
[----:B------:R-:W3:Y:S01]  /*7900*/  LDCU.64 UR16, c[0x0][0xb28] ;  /* 0x00016500ff1077ac */ /* 0x000ee20008000a00 */
[----:B------:R-:W-:Y:S02]  /*7910*/  UISETP.NE.AND.EX UP6, UPT, UR31, URZ, UPT, UP6 ;  /* 0x000000ff1f00728c */ /* 0x000fe4000bfc5360 */
[----:B------:R-:W-:Y:S02]  /*7920*/  UIADD3 UR8, UPT, UPT, UR24, 0x600, URZ ;  /* 0x0000060018087890 */ /* 0x000fe4000fffe0ff */
[----:B------:R-:W-:Y:S01]  /*7930*/  UIADD3 UR9, UPT, UPT, UR24, 0x480, URZ ;  /* 0x0000048018097890 */ /* 0x000fe2000fffe0ff */
[----:B--2---:R-:W-:Y:S01]  /*7940*/  R2UR UR7, R0 ;  /* 0x00000000000772ca */ /* 0x004fe200000e0000 */
[----:B------:R-:W-:Y:S01]  /*7950*/  UPRMT UR48, UR14, 0x654, UR48 ;  /* 0x000006540e307896 */ /* 0x000fe20008000030 */
[----:B------:R-:W-:Y:S01]  /*7960*/  IABS R0, R2 ;  /* 0x0000000200007213 */ /* 0x000fe20000000000 */
[----:B------:R-:W-:-:S02]  /*7970*/  UPRMT UR42, URZ, 0x654, UR42 ;  /* 0x00000654ff2a7896 */ /* 0x000fc4000800002a */
[----:B------:R-:W-:Y:S02]  /*7980*/  USHF.R.U32.HI UR45, URZ, UR33, UR10 ;  /* 0x00000021ff2d7299 */ /* 0x000fe4000801160a */
[----:B------:R-:W-:Y:S01]  /*7990*/  IMAD.MOV R0, RZ, RZ, -R0 ;  /* 0x000000ffff007224 */ /* 0x000fe200078e0a00 */
[----:B------:R-:W-:Y:S02]  /*79a0*/  USHF.R.U32.HI UR44, URZ, UR50, UR44 ;  /* 0x00000032ff2c7299 */ /* 0x000fe4000801162c */
[----:B-1----:R-:W-:Y:S02]  /*79b0*/  UISETP.NE.AND UP3, UPT, UR4, 0x1, UPT ;  /* 0x000000010400788c */ /* 0x002fe4000bf65270 */
[----:B------:R-:W-:Y:S01]  /*79c0*/  R2UR UR46, R0 ;  /* 0x00000000002e72ca */ /* 0x000fe200000e0000 */
[----:B------:R-:W-:Y:S02]  /*79d0*/  UIADD3 UR5, UPT, UPT, URZ, -UR7, URZ ;  /* 0x80000007ff057290 */ /* 0x000fe4000fffe0ff */
[----:B------:R-:W-:-:S02]  /*79e0*/  UISETP.NE.AND UP2, UPT, UR38, URZ, UPT ;  /* 0x000000ff2600728c */ /* 0x000fc4000bf45270 */
[----:B------:R-:W-:Y:S02]  /*79f0*/  UIMAD UR5, UR5, UR29, URZ ;  /* 0x0000001d050572a4 */ /* 0x000fe4000f8e02ff */
[----:B------:R-:W-:Y:S02]  /*7a00*/  UISETP.NE.AND UP0, UPT, UR27, URZ, UPT ;  /* 0x000000ff1b00728c */ /* 0x000fe4000bf05270 */
[----:B------:R-:W-:-:S07]  /*7a10*/  UIMAD.WIDE.U32 UR6, UR7, UR5, UR6 ;  /* 0x00000005070672a5 */ /* 0x000fce000f8e0006 */
[----:B---3--:R-:W-:-:S05]  /*7a20*/  UMOV UR43, UR7 ;  /* 0x00000007002b7c82 */ /* 0x008fca0008000000 */
.L_x_157:
[----:B-1----:R-:W-:Y:S04]  /*7a30*/  SHF.L.U32 R2, R8, 0x1f, RZ ;  /* 0x0000001f08027819 */ /* 0x002fe800000006ff */
[----:B------:R-:W1:Y:S02]  /*7a40*/  SYNCS.PHASECHK.TRANS64.TRYWAIT P0, [UR24+0x4a0], R2 ;  /* 0x0004a002ff0075a7 */ /* 0x000e640008001118 */
[----:B-1----:R-:W-:Y:S05]  /*7a50*/  @!P0 BRA `(.L_x_148) ;  /* 0x0000004c00848947 */ /* 0x002fea0003800000 */
.L_x_339:
[----:B------:R-:W2:Y:S01]  /*7a60*/  LDS.128 R4, [UR24+0x4e0] ;  /* 0x0004e018ff047984 */ /* 0x000ea20008000c00 */
[----:B------:R-:W-:Y:S01]  /*7a70*/  UISETP.GE.AND UP0, UPT, UR39, 0x1, UPT ;  /* 0x000000012700788c */ /* 0x000fe2000bf06270 */
[----:B------:R-:W-:Y:S01]  /*7a80*/  @!PT LDS RZ, [RZ] ;  /* 0x00000000fffff984 */ /* 0x000fe20000000800 */
[----:B------:R-:W-:Y:S01]  /*7a90*/  @!PT LDS RZ, [RZ] ;  /* 0x00000000fffff984 */ /* 0x000fe20000000800 */
[----:B------:R-:W-:Y:S01]  /*7aa0*/  @!PT LDS RZ, [RZ] ;  /* 0x00000000fffff984 */ /* 0x000fe20000000800 */
[----:B------:R-:W-:Y:S01]  /*7ab0*/  @!PT LDS RZ, [RZ] ;  /* 0x00000000fffff984 */ /* 0x000fe20000000800 */
[----:B------:R3:W-:Y:S06]  /*7ac0*/  MEMBAR.ALL.CTA ;  /* 0x0000000000007992 */ /* 0x0007ec0000008000 */
[----:B---3--:R-:W3:Y:S02]  /*7ad0*/  FENCE.VIEW.ASYNC.S ;  /* 0x00000000000073c6 */ /* 0x008ee40000000000 */
[----:B---3--:R-:W-:Y:S01]  /*7ae0*/  SYNCS.ARRIVE.TRANS64.RED.A1T0 RZ, [UR42], RZ ;  /* 0x000000ffffff79a7 */ /* 0x008fe2000810042a */
[----:B--2---:R-:W-:Y:S11]  /*7af0*/  LOP3.LUT P0, RZ, R6, 0x1, RZ, 0xc0, !PT ;  /* 0x0000000106ff7812 */ /* 0x004ff6000780c0ff */
[----:B------:R-:W-:Y:S02]  /*7b00*/  @!UPT UIADD3 URZ, UPT, UPT, URZ, URZ, URZ ;  /* 0x000000fffffff290 */ /* 0x000fe4000fffe0ff */
[----:B------:R-:W-:Y:S01]  /*7b10*/  VOTEU.ANY UP2, P0 ;  /* 0x0000000000ff7886 */ /* 0x000fe20000040100 */
[----:B------:R-:W-:Y:S11]  /*7b20*/  PLOP3.LUT P1, PT, PT, PT, UP2, 0x80, 0x8 ;  /* 0x000000000008781c */ /* 0x000ff60003f2f028 */
[----:B------:R-:W-:Y:S02]  /*7b30*/  @!UPT UIADD3 URZ, UPT, UPT, URZ, URZ, URZ ;  /* 0x000000fffffff290 */ /* 0x000fe4000fffe0ff */
[----:B-1----:R-:W-:Y:S02]  /*7b40*/  @P1 MOV R2, R4 ;  /* 0x0000000400021202 */ /* 0x002fe40000000f00 */
[----:B------:R-:W-:Y:S02]  /*7b50*/  @P1 LOP3.LUT R0, R5, 0xffff, RZ, 0xc0, !PT ;  /* 0x0000ffff05001812 */ /* 0x000fe400078ec0ff */
[----:B------:R-:W-:Y:S02]  /*7b60*/  @P1 R2UR UR5, R2 ;  /* 0x00000000020512ca */ /* 0x000fe400000e0000 */
[----:B------:R-:W-:Y:S11]  /*7b70*/  @P1 R2UR UR4, R0 ;  /* 0x00000000000412ca */ /* 0x000ff600000e0000 */
[----:B------:R-:W-:Y:S02]  /*7b80*/  @UP2 UMOV UR14, UR5 ;  /* 0x00000005000e2c82 */ /* 0x000fe40008000000 */
[----:B------:R-:W-:Y:S01]  /*7b90*/  @UP2 UMOV UR7, UR4 ;  /* 0x0000000400072c82 */ /* 0x000fe20008000000 */
[----:B------:R-:W-:Y:S05]  /*7ba0*/  BRA.U !UP0, `(.L_x_149) ;  /* 0x0000000108c07547 */ /* 0x000fea000b800000 */
[----:B------:R-:W-:Y:S02]  /*7bb0*/  UIMAD.WIDE.U32 UR12, UR7, UR35, URZ ;  /* 0x00000023070c72a5 */ /* 0x000fe4000f8e00ff */
[----:B------:R-:W-:Y:S02]  /*7bc0*/  UP2UR UR25, UPR, URZ, 0x4 ;  /* 0x00000004ff197883 */ /* 0x000fe40008000000 */
[----:B------:R-:W-:Y:S02]  /*7bd0*/  UISETP.NE.AND UP2, UPT, UR34, 0x1, UPT ;  /* 0x000000012200788c */ /* 0x000fe4000bf45270 */
[----:B------:R-:W-:Y:S02]  /*7be0*/  UIMAD.WIDE.U32 UR18, UR14, UR32, URZ ;  /* 0x000000200e1272a5 */ /* 0x000fe4000f8e00ff */
[----:B------:R-:W-:Y:S02]  /*7bf0*/  USEL UR4, UR40, UR44, !UP2 ;  /* 0x0000002c28047287 */ /* 0x000fe4000d000000 */
[----:B------:R-:W-:Y:S02]  /*7c00*/  UISETP.NE.AND UP0, UPT, UR15, 0x1, UPT ;  /* 0x000000010f00788c */ /* 0x000fe4000bf05270 */
[----:B------:R-:W-:Y:S02]  /*7c10*/  UP2UR UR28, UPR, URZ, 0x2 ;  /* 0x00000002ff1c7883 */ /* 0x000fe40008000000 */
[----:B------:R-:W-:Y:S02]  /*7c20*/  UISETP.NE.AND UP1, UPT, UR39, 0x1, UPT ;  /* 0x000000012700788c */ /* 0x000fe4000bf25270 */
[----:B------:R-:W-:Y:S02]  /*7c30*/  UIMAD.WIDE.U32 UR20, UR4, UR16, URZ ;  /* 0x00000010041472a5 */ /* 0x000fe4000f8e00ff */
[----:B------:R-:W-:Y:S01]  /*7c40*/  USEL UR10, UR41, UR45, !UP0 ;  /* 0x0000002d290a7287 */ /* 0x000fe2000c000000 */
[----:B------:R-:W-:Y:S02]  /*7c50*/  UMOV UR5, UR13 ;  /* 0x0000000d00057c82 */ /* 0x000fe40008000000 */
[----:B------:R-:W-:Y:S02]  /*7c60*/  USHF.R.U32.HI UR6, URZ, UR50, UR5 ;  /* 0x00000032ff067299 */ /* 0x000fe40008011605 */
[----:B------:R-:W-:Y:S02]  /*7c70*/  UIMAD.WIDE.U32 UR22, UR10, UR16, URZ ;  /* 0x000000100a1672a5 */ /* 0x000fe4000f8e00ff */
[----:B------:R-:W-:Y:S02]  /*7c80*/  USEL UR6, UR7, UR6, !UP2 ;  /* 0x0000000607067287 */ /* 0x000fe4000d000000 */
[----:B------:R-:W-:Y:S02]  /*7c90*/  UISETP.NE.AND UP2, UPT, UR25, URZ, UPT ;  /* 0x000000ff1900728c */ /* 0x000fe4000bf45270 */
[----:B------:R-:W-:Y:S01]  /*7ca0*/  UIMAD.WIDE.U32 UR12, UR6, UR16, URZ ;  /* 0x00000010060c72a5 */ /* 0x000fe2000f8e00ff */
[----:B------:R-:W-:Y:S02]  /*7cb0*/  UMOV UR5, UR19 ;  /* 0x0000001300057c82 */ /* 0x000fe40008000000 */
[----:B------:R-:W-:Y:S03]  /*7cc0*/  USHF.R.U32.HI UR11, URZ, UR33, UR5 ;  /* 0x00000021ff0b7299 */ /* 0x000fe60008011605 */
[----:B------:R-:W-:Y:S02]  /*7cd0*/  UMOV UR5, UR21 ;  /* 0x0000001500057c82 */ /* 0x000fe40008000000 */
[----:B------:R-:W-:Y:S03]  /*7ce0*/  @UP1 USHF.R.U32.HI UR4, URZ, UR17, UR5 ;  /* 0x00000011ff041299 */ /* 0x000fe60008011605 */
[----:B------:R-:W-:Y:S01]  /*7cf0*/  UMOV UR5, UR23 ;  /* 0x0000001700057c82 */ /* 0x000fe20008000000 */
[----:B------:R-:W-:Y:S02]  /*7d00*/  UIMAD UR4, UR39, UR4, URZ ;  /* 0x00000004270472a4 */ /* 0x000fe4000f8e02ff */
[----:B------:R-:W-:Y:S02]  /*7d10*/  @UP1 USHF.R.U32.HI UR10, URZ, UR17, UR5 ;  /* 0x00000011ff0a1299 */ /* 0x000fe40008011605 */
[----:B------:R-:W-:Y:S02]  /*7d20*/  USEL UR5, UR14, UR11, !UP0 ;  /* 0x0000000b0e057287 */ /* 0x000fe4000c000000 */
[----:B------:R-:W-:Y:S02]  /*7d30*/  UIMAD UR11, UR39, UR10, URZ ;  /* 0x0000000a270b72a4 */ /* 0x000fe4000f8e02ff */
[----:B------:R-:W-:Y:S03]  /*7d40*/  UISETP.GE.AND UP0, UPT, UR6, UR4, UPT ;  /* 0x000000040600728c */ /* 0x000fe6000bf06270 */
[----:B------:R-:W-:Y:S01]  /*7d50*/  UMOV UR4, UR13 ;  /* 0x0000000d00047c82 */ /* 0x000fe20008000000 */
[----:B------:R-:W-:Y:S02]  /*7d60*/  UISETP.GE.OR UP0, UPT, UR5, UR11, UP0 ;  /* 0x0000000b0500728c */ /* 0x000fe40008706670 */
[----:B------:R-:W-:Y:S02]  /*7d70*/  USHF.R.U32.HI UR4, URZ, UR17, UR4 ;  /* 0x00000011ff047299 */ /* 0x000fe40008011604 */
[----:B------:R-:W-:Y:S02]  /*7d80*/  UIMAD.WIDE.U32 UR12, UR5, UR16, URZ ;  /* 0x00000010050c72a5 */ /* 0x000fe4000f8e00ff */
[----:B------:R-:W-:Y:S04]  /*7d90*/  USEL UR18, UR6, UR4, !UP1 ;  /* 0x0000000406127287 */ /* 0x000fe8000c800000 */
[----:B------:R-:W-:Y:S01]  /*7da0*/  UIADD3 UR11, UPT, UPT, -UR18, URZ, URZ ;  /* 0x000000ff120b7290 */ /* 0x000fe2000fffe1ff */
[----:B------:R-:W-:Y:S02]  /*7db0*/  @!UP0 UMOV UR4, UR13 ;  /* 0x0000000d00048c82 */ /* 0x000fe40008000000 */
[----:B------:R-:W-:Y:S02]  /*7dc0*/  @!UP0 USHF.R.U32.HI UR4, URZ, UR17, UR4 ;  /* 0x00000011ff048299 */ /* 0x000fe40008011604 */
[----:B------:R-:W-:Y:S02]  /*7dd0*/  UIMAD UR11, UR39, UR11, UR6 ;  /* 0x0000000b270b72a4 */ /* 0x000fe4000f8e0206 */
[----:B------:R-:W-:Y:S02]  /*7de0*/  @!UP0 USEL UR4, UR5, UR4, !UP1 ;  /* 0x0000000405048287 */ /* 0x000fe4000c800000 */
[----:B------:R-:W-:Y:S02]  /*7df0*/  UISETP.NE.AND UP1, UPT, UR28, URZ, UPT ;  /* 0x000000ff1c00728c */ /* 0x000fe4000bf25270 */
[----:B------:R-:W-:Y:S02]  /*7e00*/  @!UP0 UIMAD UR11, UR10, UR11, UR4 ;  /* 0x0000000b0a0b82a4 */ /* 0x000fe4000f8e0204 */
[----:B------:R-:W-:Y:S02]  /*7e10*/  @!UP0 UIADD3 UR12, UPT, UPT, UR18, -UR4, URZ ;  /* 0x80000004120c8290 */ /* 0x000fe4000fffe0ff */
[----:B------:R-:W-:Y:S02]  /*7e20*/  UIADD3 UR4, UPT, UPT, -UR5, URZ, URZ ;  /* 0x000000ff05047290 */ /* 0x000fe4000fffe1ff */
[----:B------:R-:W-:Y:S02]  /*7e30*/  UIADD3 UR10, UPT, UPT, -UR6, URZ, URZ ;  /* 0x000000ff060a7290 */ /* 0x000fe4000fffe1ff */
[----:B------:R-:W-:Y:S02]  /*7e40*/  @!UP0 UIMAD UR6, UR12, UR39, UR5 ;  /* 0x000000270c0682a4 */ /* 0x000fe4000f8e0205 */
[----:B------:R-:W-:Y:S02]  /*7e50*/  UIMAD UR14, UR15, UR4, UR14 ;  /* 0x000000040f0e72a4 */ /* 0x000fe4000f8e020e */
[----:B------:R-:W-:Y:S01]  /*7e60*/  UIMAD UR7, UR34, UR10, UR7 ;  /* 0x0000000a220772a4 */ /* 0x000fe2000f8e0207 */
[----:B------:R-:W-:Y:S02]  /*7e70*/  @!UP0 UMOV UR5, UR11 ;  /* 0x0000000b00058c82 */ /* 0x000fe40008000000 */
[----:B------:R-:W-:Y:S02]  /*7e80*/  UIMAD UR14, UR5, UR15, UR14 ;  /* 0x0000000f050e72a4 */ /* 0x000fe4000f8e020e */
[----:B------:R-:W-:Y:S11]  /*7e90*/  UIMAD UR7, UR6, UR34, UR7 ;  /* 0x00000022060772a4 */ /* 0x000ff6000f8e0207 */
[----:B------:R-:W-:Y:S01]  /*7ea0*/  @!UPT UIADD3 URZ, UPT, UPT, URZ, URZ, URZ ;  /* 0x000000fffffff290 */ /* 0x000fe2000fffe0ff */
.L_x_149:
[----:B------:R-:W1:Y:S01]  /*7eb0*/  @!UP3 LDCU.128 UR20, c[0x0][0xb10] ;  /* 0x00016200ff14b7ac */ /* 0x000e620008000c00 */
[----:B------:R-:W-:Y:S04]  /*7ec0*/  MOV R0, UR26 ;  /* 0x0000001a00007c02 */ /* 0x000fe80008000f00 */
[----:B------:R-:W-:Y:S01]  /*7ed0*/  IABS R0, R0 ;  /* 0x0000000000007213 */ /* 0x000fe20000000000 */
[----:B------:R-:W2:Y:S01]  /*7ee0*/  @!UP3 LDCU UR5, c[0x0][0xb0c] ;  /* 0x00016180ff05b7ac */ /* 0x000ea20008000800 */
[----:B-1----:R-:W-:Y:S07]  /*7ef0*/  UIMAD.WIDE.U32 UR10, UR14, UR20, URZ ;  /* 0x000000140e0a72a5 */ /* 0x002fee000f8e00ff */
[----:B------:R-:W-:Y:S01]  /*7f00*/  @!UP3 UMOV UR4, UR11 ;  /* 0x0000000b0004bc82 */ /* 0x000fe20008000000 */
[----:B--2---:R-:W-:Y:S02]  /*7f10*/  @!UP3 UISETP.NE.AND UP0, UPT, UR5, 0x1, UPT ;  /* 0x000000010500b88c */ /* 0x004fe4000bf05270 */
[----:B------:R-:W-:Y:S02]  /*7f20*/  @!UP3 USHF.R.U32.HI UR4, URZ, UR21, UR4 ;  /* 0x00000015ff04b299 */ /* 0x000fe40008011604 */
[----:B------:R-:W-:Y:S02]  /*7f30*/  UIMAD.WIDE.U32 UR10, UR7, UR23, URZ ;  /* 0x00000017070a72a5 */ /* 0x000fe4000f8e00ff */
[----:B------:R-:W-:Y:S02]  /*7f40*/  @!UP3 USEL UR12, UR14, UR4, !UP0 ;  /* 0x000000040e0cb287 */ /* 0x000fe4000c000000 */
[----:B------:R-:W-:Y:S03]  /*7f50*/  @!UP3 UISETP.NE.AND UP0, UPT, UR22, 0x1, UPT ;  /* 0x000000011600b88c */ /* 0x000fe6000bf05270 */
[----:B------:R-:W-:Y:S02]  /*7f60*/  @!UP3 UMOV UR6, UR11 ;  /* 0x0000000b0006bc82 */ /* 0x000fe40008000000 */
[----:B------:R-:W1:Y:S02]  /*7f70*/  @!UP3 LDCU UR4, c[0x0][0xb20] ;  /* 0x00016400ff04b7ac */ /* 0x000e640008000800 */
[----:B-1----:R-:W-:Y:S04]  /*7f80*/  @!UP3 USHF.R.U32.HI UR6, URZ, UR4, UR6 ;  /* 0x00000004ff06b299 */ /* 0x002fe80008011606 */
[----:B------:R-:W-:Y:S04]  /*7f90*/  @!UP3 USEL UR6, UR7, UR6, !UP0 ;  /* 0x000000060706b287 */ /* 0x000fe8000c000000 */
[----:B------:R-:W-:Y:S02]  /*7fa0*/  @!UP3 UIADD3 UR4, UPT, UPT, -UR12, UR6, URZ ;  /* 0x000000060c04b290 */ /* 0x000fe4000fffe1ff */
[----:B------:R-:W-:Y:S02]  /*7fb0*/  @!UP3 UIADD3 UR6, UPT, UPT, UR12, -UR6, URZ ;  /* 0x800000060c06b290 */ /* 0x000fe4000fffe0ff */
[----:B------:R-:W-:Y:S02]  /*7fc0*/  @!UP3 UIMAD UR14, UR4, UR5, UR14 ;  /* 0x00000005040eb2a4 */ /* 0x000fe4000f8e020e */
[----:B------:R-:W-:Y:S01]  /*7fd0*/  @!UP3 UIMAD UR7, UR6, UR22, UR7 ;  /* 0x000000160607b2a4 */ /* 0x000fe2000f8e0207 */
[----:B------:R-:W-:Y:S11]  /*7fe0*/  BRA.U UP4, `(.L_x_150) ;  /* 0x0000000104107547 */ /* 0x000ff6000b800000 */
[----:B------:R-:W-:Y:S04]  /*7ff0*/  MOV R3, UR51 ;  /* 0x0000003300037c02 */ /* 0x000fe80008000f00 */
[----:B------:R-:W-:Y:S04]  /*8000*/  SHF.L.U32 R3, R3, 0x1f, RZ ;  /* 0x0000001f03037819 */ /* 0x000fe800000006ff */
[----:B------:R-:W1:Y:S02]  /*8010*/  SYNCS.PHASECHK.TRANS64.TRYWAIT P0, [UR24+0x498], R3 ;  /* 0x00049803ff0075a7 */ /* 0x000e640008001118 */
[----:B-1----:R-:W-:Y:S05]  /*8020*/  @!P0 BRA `(.L_x_151) ;  /* 0x0000004800288947 */ /* 0x002fea0003800000 */
.L_x_150:
[----:B------:R-:W-:Y:S01]  /*8030*/  UISETP.NE.AND UP4, UPT, UR27, URZ, UPT ;  /* 0x000000ff1b00728c */ /* 0x000fe2000bf85270 */
[----:B------:R-:W-:Y:S02]  /*8040*/  R2UR UR5, R0 ;  /* 0x00000000000572ca */ /* 0x000fe400000e0000 */
[----:B------:R-:W-:Y:S02]  /*8050*/  ISETP.NE.U32.AND P2, PT, RZ, UR30, PT ;  /* 0x0000001eff007c0c */ /* 0x000fe4000bf45070 */
[----:B-1----:R-:W-:Y:S02]  /*8060*/  SHF.L.U32 R2, R9, 0x1f, RZ ;  /* 0x0000001f09027819 */ /* 0x002fe400000006ff */
[----:B------:R-:W-:Y:S07]  /*8070*/  ISETP.NE.AND.EX P2, PT, RZ, UR31, PT, P2 ;  /* 0x0000001fff007c0c */ /* 0x000fee000bf45320 */
[----:B------:R-:W-:Y:S07]  /*8080*/  UIMAD.WIDE.U32 UR10, UR43, UR5, URZ ;  /* 0x000000052b0a72a5 */ /* 0x000fee000f8e00ff */
[----:B------:R-:W-:Y:S02]  /*8090*/  UMOV UR4, UR11 ;  /* 0x0000000b00047c82 */ /* 0x000fe40008000000 */
[----:B------:R-:W-:Y:S04]  /*80a0*/  UIMAD UR5, UR4, UR46, UR5 ;  /* 0x0000002e040572a4 */ /* 0x000fe8000f8e0205 */
[----:B------:R-:W-:Y:S11]  /*80b0*/  UISETP.GT.U32.AND UP0, UPT, UR29, UR5, UPT ;  /* 0x000000051d00728c */ /* 0x000ff6000bf04070 */
[----:B------:R-:W-:Y:S02]  /*80c0*/  @!UP0 UIADD3 UR5, UPT, UPT, UR5, -UR29, URZ ;  /* 0x8000001d05058290 */ /* 0x000fe4000fffe0ff */
[----:B------:R-:W-:Y:S02]  /*80d0*/  @!UP0 UIADD3 UR4, UPT, UPT, UR4, 0x1, URZ ;  /* 0x0000000104048890 */ /* 0x000fe4000fffe0ff */
[----:B------:R-:W-:Y:S02]  /*80e0*/  UISETP.GE.U32.AND UP0, UPT, UR5, UR29, UPT ;  /* 0x0000001d0500728c */ /* 0x000fe4000bf06070 */
[----:B------:R-:W-:Y:S09]  /*80f0*/  ULOP3.LUT UR5, UR26, UR27, URZ, 0x3c, !UPT ;  /* 0x0000001b1a057292 */ /* 0x000ff2000f8e3cff */
[----:B------:R-:W-:Y:S02]  /*8100*/  @UP0 UIADD3 UR4, UPT, UPT, UR4, 0x1, URZ ;  /* 0x0000000104040890 */ /* 0x000fe4000fffe0ff */
[----:B------:R-:W-:Y:S11]  /*8110*/  UISETP.GE.AND UP0, UPT, UR5, URZ, UPT ;  /* 0x000000ff0500728c */ /* 0x000ff6000bf06270 */
[----:B------:R-:W-:Y:S02]  /*8120*/  @!UP0 UIADD3 UR4, UPT, UPT, -UR4, URZ, URZ ;  /* 0x000000ff04048290 */ /* 0x000fe4000fffe1ff */
[----:B------:R-:W-:Y:S04]  /*8130*/  @!UP4 ULOP3.LUT UR4, URZ, UR27, URZ, 0x33, !UPT ;  /* 0x0000001bff04c292 */ /* 0x000fe8000f8e33ff */
[----:B------:R-:W-:Y:S04]  /*8140*/  UIADD3 UR5, UPT, UPT, -UR4, URZ, URZ ;  /* 0x000000ff04057290 */ /* 0x000fe8000fffe1ff */
[----:B------:R-:W-:Y:S01]  /*8150*/  UIMAD UR6, UR27, UR5, UR26 ;  /* 0x000000051b0672a4 */ /* 0x000fe2000f8e021a */
[----:B------:R-:W-:Y:S11]  /*8160*/  BRA.U !UP6, `(.L_x_152) ;  /* 0x000000010e387547 */ /* 0x000ff6000b800000 */
[----:B------:R-:W-:Y:S01]  /*8170*/  UPLOP3.LUT UP1, UPT, UPT, UPT, UP5, 0x80, 0x8 ;  /* 0x000000000008789c */ /* 0x000fe20003f2f050 */
[----:B------:R-:W-:Y:S01]  /*8180*/  HFMA2 R0, -RZ, RZ, 0, 5.9604644775390625e-08 ;  /* 0x00000001ff007431 */ /* 0x000fe200000001ff */
[----:B------:R-:W1:Y:S01]  /*8190*/  LDCU.64 UR12, c[0x0][0x358] ;  /* 0x00006b00ff0c77ac */ /* 0x000e620008000a00 */
[----:B------:R-:W-:Y:S03]  /*81a0*/  IMAD.MOV.U32 R79, RZ, RZ, 0x1 ;  /* 0x00000001ff4f7424 */ /* 0x000fe600078e00ff */
[----:B------:R-:W-:Y:S05]  /*81b0*/  PLOP3.LUT P0, PT, PT, PT, UP1, 0x80, 0x8 ;  /* 0x000000000008781c */ /* 0x000fea0003f0f018 */
[----:B------:R-:W2:Y:S01]  /*81c0*/  @UP1 LDCU.64 UR10, c[0x0][0x888] ;  /* 0x00011100ff0a17ac */ /* 0x000ea20008000a00 */
[----:B------:R-:W-:Y:S07]  /*81d0*/  @UP1 UIMAD UR5, UR49, UR30, URZ ;  /* 0x0000001e310512a4 */ /* 0x000fee000f8e02ff */
[----:B------:R-:W-:Y:S01]  /*81e0*/  @!P0 PRMT R79, R0, 0x7610, R79 ;  /* 0x00007610004f8816 */ /* 0x000fe2000000004f */
[----:B--2---:R-:W-:Y:S03]  /*81f0*/  @UP1 UIMAD.WIDE UR10, UR5, 0x4, UR10 ;  /* 0x00000004050a18a5 */ /* 0x004fe6000f8e020a */
[----:B------:R-:W2:Y:S03]  /*8200*/  @!UP1 LDCU UR5, c[0x0][0x880] ;  /* 0x00011000ff0597ac */ /* 0x000ea60008000800 */
[----:B------:R-:W-:Y:S01]  /*8210*/  IMAD.U32 R10, RZ, RZ, UR10 ;  /* 0x0000000aff0a7e24 */ /* 0x000fe2000f8e00ff */
[----:B------:R-:W-:Y:S05]  /*8220*/  MOV R11, UR11 ;  /* 0x0000000b000b7c02 */ /* 0x000fea0008000f00 */
[----:B-1---5:R1:W5:Y:S02]  /*8230*/  @P0 LDG.E R39, desc[UR12][R10.64] ;  /* 0x0000000c0a270981 */ /* 0x022364000c1e1900 */
[----:B-12---:R-:W-:Y:S07]  /*8240*/  @!P0 IMAD.U32 R39, RZ, RZ, UR5 ;  /* 0x00000005ff278e24 */ /* 0x006fee000f8e00ff */
.L_x_152:
[----:B-----5:R-:W-:Y:S01]  /*8250*/  @!P2 FSETP.EQ.AND P0, PT, R39, RZ, PT ;  /* 0x000000ff2700a20b */ /* 0x020fe20003f02000 */
[----:B------:R-:W-:Y:S01]  /*8260*/  @!UPT UIADD3 URZ, UPT, UPT, URZ, URZ, URZ ;  /* 0x000000fffffff290 */ /* 0x000fe2000fffe0ff */
[----:B------:R-:W-:Y:S11]  /*8270*/  @!P2 BRA `(.L_x_153) ;  /* 0x000000000014a947 */ /* 0x000ff60003800000 */
[----:B------:R-:W-:Y:S02]  /*8280*/  LOP3.LUT P2, RZ, R79, 0xff, RZ, 0xc0, !PT ;  /* 0x000000ff4fff7812 */ /* 0x000fe4000784c0ff */
[----:B------:R-:W-:Y:S04]  /*8290*/  PLOP3.LUT P0, PT, PT, PT, UP1, 0x80, 0x8 ;  /* 0x000000000008781c */ /* 0x000fe80003f0f018 */
[----:B------:R-:W-:Y:S07]  /*82a0*/  PLOP3.LUT P0, PT, P0, PT, PT, 0x8, 0x80 ;  /* 0x000000000080781c */ /* 0x000fee000070e170 */
[----:B------:R-:W-:Y:S11]  /*82b0*/  @P2 FSETP.EQ.AND P0, PT, R39, RZ, PT ;  /* 0x000000ff2700220b */ /* 0x000ff60003f02000 */
[----:B------:R-:W-:Y:S02]  /*82c0*/  @!UPT UIADD3 URZ, UPT, UPT, URZ, URZ, URZ ;  /* 0x000000fffffff290 */ /* 0x000fe4000fffe0ff */
.L_x_153:
[----:B------:R-:W1:Y:S01]  /*82d0*/  SYNCS.PHASECHK.TRANS64.TRYWAIT P2, [UR24+0x488], R2 ;  /* 0x00048802ff0075a7 */ /* 0x000e620008041118 */
[----:B------:R-:W-:Y:S04]  /*82e0*/  @P1 SHF.R.U32.HI R4, RZ, 0x10, R5 ;  /* 0x00000010ff041819 */ /* 0x000fe80000011605 */
[----:B------:R-:W-:Y:S02]  /*82f0*/  @P1 R2UR UR49, R4 ;  /* 0x00000000043112ca */ /* 0x000fe400000e0000 */
[----:B------:R-:W-:Y:S01]  /*8300*/  ELECT P1, URZ, PT ;  /* 0x0000000000ff782f */ /* 0x000fe20003820000 */
[----:B------:R-:W-:Y:S01]  /*8310*/  @!UPT UIADD3 URZ, UPT, UPT, URZ, URZ, URZ ;  /* 0x000000fffffff290 */ /* 0x000fe2000fffe0ff */
[----:B-1----:R-:W-:Y:S11]  /*8320*/  @!P2 BRA `(.L_x_154) ;  /* 0x000000440080a947 */ /* 0x002ff60003800000 */
.L_x_342:
[----:B------:R-:W-:Y:S01]  /*8330*/  PLOP3.LUT P0, PT, P0, P1, PT, 0xf2, 0x2f ;  /* 0x00000000002f781c */ /* 0x000fe20000703e72 */
[----:B------:R-:W-:Y:S11]  /*8340*/  BSSY.RECONVERGENT B0, `(.L_x_155) ;  /* 0x0000029000007945 */ /* 0x000ff60003800200 */
[----:B------:R-:W-:Y:S01]  /*8350*/  @!UPT UIADD3 URZ, UPT, UPT, URZ, URZ, URZ ;  /* 0x000000fffffff290 */ /* 0x000fe2000fffe0ff */
[----:B------:R-:W-:Y:S05]  /*8360*/  @P0 BRA `(.L_x_156) ;  /* 0x0000000000980947 */ /* 0x000fea0003800000 */
[----:B------:R-:W-:Y:S01]  /*8370*/  IMAD.U32 R3, RZ, RZ, UR38 ;  /* 0x00000026ff037e24 */ /* 0x000fe2000f8e00ff */
[----:B------:R-:W-:Y:S01]  /*8380*/  ULOP3.LUT UR5, UR4, UR38, URZ, 0x3c, !UPT ;  /* 0x0000002604057292 */ /* 0x000fe2000f8e3cff */
[----:B-1----:R-:W-:Y:S01]  /*8390*/  IMAD.U32 R0, RZ, RZ, UR4 ;  /* 0x00000004ff007e24 */ /* 0x002fe2000f8e00ff */
[----:B------:R-:W-:Y:S02]  /*83a0*/  UISETP.NE.AND UP4, UPT, UR38, URZ, UPT ;  /* 0x000000ff2600728c */ /* 0x000fe4000bf85270 */
[----:B------:R-:W-:Y:S01]  /*83b0*/  IABS R3, R3 ;  /* 0x0000000300037213 */ /* 0x000fe20000000000 */
[----:B------:R-:W-:Y:S01]  /*83c0*/  USHF.L.U32 UR10, UR6, 0x6, URZ ;  /* 0x00000006060a7899 */ /* 0x000fe200080006ff */
[----:B------:R-:W-:Y:S01]  /*83d0*/  IABS R0, R0 ;  /* 0x0000000000007213 */ /* 0x000fe20000000000 */
[----:B------:R-:W-:Y:S01]  /*83e0*/  USHF.L.U32 UR11, UR47, 0x6, URZ ;  /* 0x000000062f0b7899 */ /* 0x000fe200080006ff */
[----:B------:R-:W1:Y:S01]  /*83f0*/  I2F.RP R4, R3 ;  /* 0x0000000300047306 */ /* 0x000e620000209400 */
[----:B------:R-:W-:Y:S01]  /*8400*/  UISETP.GE.AND UP0, UPT, UR5, URZ, UPT ;  /* 0x000000ff0500728c */ /* 0x000fe2000bf06270 */
[----:B------:R-:W-:Y:S01]  /*8410*/  UMOV UR18, 0x0 ;  /* 0x0000000000127882 */ /* 0x000fe20000000000 */
[----:B------:R-:W-:Y:S07]  /*8420*/  UMOV UR19, 0x10000000 ;  /* 0x1000000000137882 */ /* 0x000fee0000000000 */
[----:B-1----:R-:W1:Y:S02]  /*8430*/  MUFU.RCP R4, R4 ;  /* 0x0000000400047308 */ /* 0x002e640000001000 */
[----:B-1----:R-:W-:Y:S08]  /*8440*/  VIADD R4, R4, 0xffffffe ;  /* 0x0ffffffe04047836 */ /* 0x002ff00000000000 */
[----:B------:R1:W2:Y:S02]  /*8450*/  F2I.FTZ.U32.TRUNC.NTZ R5, R4 ;  /* 0x0000000400057305 */ /* 0x0002a4000021f000 */
[----:B-1----:R-:W-:Y:S01]  /*8460*/  HFMA2 R4, -RZ, RZ, 0, 0 ;  /* 0x00000000ff047431 */ /* 0x002fe200000001ff */
[----:B--2---:R-:W-:Y:S05]  /*8470*/  IADD3 R2, PT, PT, RZ, -R5, RZ ;  /* 0x80000005ff027210 */ /* 0x004fea0007ffe0ff */
[-C--:B------:R-:W-:Y:S04]  /*8480*/  IMAD R2, R2, R3.reuse, RZ ;  /* 0x0000000302027224 */ /* 0x080fe800078e02ff */
[----:B------:R-:W-:Y:S06]  /*8490*/  IMAD.HI.U32 R5, R5, R2, R4 ;  /* 0x0000000205057227 */ /* 0x000fec00078e0004 */
[----:B------:R-:W-:Y:S04]  /*84a0*/  IMAD.HI.U32 R5, R5, R0, RZ ;  /* 0x0000000005057227 */ /* 0x000fe800078e00ff */
[----:B------:R-:W-:Y:S04]  /*84b0*/  IMAD.MOV R2, RZ, RZ, -R5 ;  /* 0x000000ffff027224 */ /* 0x000fe800078e0a05 */
[C---:B------:R-:W-:Y:S05]  /*84c0*/  IMAD R0, R3.reuse, R2, R0 ;  /* 0x0000000203007224 */ /* 0x040fea00078e0200 */
[----:B------:R-:W-:Y:S11]  /*84d0*/  ISETP.GT.U32.AND P0, PT, R3, R0, PT ;  /* 0x000000000300720c */ /* 0x000ff60003f04070 */
[----:B------:R-:W-:Y:S02]  /*84e0*/  @!UPT UIADD3 URZ, UPT, UPT, URZ, URZ, URZ ;  /* 0x000000fffffff290 */ /* 0x000fe4000fffe0ff */
[-C--:B------:R-:W-:Y:S01]  /*84f0*/  @!P0 IADD3 R0, PT, PT, R0, -R3.reuse, RZ ;  /* 0x8000000300008210 */ /* 0x080fe20007ffe0ff */
[----:B------:R-:W-:Y:S03]  /*8500*/  @!P0 VIADD R5, R5, 0x1 ;  /* 0x0000000105058836 */ /* 0x000fe60000000000 */
[----:B------:R-:W-:Y:S02]  /*8510*/  ISETP.GE.U32.AND P1, PT, R0, R3, PT ;  /* 0x000000030000720c */ /* 0x000fe40003f26070 */
[----:B------:R-:W-:Y:S11]  /*8520*/  MOV R0, 0x1000 ;  /* 0x0000100000007802 */ /* 0x000ff60000000f00 */
[----:B------:R-:W-:Y:S04]  /*8530*/  @P1 IADD3 R5, PT, PT, R5, 0x1, RZ ;  /* 0x0000000105051810 */ /* 0x000fe80007ffe0ff */
[----:B------:R-:W-:Y:S11]  /*8540*/  R2UR UR13, R5 ;  /* 0x00000000050d72ca */ /* 0x000ff600000e0000 */
[----:B------:R-:W-:Y:S02]  /*8550*/  @!UPT UIADD3 URZ, UPT, UPT, URZ, URZ, URZ ;  /* 0x000000fffffff290 */ /* 0x000fe4000fffe0ff */
[----:B------:R-:W-:Y:S02]  /*8560*/  @!UP0 UIADD3 UR13, UPT, UPT, -UR13, URZ, URZ ;  /* 0x000000ff0d0d8290 */ /* 0x000fe4000fffe1ff */
[----:B------:R-:W-:Y:S04]  /*8570*/  @!UP4 ULOP3.LUT UR13, URZ, UR38, URZ, 0x33, !UPT ;  /* 0x00000026ff0dc292 */ /* 0x000fe8000f8e33ff */
[----:B------:R-:W-:Y:S04]  /*8580*/  UIADD3 UR5, UPT, UPT, -UR13, URZ, URZ ;  /* 0x000000ff0d057290 */ /* 0x000fe8000fffe1ff */
[----:B------:R-:W-:Y:S09]  /*8590*/  UIMAD UR12, UR38, UR5, UR4 ;  /* 0x00000005260c72a4 */ /* 0x000ff2000f8e0204 */
[----:B------:R2:W-:Y:S01]  /*85a0*/  UTMALDG.4D [UR8], [UR36], desc[UR18] ;  /* 0x00001208240075b4 */ /* 0x0005e20008019000 */
[----:B------:R2:W-:Y:S01]  /*85b0*/  SYNCS.ARRIVE.TRANS64.RED.A0TR RZ, [UR24+0x480], R0 ;  /* 0x00048000ffff79a7 */ /* 0x0005e20008300418 */
[----:B------:R-:W-:Y:S01]  /*85c0*/  NOP ;  /* 0x0000000000007918 */ /* 0x000fe20000000000 */
.L_x_156:
[----:B--2---:R-:W-:Y:S05]  /*85d0*/  BSYNC.RECONVERGENT B0 ;  /* 0x0000000000007941 */ /* 0x004fea0003800200 */
.L_x_155:
[----:B------:R-:W-:Y:S01]  /*85e0*/  SYNCS.ARRIVE.TRANS64.RED.A1T0 RZ, [UR48], RZ ;  /* 0x000000ffffff79a7 */ /* 0x000fe20008100430 */
[----:B------:R-:W-:Y:S01]  /*85f0*/  UIADD3 UR26, UPT, UPT, UR7, UR63, URZ ;  /* 0x0000003f071a7290 */ /* 0x000fe2000fffe0ff */
[----:B------:R-:W-:Y:S01]  /*8600*/  LOP3.LUT R9, R9, 0x1, RZ, 0x3c, !PT ;  /* 0x0000000109097812 */ /* 0x000fe200078e3cff */
[----:B------:R-:W-:Y:S01]  /*8610*/  UIADD3 UR47, UPT, UPT, UR14, UR62, URZ ;  /* 0x0000003e0e2f7290 */ /* 0x000fe2000fffe0ff */
[----:B------:R-:W-:Y:S01]  /*8620*/  LOP3.LUT R8, R8, 0x1, RZ, 0x3c, !PT ;  /* 0x0000000108087812 */ /* 0x000fe200078e3cff */
[----:B------:R-:W-:Y:S01]  /*8630*/  UPLOP3.LUT UP4, UPT, UPT, UPT, UPT, 0x80, 0x8 ;  /* 0x000000000008789c */ /* 0x000fe20003f8f070 */
[----:B------:R-:W-:Y:S10]  /*8640*/  BRA.U UP2, `(.L_x_157) ;  /* 0xfffffff102f87547 */ /* 0x000ff4000b83ffff */
[----:B-1----:R-:W-:Y:S07]  /*8650*/  MOV R0, UR24 ;  /* 0x0000001800007c02 */ /* 0x002fee0008000f00 */
.L_x_158:
[----:B-1----:R-:W-:-:S04]  /*8660*/  SHF.L.U32 R2, R9, 0x1f, RZ ;  /* 0x0000001f09027819 */ /* 0x002fc800000006ff */
[----:B------:R1:W2:Y:S03]  /*8670*/  SYNCS.PHASECHK.TRANS64.TRYWAIT P0, [R0+URZ+0x488], R2 ;  /* 0x00048802000075a7 */ /* 0x0002a600080011ff */
[----:B--2---:R-:W-:Y:S05]  /*8680*/  @!P0 NANOSLEEP.SYNCS 0x989680 ;  /* 0x009896800000895d */ /* 0x004fea0003900000 */
[----:B------:R-:W2:Y:S02]  /*8690*/  @!P0 SYNCS.PHASECHK.TRANS64 P0, [R0+URZ+0x488], R2 ;  /* 0x00048802000085a7 */ /* 0x000ea400080010ff */
[----:B--2---:R-:W-:Y:S05]  /*86a0*/  @P0 EXIT ;  /* 0x000000000000094d */ /* 0x004fea0003800000 */
[----:B------:R-:W-:Y:S05]  /*86b0*/  BRA `(.L_x_158) ;  /* 0xfffffffc00e87947 */ /* 0x000fea000383ffff */
.L_x_147:
[----:B------:R-:W-:-:S06]  /*86c0*/  UISETP.GE.AND UP0, UPT, UR18, 0x4, UPT ;  /* 0x000000041200788c */ /* 0x000fcc000bf06270 */
[----:B------:R-:W-:-:S13]  /*86d0*/  PLOP3.LUT P0, PT, PT, PT, UP0, 0x80, 0x8 ;  /* 0x000000000008781c */ /* 0x000fda0003f0f008 */
[----:B-1----:R-:W-:Y:S05]  /*86e0*/  @!P0 EXIT ;  /* 0x000000000000894d */ /* 0x002fea0003800000 */
[----:B------:R-:W1:Y:S08]  /*86f0*/  S2UR UR4, SR_CgaCtaId ;  /* 0x00000000000479c3 */ /* 0x000e700000008800 */
[----:B------:R-:W-:Y:S01]  /*8700*/  BAR.SYNC.DEFER_BLOCKING 0x6, 0xa0 ;  /* 0x0182800000007b1d */ /* 0x000fe20000010000 */
[C---:B------:R-:W-:Y:S01]  /*8710*/  IMAD.SHL.U32 R3, R69.reuse, 0x40, RZ ;  /* 0x0000004045037824 */ /* 0x040fe200078e00ff */
[----:B------:R-:W-:Y:S01]  /*8720*/  SHF.R.U32.HI R6, RZ, 0x1, R69 ;  /* 0x00000001ff067819 */ /* 0x000fe20000011645 */
[----:B------:R-:W-:Y:S01]  /*8730*/  IMAD.SHL.U32 R0, R80, 0x800, RZ ;  /* 0x0000080050007824 */ /* 0x000fe200078e00ff */
[----:B------:R-:W-:Y:S01]  /*8740*/  USHF.R.S32.HI UR48, URZ, 0x1f, UR5 ;  /* 0x0000001fff307899 */ /* 0x000fe20008011405 */
[----:B------:R-:W-:Y:S01]  /*8750*/  IMAD.SHL.U32 R78, R69, 0x8, RZ ;  /* 0x00000008454e7824 */ /* 0x000fe200078e00ff */
[----:B------:R-:W-:Y:S01]  /*8760*/  UMOV UR45, 0x400 ;  /* 0x00000400002d7882 */ /* 0x000fe20000000000 */
[C---:B------:R-:W-:Y:S01]  /*8770*/  LOP3.LUT R7, R3.reuse, 0x180, RZ, 0xc0, !PT ;  /* 0x0000018003077812 */ /* 0x040fe200078ec0ff */
[----:B------:R-:W2:Y:S01]  /*8780*/  LDC.64 R74, c[0x0][0x888] ;  /* 0x00022200ff4a7b82 */ /* 0x000ea20000000a00 */
[----:B------:R-:W-:Y:S01]  /*8790*/  LOP3.LUT R3, R3, 0x640, RZ, 0xc0, !PT ;  /* 0x0000064003037812 */ /* 0x000fe200078ec0ff */
[----:B------:R-:W-:Y:S01]  /*87a0*/  IMAD.U32 R37, R69, 0x10000, RZ ;  /* 0x0001000045257824 */ /* 0x000fe200078e00ff */
[----:B------:R-:W-:Y:S01]  /*87b0*/  LOP3.LUT R6, R7, 0x20, R6, 0xf8, !PT ;  /* 0x0000002007067812 */ /* 0x000fe200078ef806 */
[----:B------:R-:W-:Y:S01]  /*87c0*/  ULEA.HI UR48, UR48, UR5, URZ, 0x6 ;  /* 0x0000000530307291 */ /* 0x000fe2000f8f30ff */
[----:B------:R-:W-:Y:S01]  /*87d0*/  LOP3.LUT R0, R3, 0x800, R0, 0xf8, !PT ;  /* 0x0000080003007812 */ /* 0x000fe200078ef800 */
[----:B------:R-:W-:Y:S01]  /*87e0*/  IMAD.MOV.U32 R36, RZ, RZ, RZ ;  /* 0x000000ffff247224 */ /* 0x000fe200078e00ff */
[----:B------:R-:W-:Y:S01]  /*87f0*/  LOP3.LUT R78, R6, 0x30, R78, 0x78, !PT ;  /* 0x00000030064e7812 */ /* 0x000fe200078e784e */
[----:B------:R-:W3:Y:S01]  /*8800*/  LDC.64 R76, c[0x0][0x890] ;  /* 0x00022400ff4c7b82 */ /* 0x000ee20000000a00 */
[----:B------:R-:W-:Y:S01]  /*8810*/  IMAD.MOV.U32 R84, RZ, RZ, RZ ;  /* 0x000000ffff547224 */ /* 0x000fe200078e00ff */
[----:B------:R-:W-:-:S02]  /*8820*/  CS2R R82, SRZ ;  /* 0x0000000000527805 */ /* 0x000fc4000001ff00 */
[----:B------:R-:W-:Y:S01]  /*8830*/  LOP3.LUT R78, R0, R78, RZ, 0xfc, !PT ;  /* 0x0000004e004e7212 */ /* 0x000fe200078efcff */
[----:B------:R-:W-:Y:S01]  /*8840*/  IMAD.SHL.U32 R0, R80, 0x200000, RZ ;  /* 0x0020000050007824 */ /* 0x000fe200078e00ff */
[----:B------:R-:W4:Y:S02]  /*8850*/  LDCU UR56, c[0x0][0x370] ;  /* 0x00006e00ff3877ac */ /* 0x000f240008000800 */
[----:B------:R-:W2:Y:S01]  /*8860*/  LDC.64 R72, c[0x0][0x8b0] ;  /* 0x00022c00ff487b82 */ /* 0x000ea20000000a00 */
[----:B-1----:R-:W-:Y:S01]  /*8870*/  ULEA UR45, UR4, UR45, 0x18 ;  /* 0x0000002d042d7291 */ /* 0x002fe2000f8ec0ff */
[----:B------:R-:W-:Y:S01]  /*8880*/  LOP3.LUT R0, R0, 0x200000, RZ, 0xc0, !PT ;  /* 0x0020000000007812 */ /* 0x000fe200078ec0ff */
[----:B------:R-:W1:Y:S03]  /*8890*/  LDCU UR42, c[0x0][0xb0c] ;  /* 0x00016180ff2a77ac */ /* 0x000e660008000800 */
[----:B------:R-:W-:Y:S01]  /*88a0*/  LOP3.LUT R37, R0, 0x400000, R37, 0xf8, !PT ;  /* 0x0040000000257812 */ /* 0x000fe200078ef825 */
[----:B------:R-:W-:Y:S01]  /*88b0*/  UIADD3 UR4, UPT, UPT, UR45, 0x1600, URZ ;  /* 0x000016002d047890 */ /* 0x000fe2000fffe0ff */
[----:B------:R-:W1:Y:S01]  /*88c0*/  LDC.64 R70, c[0x0][0x8a8] ;  /* 0x00022a00ff467b82 */ /* 0x000e620000000a00 */
[----:B------:R-:W-:Y:S01]  /*88d0*/  VIADD R85, R78, UR45 ;  /* 0x0000002d4e557c36 */ /* 0x000fe20008000000 */
[----:B------:R-:W4:Y:S01]  /*88e0*/  LDS R2, [UR45+0x4f0] ;  /* 0x0004f02dff027984 */ /* 0x000f220008000800 */
[----:B------:R-:W1:Y:S02]  /*88f0*/  LDCU UR38, c[0x0][0xb30] ;  /* 0x00016600ff2677ac */ /* 0x000e640008000800 */
[----:B------:R-:W-:Y:S01]  /*8900*/  IMAD.U32 R86, RZ, RZ, UR4 ;  /* 0x00000004ff567e24 */ /* 0x000fe2000f8e00ff */
[----:B------:R-:W1:Y:S01]  /*8910*/  LDCU UR58, c[0x0][0x388] ;  /* 0x00007100ff3a77ac */ /* 0x000e620008000800 */
[----:B------:R-:W1:Y:S01]  /*8920*/  LDCU.64 UR60, c[0x0][0x888] ;  /* 0x00011100ff3c77ac */ /* 0x000e620008000a00 */
[----:B------:R-:W1:Y:S01]  /*8930*/  LDCU.64 UR40, c[0x0][0xb28] ;  /* 0x00016500ff2877ac */ /* 0x000e620008000a00 */
[----:B------:R-:W1:Y:S01]  /*8940*/  LDCU.128 UR52, c[0x0][0xb10] ;  /* 0x00016200ff3477ac */ /* 0x000e620008000c00 */
[----:B------:R-:W1:Y:S01]  /*8950*/  LDCU UR51, c[0x0][0x374] ;  /* 0x00006e80ff3377ac */ /* 0x000e620008000800 */
[----:B------:R-:W-:-:S02]  /*8960*/  USHF.R.S32.HI UR48, URZ, 0x6, UR48 ;  /* 0x00000006ff307899 */ /* 0x000fc40008011430 */
[----:B------:R-:W-:Y:S01]  /*8970*/  UIADD3 UR59, UPT, UPT, UR45, 0x600, URZ ;  /* 0x000006002d3b7890 */ /* 0x000fe2000fffe0ff */
[C---:B----4-:R-:W-:Y:S01]  /*8980*/  VIADD R3, R2.reuse, 0x20 ;  /* 0x0000002002037836 */ /* 0x050fe20000000000 */
[----:B------:R-:W-:-:S04]  /*8990*/  LOP3.LUT R2, R2, 0xffff, RZ, 0xc0, !PT ;  /* 0x0000ffff02027812 */ /* 0x000fc800078ec0ff */
[----:B------:R-:W-:-:S05]  /*89a0*/  LOP3.LUT R3, R3, 0xffff, RZ, 0xc0, !PT ;  /* 0x0000ffff03037812 */ /* 0x000fca00078ec0ff */
[----:B------:R4:W-:Y:S02]  /*89b0*/  STL.64 [R1], R2 ;  /* 0x0000000201007387 */ /* 0x0009e40000100a00 */
[----:B----4-:R-:W-:-:S05]  /*89c0*/  IMAD.SHL.U32 R2, R69, 0x10, RZ ;  /* 0x0000001045027824 */ /* 0x010fca00078e00ff */
[----:B------:R-:W-:-:S04]  /*89d0*/  LOP3.LUT R2, R2, 0x20, RZ, 0xc0, !PT ;  /* 0x0000002002027812 */ /* 0x000fc800078ec0ff */
[----:B-123--:R-:W-:-:S07]  /*89e0*/  IADD3 R85, PT, PT, -R2, 0x600, R85 ;  /* 0x0000060002557810 */ /* 0x00efce0007ffe155 */
.L_x_176:
[----:B------:R-:W-:Y:S04]  /*89f0*/  SHF.L.U32 R2, R83, 0x1f, RZ ;  /* 0x0000001f53027819 */ /* 0x000fe800000006ff */
[----:B-1----:R-:W1:Y:S02]  /*8a00*/  SYNCS.PHASECHK.TRANS64.TRYWAIT P0, [UR45+0x4a0], R2 ;  /* 0x0004a002ff0075a7 */ /* 0x002e64000800112d */
[----:B-1----:R-:W-:Y:S05]  /*8a10*/  @!P0 BRA `(.L_x_159) ;  /* 0x0000003c00dc8947 */ /* 0x002fea0003800000 */
.L_x_344:
[----:B------:R-:W2:Y:S01]  /*8a20*/  LDS.128 R4, [UR45+0x4e0] ;  /* 0x0004e02dff047984 */ /* 0x000ea20008000c00 */
[----:B-1----:R-:W-:Y:S01]  /*8a30*/  LEA R2, R36, UR43, 0x2 ;  /* 0x0000002b24027c11 */ /* 0x002fe2000f8e10ff */
[----:B------:R-:W-:Y:S02]  /*8a40*/  UIADD3 UR4, UPT, UPT, UR45, 0x4a8, URZ ;  /* 0x000004a82d047890 */ /* 0x000fe4000fffe0ff */
[----:B------:R-:W-:Y:S02]  /*8a50*/  UISETP.GE.AND UP0, UPT, UR39, 0x1, UPT ;  /* 0x000000012700788c */ /* 0x000fe4000bf06270 */
[----:B------:R-:W-:Y:S01]  /*8a60*/  UPRMT UR4, URZ, 0x654, UR4 ;  /* 0x00000654ff047896 */ /* 0x000fe20008000004 */
[----:B------:R-:W-:Y:S01]  /*8a70*/  @!PT LDS RZ, [RZ] ;  /* 0x00000000fffff984 */ /* 0x000fe20000000800 */
[----:B------:R-:W-:Y:S01]  /*8a80*/  @!PT LDS RZ, [RZ] ;  /* 0x00000000fffff984 */ /* 0x000fe20000000800 */
[----:B------:R-:W-:Y:S01]  /*8a90*/  @!PT LDS RZ, [RZ] ;  /* 0x00000000fffff984 */ /* 0x000fe20000000800 */
[----:B------:R-:W-:Y:S01]  /*8aa0*/  @!PT LDS RZ, [RZ] ;  /* 0x00000000fffff984 */ /* 0x000fe20000000800 */
[----:B------:R1:W-:Y:S06]  /*8ab0*/  MEMBAR.ALL.CTA ;  /* 0x0000000000007992 */ /* 0x0003ec0000008000 */
[----:B-1----:R-:W1:Y:S02]  /*8ac0*/  FENCE.VIEW.ASYNC.S ;  /* 0x00000000000073c6 */ /* 0x002e640000000000 */
[----:B-1----:R-:W-:Y:S06]  /*8ad0*/  SYNCS.ARRIVE.TRANS64.RED.A1T0 RZ, [UR4], RZ ;  /* 0x000000ffffff79a7 */ /* 0x002fec0008100404 */
[----:B------:R-:W5:Y:S01]  /*8ae0*/  LDL R2, [R2] ;  /* 0x0000000002027983 */ /* 0x000f620000100800 */
[----:B--2---:R-:W-:Y:S11]  /*8af0*/  LOP3.LUT P0, RZ, R6, 0x1, RZ, 0xc0, !PT ;  /* 0x0000000106ff7812 */ /* 0x004ff6000780c0ff */
[----:B------:R-:W-:Y:S02]  /*8b00*/  @!UPT UIADD3 URZ, UPT, UPT, URZ, URZ, URZ ;  /* 0x000000fffffff290 */ /* 0x000fe4000fffe0ff */
[----:B------:R-:W-:Y:S01]  /*8b10*/  VOTEU.ANY UP1, P0 ;  /* 0x0000000000ff7886 */ /* 0x000fe20000020100 */
[----:B------:R-:W-:Y:S01]  /*8b20*/  PLOP3.LUT P0, PT, PT, PT, UP1, 0x80, 0x8 ;  /* 0x000000000008781c */ /* 0x000fe20003f0f018 */
[----:B------:R-:W-:Y:S11]  /*8b30*/  UP2UR UR50, UPR, URZ, 0x2 ;  /* 0x00000002ff327883 */ /* 0x000ff60008000000 */
[----:B------:R-:W-:Y:S01]  /*8b40*/  @!UPT UIADD3 URZ, UPT, UPT, URZ, URZ, URZ ;  /* 0x000000fffffff290 */ /* 0x000fe2000fffe0ff */
[----:B------:R-:W-:Y:S02]  /*8b50*/  @P0 MOV R3, R4 ;  /* 0x0000000400030202 */ /* 0x000fe40000000f00 */
[----:B------:R-:W-:Y:S02]  /*8b60*/  @P0 LOP3.LUT R0, R5, 0xffff, RZ, 0xc0, !PT ;  /* 0x0000ffff05000812 */ /* 0x000fe400078ec0ff */
[----:B------:R-:W-:Y:S02]  /*8b70*/  @P0 R2UR UR5, R3 ;  /* 0x00000000030502ca */ /* 0x000fe400000e0000 */
[----:B------:R-:W-:Y:S01]  /*8b80*/  @P0 R2UR UR4, R0 ;  /* 0x00000000000402ca */ /* 0x000fe200000e0000 */
[----:B------:R-:W-:Y:S05]  /*8b90*/  IMAD.U32 R0, RZ, RZ, UR48 ;  /* 0x00000030ff007e24 */ /* 0x000fea000f8e00ff */
[----:B------:R-:W-:Y:S05]  /*8ba0*/  IABS R3, R0 ;  /* 0x0000000000037213 */ /* 0x000fea0000000000 */
[----:B------:R-:W-:Y:S02]  /*8bb0*/  @UP1 UMOV UR37, UR5 ;  /* 0x0000000500251c82 */ /* 0x000fe40008000000 */
[----:B------:R-:W-:Y:S01]  /*8bc0*/  @UP1 UMOV UR36, UR4 ;  /* 0x0000000400241c82 */ /* 0x000fe20008000000 */
[----:B------:R-:W-:Y:S05]  /*8bd0*/  BRA.U !UP0, `(.L_x_160) ;  /* 0x0000000108cc7547 */ /* 0x000fea000b800000 */
[----:B------:R-:W1:Y:S01]  /*8be0*/  LDCU UR9, c[0x0][0xb20] ;  /* 0x00016400ff0977ac */ /* 0x000e620008000800 */
[----:B------:R-:W-:Y:S02]  /*8bf0*/  UIMAD.WIDE.U32 UR4, UR51, UR55, URZ ;  /* 0x00000037330472a5 */ /* 0x000fe4000f8e00ff */
[----:B------:R-:W-:Y:S02]  /*8c00*/  UIMAD.WIDE.U32 UR6, UR56, UR52, URZ ;  /* 0x00000034380672a5 */ /* 0x000fe4000f8e00ff */
[----:B------:R-:W-:Y:S02]  /*8c10*/  UIMAD.WIDE.U32 UR10, UR36, UR55, URZ ;  /* 0x00000037240a72a5 */ /* 0x000fe4000f8e00ff */
[----:B------:R-:W-:Y:S02]  /*8c20*/  UISETP.NE.AND UP0, UPT, UR54, 0x1, UPT ;  /* 0x000000013600788c */ /* 0x000fe4000bf05270 */
[----:B------:R-:W-:Y:S02]  /*8c30*/  UISETP.NE.AND UP1, UPT, UR42, 0x1, UPT ;  /* 0x000000012a00788c */ /* 0x000fe4000bf25270 */
[----:B------:R-:W-:Y:S02]  /*8c40*/  UISETP.NE.AND UP2, UPT, UR39, 0x1, UPT ;  /* 0x000000012700788c */ /* 0x000fe4000bf45270 */
[----:B------:R-:W-:Y:S01]  /*8c50*/  UIMAD.WIDE.U32 UR12, UR37, UR52, URZ ;  /* 0x00000034250c72a5 */ /* 0x000fe2000f8e00ff */
[----:B------:R-:W-:Y:S01]  /*8c60*/  UMOV UR4, UR5 ;  /* 0x0000000500047c82 */ /* 0x000fe20008000000 */
[----:B------:R-:W-:Y:S01]  /*8c70*/  UMOV UR6, UR11 ;  /* 0x0000000b00067c82 */ /* 0x000fe20008000000 */
[----:B-1----:R-:W-:Y:S03]  /*8c80*/  USHF.R.U32.HI UR8, URZ, UR9, UR4 ;  /* 0x00000009ff087299 */ /* 0x002fe60008011604 */
[----:B------:R-:W-:Y:S02]  /*8c90*/  UMOV UR4, UR7 ;  /* 0x0000000700047c82 */ /* 0x000fe40008000000 */
[----:B------:R-:W-:Y:S02]  /*8ca0*/  USHF.R.U32.HI UR5, URZ, UR53, UR4 ;  /* 0x00000035ff057299 */ /* 0x000fe40008011604 */
[----:B------:R-:W-:Y:S02]  /*8cb0*/  USEL UR4, UR51, UR8, !UP0 ;  /* 0x0000000833047287 */ /* 0x000fe4000c000000 */
[----:B------:R-:W-:Y:S02]  /*8cc0*/  USHF.R.U32.HI UR8, URZ, UR9, UR6 ;  /* 0x00000009ff087299 */ /* 0x000fe40008011606 */
[----:B------:R-:W-:Y:S02]  /*8cd0*/  UIMAD.WIDE.U32 UR6, UR4, UR40, URZ ;  /* 0x00000028040672a5 */ /* 0x000fe4000f8e00ff */
[----:B------:R-:W-:Y:S02]  /*8ce0*/  USEL UR9, UR56, UR5, !UP1 ;  /* 0x0000000538097287 */ /* 0x000fe4000c800000 */
[----:B------:R-:W-:Y:S02]  /*8cf0*/  USEL UR8, UR36, UR8, !UP0 ;  /* 0x0000000824087287 */ /* 0x000fe4000c000000 */
[----:B------:R-:W-:Y:S01]  /*8d00*/  UIMAD.WIDE.U32 UR10, UR9, UR40, URZ ;  /* 0x00000028090a72a5 */ /* 0x000fe2000f8e00ff */
[----:B------:R-:W-:Y:S01]  /*8d10*/  UMOV UR6, UR7 ;  /* 0x0000000700067c82 */ /* 0x000fe20008000000 */
[----:B------:R-:W-:Y:S01]  /*8d20*/  UMOV UR5, UR13 ;  /* 0x0000000d00057c82 */ /* 0x000fe20008000000 */
[----:B------:R-:W-:Y:S02]  /*8d30*/  @UP2 USHF.R.U32.HI UR4, URZ, UR41, UR6 ;  /* 0x00000029ff042299 */ /* 0x000fe40008011606 */
[----:B------:R-:W-:Y:S02]  /*8d40*/  USHF.R.U32.HI UR5, URZ, UR53, UR5 ;  /* 0x00000035ff057299 */ /* 0x000fe40008011605 */
[----:B------:R-:W-:Y:S02]  /*8d50*/  UIMAD UR4, UR39, UR4, URZ ;  /* 0x00000004270472a4 */ /* 0x000fe4000f8e02ff */
[----:B------:R-:W-:Y:S02]  /*8d60*/  USEL UR5, UR37, UR5, !UP1 ;  /* 0x0000000525057287 */ /* 0x000fe4000c800000 */
[----:B------:R-:W-:Y:S01]  /*8d70*/  UISETP.GE.AND UP0, UPT, UR8, UR4, UPT ;  /* 0x000000040800728c */ /* 0x000fe2000bf06270 */
[----:B------:R-:W-:Y:S01]  /*8d80*/  UMOV UR6, UR11 ;  /* 0x0000000b00067c82 */ /* 0x000fe20008000000 */
[----:B------:R-:W-:Y:S02]  /*8d90*/  UIMAD.WIDE.U32 UR10, UR8, UR40, URZ ;  /* 0x00000028080a72a5 */ /* 0x000fe4000f8e00ff */
[----:B------:R-:W-:Y:S04]  /*8da0*/  @UP2 USHF.R.U32.HI UR9, URZ, UR41, UR6 ;  /* 0x00000029ff092299 */ /* 0x000fe80008011606 */
[----:B------:R-:W-:Y:S01]  /*8db0*/  UIMAD UR6, UR39, UR9, URZ ;  /* 0x00000009270672a4 */ /* 0x000fe2000f8e02ff */
[----:B------:R-:W-:Y:S03]  /*8dc0*/  UMOV UR4, UR11 ;  /* 0x0000000b00047c82 */ /* 0x000fe60008000000 */
[----:B------:R-:W-:Y:S02]  /*8dd0*/  UISETP.GE.OR UP0, UPT, UR5, UR6, UP0 ;  /* 0x000000060500728c */ /* 0x000fe40008706670 */
[----:B------:R-:W-:Y:S02]  /*8de0*/  USHF.R.U32.HI UR4, URZ, UR41, UR4 ;  /* 0x00000029ff047299 */ /* 0x000fe40008011604 */
[----:B------:R-:W-:Y:S02]  /*8df0*/  UIMAD.WIDE.U32 UR6, UR5, UR40, URZ ;  /* 0x00000028050672a5 */ /* 0x000fe4000f8e00ff */
[----:B------:R-:W-:Y:S02]  /*8e00*/  USEL UR11, UR8, UR4, !UP2 ;  /* 0x00000004080b7287 */ /* 0x000fe4000d000000 */
[----:B------:R-:W-:Y:S02]  /*8e10*/  UIADD3 UR6, UPT, UPT, -UR5, URZ, URZ ;  /* 0x000000ff05067290 */ /* 0x000fe4000fffe1ff */
[----:B------:R-:W-:Y:S02]  /*8e20*/  UIADD3 UR10, UPT, UPT, -UR11, URZ, URZ ;  /* 0x000000ff0b0a7290 */ /* 0x000fe4000fffe1ff */
[----:B------:R-:W-:Y:S02]  /*8e30*/  UIMAD UR6, UR42, UR6, UR37 ;  /* 0x000000062a0672a4 */ /* 0x000fe4000f8e0225 */
[----:B------:R-:W-:Y:S01]  /*8e40*/  UIMAD UR10, UR39, UR10, UR8 ;  /* 0x0000000a270a72a4 */ /* 0x000fe2000f8e0208 */
[----:B------:R-:W-:Y:S01]  /*8e50*/  @!UP0 UMOV UR4, UR7 ;  /* 0x0000000700048c82 */ /* 0x000fe20008000000 */
[----:B------:R-:W-:Y:S02]  /*8e60*/  UIADD3 UR7, UPT, UPT, -UR8, URZ, URZ ;  /* 0x000000ff08077290 */ /* 0x000fe4000fffe1ff */
[----:B------:R-:W-:Y:S04]  /*8e70*/  @!UP0 USHF.R.U32.HI UR4, URZ, UR41, UR4 ;  /* 0x00000029ff048299 */ /* 0x000fe80008011604 */
[----:B------:R-:W-:Y:S04]  /*8e80*/  @!UP0 USEL UR4, UR5, UR4, !UP2 ;  /* 0x0000000405048287 */ /* 0x000fe8000d000000 */
[----:B------:R-:W-:Y:S02]  /*8e90*/  @!UP0 UIMAD UR9, UR9, UR10, UR4 ;  /* 0x0000000a090982a4 */ /* 0x000fe4000f8e0204 */
[----:B------:R-:W-:Y:S02]  /*8ea0*/  @!UP0 UIADD3 UR10, UPT, UPT, UR11, -UR4, URZ ;  /* 0x800000040b0a8290 */ /* 0x000fe4000fffe0ff */
[----:B------:R-:W-:Y:S02]  /*8eb0*/  UIMAD UR4, UR54, UR7, UR36 ;  /* 0x00000007360472a4 */ /* 0x000fe4000f8e0224 */
[----:B------:R-:W-:Y:S03]  /*8ec0*/  @!UP0 UIMAD UR8, UR10, UR39, UR5 ;  /* 0x000000270a0882a4 */ /* 0x000fe6000f8e0205 */
[----:B------:R-:W-:Y:S02]  /*8ed0*/  @!UP0 UMOV UR5, UR9 ;  /* 0x0000000900058c82 */ /* 0x000fe40008000000 */
[----:B------:R-:W-:Y:S02]  /*8ee0*/  UIMAD UR37, UR5, UR42, UR6 ;  /* 0x0000002a052572a4 */ /* 0x000fe4000f8e0206 */
[----:B------:R-:W-:Y:S11]  /*8ef0*/  UIMAD UR36, UR8, UR54, UR4 ;  /* 0x00000036082472a4 */ /* 0x000ff6000f8e0204 */
[----:B------:R-:W-:Y:S01]  /*8f00*/  @!UPT UIADD3 URZ, UPT, UPT, URZ, URZ, URZ ;  /* 0x000000fffffff290 */ /* 0x000fe2000fffe0ff */
.L_x_160:
[----:B------:R-:W-:Y:S01]  /*8f10*/  UISETP.NE.AND UP1, UPT, UR38, 0x1, UPT ;  /* 0x000000012600788c */ /* 0x000fe2000bf25270 */
[----:B------:R-:W-:Y:S01]  /*8f20*/  R2UR UR6, R3 ;  /* 0x00000000030672ca */ /* 0x000fe200000e0000 */
[----:B------:R-:W-:Y:S01]  /*8f30*/  UISETP.NE.AND UP4, UPT, UR48, URZ, UPT ;  /* 0x000000ff3000728c */ /* 0x000fe2000bf85270 */
[----:B------:R-:W-:Y:S02]  /*8f40*/  IABS R0, R0 ;  /* 0x0000000000007213 */ /* 0x000fe40000000000 */
[----:B------:R-:W-:Y:S03]  /*8f50*/  @P0 SHF.R.U32.HI R4, RZ, 0x10, R5 ;  /* 0x00000010ff040819 */ /* 0x000fe60000011605 */
[----:B------:R-:W-:Y:S01]  /*8f60*/  IMAD.MOV R0, RZ, RZ, -R0 ;  /* 0x000000ffff007224 */ /* 0x000fe200078e0a00 */
[----:B------:R-:W-:Y:S02]  /*8f70*/  @P0 R2UR UR57, R4 ;  /* 0x00000000043902ca */ /* 0x000fe400000e0000 */
[----:B------:R-:W1:Y:S03]  /*8f80*/  @!UP1 LDCU.128 UR12, c[0x0][0xb10] ;  /* 0x00016200ff0c97ac */ /* 0x000e660008000c00 */
[----:B------:R-:W2:Y:S01]  /*8f90*/  I2F.RP R3, UR6 ;  /* 0x0000000600037d06 */ /* 0x000ea20008209400 */
[----:B------:R-:W3:Y:S09]  /*8fa0*/  @!UP1 LDCU UR10, c[0x0][0xb20] ;  /* 0x00016400ff0a97ac */ /* 0x000ef20008000800 */
[----:B--2---:R-:W2:Y:S02]  /*8fb0*/  MUFU.RCP R3, R3 ;  /* 0x0000000300037308 */ /* 0x004ea40000001000 */
[----:B--2---:R-:W-:Y:S08]  /*8fc0*/  VIADD R3, R3, 0xffffffe ;  /* 0x0ffffffe03037836 */ /* 0x004ff00000000000 */
[----:B------:R-:W2:Y:S02]  /*8fd0*/  F2I.FTZ.U32.TRUNC.NTZ R3, R3 ;  /* 0x0000000300037305 */ /* 0x000ea4000021f000 */
[----:B--2---:R-:W-:Y:S01]  /*8fe0*/  R2UR UR5, R3 ;  /* 0x00000000030572ca */ /* 0x004fe200000e0000 */
[----:B------:R-:W-:Y:S05]  /*8ff0*/  IMAD.U32 R3, RZ, RZ, UR26 ;  /* 0x0000001aff037e24 */ /* 0x000fea000f8e00ff */
[----:B------:R-:W-:Y:S04]  /*9000*/  IABS R3, R3 ;  /* 0x0000000300037213 */ /* 0x000fe80000000000 */
[----:B------:R-:W-:Y:S03]  /*9010*/  R2UR UR8, R3 ;  /* 0x00000000030872ca */ /* 0x000fe600000e0000 */
[----:B------:R-:W-:Y:S04]  /*9020*/  UIADD3 UR4, UPT, UPT, URZ, -UR5, URZ ;  /* 0x80000005ff047290 */ /* 0x000fe8000fffe0ff */
[----:B------:R-:W-:Y:S03]  /*9030*/  UIMAD UR7, UR4, UR6, URZ ;  /* 0x00000006040772a4 */ /* 0x000fe6000f8e02ff */
[----:B------:R-:W-:Y:S02]  /*9040*/  UMOV UR4, URZ ;  /* 0x000000ff00047c82 */ /* 0x000fe40008000000 */
[----:B------:R-:W-:Y:S02]  /*9050*/  UIMAD.WIDE.U32 UR4, UR5, UR7, UR4 ;  /* 0x00000007050472a5 */ /* 0x000fe4000f8e0004 */
[----:B------:R-:W-:Y:S05]  /*9060*/  R2UR UR7, R0 ;  /* 0x00000000000772ca */ /* 0x000fea00000e0000 */
[----:B------:R-:W-:Y:S02]  /*9070*/  UMOV UR4, UR5 ;  /* 0x0000000500047c82 */ /* 0x000fe40008000000 */
[----:B------:R-:W-:Y:S07]  /*9080*/  UIMAD.WIDE.U32 UR4, UR4, UR8, URZ ;  /* 0x00000008040472a5 */ /* 0x000fee000f8e00ff */
[----:B------:R-:W-:Y:S02]  /*9090*/  UMOV UR11, UR5 ;  /* 0x00000005000b7c82 */ /* 0x000fe40008000000 */
[----:B------:R-:W-:Y:S02]  /*90a0*/  UIMAD UR4, UR11, UR7, UR8 ;  /* 0x000000070b0472a4 */ /* 0x000fe4000f8e0208 */
[----:B------:R-:W2:Y:S02]  /*90b0*/  @!UP1 LDCU UR5, c[0x0][0xb0c] ;  /* 0x00016180ff0597ac */ /* 0x000ea40008000800 */
[----:B------:R-:W-:Y:S02]  /*90c0*/  UISETP.GT.U32.AND UP0, UPT, UR6, UR4, UPT ;  /* 0x000000040600728c */ /* 0x000fe4000bf04070 */
[----:B-1----:R-:W-:Y:S09]  /*90d0*/  UIMAD.WIDE.U32 UR8, UR37, UR12, URZ ;  /* 0x0000000c250872a5 */ /* 0x002ff2000f8e00ff */
[----:B------:R-:W-:Y:S02]  /*90e0*/  @!UP0 UIADD3 UR4, UPT, UPT, UR4, -UR6, URZ ;  /* 0x8000000604048290 */ /* 0x000fe4000fffe0ff */
[----:B------:R-:W-:Y:S02]  /*90f0*/  @!UP0 UIADD3 UR11, UPT, UPT, UR11, 0x1, URZ ;  /* 0x000000010b0b8890 */ /* 0x000fe4000fffe0ff */
[----:B------:R-:W-:Y:S02]  /*9100*/  UISETP.GE.U32.AND UP3, UPT, UR4, UR6, UPT ;  /* 0x000000060400728c */ /* 0x000fe4000bf66070 */
[----:B------:R-:W-:Y:S02]  /*9110*/  UIMAD.WIDE.U32 UR6, UR36, UR15, URZ ;  /* 0x0000000f240672a5 */ /* 0x000fe4000f8e00ff */
[----:B------:R-:W-:Y:S02]  /*9120*/  ULOP3.LUT UR4, UR26, UR48, URZ, 0x3c, !UPT ;  /* 0x000000301a047292 */ /* 0x000fe4000f8e3cff */
[----:B------:R-:W-:Y:S02]  /*9130*/  @!UP1 UISETP.NE.AND UP0, UPT, UR14, 0x1, UPT ;  /* 0x000000010e00988c */ /* 0x000fe4000bf05270 */
[----:B------:R-:W-:Y:S02]  /*9140*/  UISETP.GE.AND UP5, UPT, UR4, URZ, UPT ;  /* 0x000000ff0400728c */ /* 0x000fe4000bfa6270 */
[----:B--2---:R-:W-:Y:S02]  /*9150*/  @!UP1 UISETP.NE.AND UP2, UPT, UR5, 0x1, UPT ;  /* 0x000000010500988c */ /* 0x004fe4000bf45270 */
[----:B------:R-:W-:Y:S01]  /*9160*/  @UP3 UIADD3 UR11, UPT, UPT, UR11, 0x1, URZ ;  /* 0x000000010b0b3890 */ /* 0x000fe2000fffe0ff */
[----:B------:R-:W-:Y:S01]  /*9170*/  @!UP1 UMOV UR6, UR7 ;  /* 0x0000000700069c82 */ /* 0x000fe20008000000 */
[----:B------:R-:W-:Y:S01]  /*9180*/  @!UP1 UMOV UR4, UR9 ;  /* 0x0000000900049c82 */ /* 0x000fe20008000000 */
[----:B---3--:R-:W-:Y:S02]  /*9190*/  @!UP1 USHF.R.U32.HI UR6, URZ, UR10, UR6 ;  /* 0x0000000aff069299 */ /* 0x008fe40008011606 */
[----:B------:R-:W-:Y:S02]  /*91a0*/  @!UP1 USHF.R.U32.HI UR4, URZ, UR13, UR4 ;  /* 0x0000000dff049299 */ /* 0x000fe40008011604 */
[----:B------:R-:W-:Y:S02]  /*91b0*/  @!UP1 USEL UR6, UR36, UR6, !UP0 ;  /* 0x0000000624069287 */ /* 0x000fe4000c000000 */
[----:B------:R-:W-:Y:S02]  /*91c0*/  ULOP3.LUT UP0, URZ, UR59, 0x1b0, URZ, 0xc0, !UPT ;  /* 0x000001b03bff7892 */ /* 0x000fe4000f80c0ff */
[----:B------:R-:W-:Y:S01]  /*91d0*/  @!UP1 USEL UR7, UR37, UR4, !UP2 ;  /* 0x0000000425079287 */ /* 0x000fe2000d000000 */
[----:B------:R-:W-:Y:S02]  /*91e0*/  UMOV UR44, UR11 ;  /* 0x0000000b002c7c82 */ /* 0x000fe40008000000 */
[----:B------:R-:W-:Y:S02]  /*91f0*/  @!UP5 UIADD3 UR44, UPT, UPT, -UR44, URZ, URZ ;  /* 0x000000ff2c2cd290 */ /* 0x000fe4000fffe1ff */
[----:B------:R-:W-:Y:S02]  /*9200*/  @!UP4 ULOP3.LUT UR44, URZ, UR48, URZ, 0x33, !UPT ;  /* 0x00000030ff2cc292 */ /* 0x000fe4000f8e33ff */
[----:B------:R-:W-:Y:S02]  /*9210*/  @!UP1 UIADD3 UR4, UPT, UPT, -UR7, UR6, URZ ;  /* 0x0000000607049290 */ /* 0x000fe4000fffe1ff */
[----:B------:R-:W-:Y:S02]  /*9220*/  @!UP1 UIADD3 UR6, UPT, UPT, UR7, -UR6, URZ ;  /* 0x8000000607069290 */ /* 0x000fe4000fffe0ff */
[----:B------:R-:W-:Y:S02]  /*9230*/  UIADD3 UR7, UPT, UPT, -UR44, URZ, URZ ;  /* 0x000000ff2c077290 */ /* 0x000fe4000fffe1ff */
[----:B------:R-:W-:Y:S02]  /*9240*/  @!UP1 UIMAD UR37, UR4, UR5, UR37 ;  /* 0x00000005042592a4 */ /* 0x000fe4000f8e0225 */
[----:B------:R-:W-:Y:S02]  /*9250*/  @!UP1 UIMAD UR36, UR6, UR14, UR36 ;  /* 0x0000000e062492a4 */ /* 0x000fe4000f8e0224 */
[----:B------:R-:W-:Y:S01]  /*9260*/  UIMAD UR46, UR48, UR7, UR26 ;  /* 0x00000007302e72a4 */ /* 0x000fe2000f8e021a */
[----:B------:R-:W-:Y:S11]  /*9270*/  BRA.U !UP0, `(.L_x_161) ;  /* 0x0000000108407547 */ /* 0x000ff6000b800000 */
[----:B------:R-:W1:Y:S01]  /*9280*/  LDCU.64 UR8, c[0x4][0x80] ;  /* 0x01001000ff0877ac */ /* 0x000e620008000a00 */
[----:B------:R-:W-:Y:S01]  /*9290*/  MOV R15, 0x0 ;  /* 0x00000000000f7802 */ /* 0x000fe20000000f00 */
[----:B------:R-:W-:Y:S02]  /*92a0*/  HFMA2 R12, -RZ, RZ, 0, 5.9604644775390625e-08 ;  /* 0x00000001ff0c7431 */ /* 0x000fe400000001ff */
[----:B------:R-:W-:Y:S02]  /*92b0*/  IMAD.MOV.U32 R8, RZ, RZ, 0x70 ;  /* 0x00000070ff087424 */ /* 0x000fe400078e00ff */
[----:B------:R-:W-:Y:S01]  /*92c0*/  IMAD.MOV.U32 R13, RZ, RZ, RZ ;  /* 0x000000ffff0d7224 */ /* 0x000fe200078e00ff */
[----:B------:R-:W2:Y:S01]  /*92d0*/  LDCU.64 UR6, c[0x4][0x88] ;  /* 0x01001100ff0677ac */ /* 0x000ea20008000a00 */
[----:B------:R-:W3:Y:S01]  /*92e0*/  LDC.64 R14, c[0x4][R15] ;  /* 0x010000000f0e7b82 */ /* 0x000ee20000000a00 */
[----:B------:R-:W4:Y:S01]  /*92f0*/  LDCU.64 UR4, c[0x4][0x8] ;  /* 0x01000100ff0477ac */ /* 0x000f220008000a00 */
[----:B-1----:R-:W-:Y:S01]  /*9300*/  MOV R5, UR9 ;  /* 0x0000000900057c02 */ /* 0x002fe20008000f00 */
[----:B------:R-:W-:Y:S01]  /*9310*/  IMAD.U32 R4, RZ, RZ, UR8 ;  /* 0x00000008ff047e24 */ /* 0x000fe2000f8e00ff */
[----:B--2---:R-:W-:Y:S01]  /*9320*/  MOV R7, UR7 ;  /* 0x0000000700077c02 */ /* 0x004fe20008000f00 */
[----:B------:R-:W-:Y:S01]  /*9330*/  IMAD.U32 R6, RZ, RZ, UR6 ;  /* 0x00000006ff067e24 */ /* 0x000fe2000f8e00ff */
[----:B----4-:R-:W-:Y:S01]  /*9340*/  MOV R11, UR5 ;  /* 0x00000005000b7c02 */ /* 0x010fe20008000f00 */
[----:B------:R-:W-:Y:S02]  /*9350*/  IMAD.U32 R10, RZ, RZ, UR4 ;  /* 0x00000004ff0a7e24 */ /* 0x000fe4000f8e00ff */
[----:B------:R-:W-:Y:S07]  /*9360*/  LEPC R20, `(.L_x_161) ;  /* 0x000000001014794e */ /* 0x000fee0000000000 */
[----:B---3-5:R-:W-:Y:S05]  /*9370*/  CALL.ABS.NOINC R14 ;  /* 0x000000000e007343 */ /* 0x028fea0003c00000 */
.L_x_161:
[----:B------:R-:W-:Y:S01]  /*9380*/  LOP3.LUT P0, RZ, R86, 0x1b0, RZ, 0xc0, !PT ;  /* 0x000001b056ff7812 */ /* 0x000fe2000780c0ff */
[----:B------:R-:W-:Y:S11]  /*9390*/  BSSY.RECONVERGENT B6, `(.L_x_162) ;  /* 0x0000013000067945 */ /* 0x000ff60003800200 */
[----:B------:R-:W-:Y:S01]  /*93a0*/  @!UPT UIADD3 URZ, UPT, UPT, URZ, URZ, URZ ;  /* 0x000000fffffff290 */ /* 0x000fe2000fffe0ff */
[----:B------:R-:W-:Y:S05]  /*93b0*/  @!P0 BRA `(.L_x_163) ;  /* 0x0000000000408947 */ /* 0x000fea0003800000 */
        /* <DEDUP_REMOVED lines=16> */
.L_x_163:
[----:B------:R-:W-:Y:S05]  /*94c0*/  BSYNC.RECONVERGENT B6 ;  /* 0x0000000000067941 */ /* 0x000fea0003800200 */
.L_x_162:
[----:B------:R-:W-:Y:S02]  /*94d0*/  R2UR UR4, R81 ;  /* 0x00000000510472ca */ /* 0x000fe400000e0000 */
[----:B------:R-:W-:Y:S02]  /*94e0*/  ISETP.NE.U32.AND P3, PT, R76, RZ, PT ;  /* 0x000000ff4c00720c */ /* 0x000fe40003f65070 */
[----:B------:R-:W-:Y:S02]  /*94f0*/  ISETP.NE.U32.AND P4, PT, R72, RZ, PT ;  /* 0x000000ff4800720c */ /* 0x000fe40003f85070 */
[----:B------:R-:W-:Y:S02]  /*9500*/  ISETP.NE.AND.EX P3, PT, R77, RZ, PT, P3 ;  /* 0x000000ff4d00720c */ /* 0x000fe40003f65330 */
[----:B------:R-:W-:Y:S02]  /*9510*/  PLOP3.LUT P1, PT, PT, PT, PT, 0x8, 0x80 ;  /* 0x000000000080781c */ /* 0x000fe40003f2e170 */
[----:B------:R-:W-:Y:S03]  /*9520*/  ISETP.NE.AND.EX P4, PT, R73, RZ, PT, P4 ;  /* 0x000000ff4900720c */ /* 0x000fe60003f85340 */
[----:B------:R-:W-:Y:S06]  /*9530*/  UISETP.NE.AND UP1, UPT, UR4, URZ, UPT ;  /* 0x000000ff0400728c */ /* 0x000fec000bf25270 */
[----:B------:R-:W-:Y:S05]  /*9540*/  PLOP3.LUT P0, PT, PT, PT, UP1, 0x80, 0x8 ;  /* 0x000000000008781c */ /* 0x000fea0003f0f018 */
[----:B------:R-:W1:Y:S08]  /*9550*/  @UP1 LDCU.64 UR4, c[0x0][0x888] ;  /* 0x00011100ff0417ac */ /* 0x000e700008000a00 */
[----:B------:R-:W-:Y:S01]  /*9560*/  @P0 PLOP3.LUT P1, PT, P3, PT, PT, 0x80, 0x8 ;  /* 0x000000000008081c */ /* 0x000fe20001f2f070 */
[----:B-1----:R-:W-:Y:S04]  /*9570*/  @UP1 UISETP.NE.U32.AND UP0, UPT, UR4, URZ, UPT ;  /* 0x000000ff0400128c */ /* 0x002fe8000bf05070 */
[----:B------:R-:W-:Y:S04]  /*9580*/  @UP1 UISETP.NE.AND.EX UP0, UPT, UR5, URZ, UPT, UP0 ;  /* 0x000000ff0500128c */ /* 0x000fe8000bf05300 */
[----:B------:R-:W-:Y:S01]  /*9590*/  @UP1 USEL UR4, URZ, 0xffffffff, UP0 ;  /* 0xffffffffff041887 */ /* 0x000fe20008000000 */
[----:B------:R-:W-:Y:S11]  /*95a0*/  @!P3 BRA `(.L_x_164) ;  /* 0x000000000030b947 */ /* 0x000ff60003800000 */
[----:B------:R-:W-:Y:S01]  /*95b0*/  ISETP.NE.U32.AND P2, PT, R74, RZ, PT ;  /* 0x000000ff4a00720c */ /* 0x000fe20003f45070 */
[----:B------:R-:W1:Y:S01]  /*95c0*/  LDCU.64 UR6, c[0x0][0x358] ;  /* 0x00006b00ff0677ac */ /* 0x000e620008000a00 */
[----:B------:R-:W-:Y:S02]  /*95d0*/  IMAD.MOV.U32 R79, RZ, RZ, 0x1 ;  /* 0x00000001ff4f7424 */ /* 0x000fe400078e00ff */
[----:B------:R-:W-:Y:S11]  /*95e0*/  ISETP.NE.AND.EX P2, PT, R75, RZ, PT, P2 ;  /* 0x000000ff4b00720c */ /* 0x000ff60003f45320 */
[----:B------:R-:W-:Y:S02]  /*95f0*/  @!UPT UIADD3 URZ, UPT, UPT, URZ, URZ, URZ ;  /* 0x000000fffffff290 */ /* 0x000fe4000fffe0ff */
[----:B------:R-:W2:Y:S01]  /*9600*/  @P2 LDC.64 R4, c[0x0][0x888] ;  /* 0x00022200ff042b82 */ /* 0x000ea20000000a00 */
[----:B------:R-:W-:Y:S04]  /*9610*/  @P2 IMAD R0, R76, UR49, RZ ;  /* 0x000000314c002c24 */ /* 0x000fe8000f8e02ff */
[----:B--2---:R-:W-:Y:S04]  /*9620*/  @P2 IMAD.WIDE R4, R0, 0x4, R4 ;  /* 0x0000000400042825 */ /* 0x004fe800078e0204 */
[----:B------:R-:W-:Y:S01]  /*9630*/  HFMA2 R0, -RZ, RZ, 0, 5.9604644775390625e-08 ;  /* 0x00000001ff007431 */ /* 0x000fe200000001ff */
[----:B-1---5:R1:W5:Y:S04]  /*9640*/  @P2 LDG.E R39, desc[UR6][R4.64] ;  /* 0x0000000604272981 */ /* 0x022368000c1e1900 */
[----:B------:R-:W-:Y:S01]  /*9650*/  @!P2 PRMT R79, R0, 0x7610, R79 ;  /* 0x00007610004fa816 */ /* 0x000fe2000000004f */
[----:B-1----:R-:W2:Y:S06]  /*9660*/  @!P2 LDC R39, c[0x0][0x880] ;  /* 0x00022000ff27ab82 */ /* 0x002eac0000000800 */
.L_x_164:
[----:B------:R-:W-:Y:S05]  /*9670*/  @!P4 BRA `(.L_x_165) ;  /* 0x000000000024c947 */ /* 0x000fea0003800000 */
[----:B------:R-:W-:Y:S01]  /*9680*/  ISETP.NE.U32.AND P2, PT, R70, RZ, PT ;  /* 0x000000ff4600720c */ /* 0x000fe20003f45070 */
[----:B------:R-:W1:Y:S03]  /*9690*/  LDCU.64 UR6, c[0x0][0x358] ;  /* 0x00006b00ff0677ac */ /* 0x000e660008000a00 */
[----:B------:R-:W-:Y:S11]  /*96a0*/  ISETP.NE.AND.EX P2, PT, R71, RZ, PT, P2 ;  /* 0x000000ff4700720c */ /* 0x000ff60003f45320 */
[----:B------:R-:W-:Y:S02]  /*96b0*/  @!UPT UIADD3 URZ, UPT, UPT, URZ, URZ, URZ ;  /* 0x000000fffffff290 */ /* 0x000fe4000fffe0ff */
[----:B------:R-:W3:Y:S01]  /*96c0*/  @P2 LDC.64 R4, c[0x0][0x8a8] ;  /* 0x00022a00ff042b82 */ /* 0x000ee20000000a00 */
[----:B------:R-:W-:Y:S04]  /*96d0*/  @P2 IMAD R0, R72, UR49, RZ ;  /* 0x0000003148002c24 */ /* 0x000fe8000f8e02ff */
[----:B---3--:R-:W-:Y:S05]  /*96e0*/  @P2 IMAD.WIDE R4, R0, 0x4, R4 ;  /* 0x0000000400042825 */ /* 0x008fea00078e0204 */
[----:B-1---5:R1:W5:Y:S02]  /*96f0*/  @P2 LDG.E R38, desc[UR6][R4.64] ;  /* 0x0000000604262981 */ /* 0x022364000c1e1900 */
[----:B-1----:R-:W3:Y:S02]  /*9700*/  @!P2 LDC R38, c[0x0][0x8a0] ;  /* 0x00022800ff26ab82 */ /* 0x002ee40000000800 */
.L_x_165:
[----:B--2--5:R-:W-:Y:S01]  /*9710*/  @P0 FSETP.NEU.AND P4, PT, R39, RZ, PT ;  /* 0x000000ff2700020b */ /* 0x024fe20003f8d000 */
[----:B------:R-:W-:Y:S01]  /*9720*/  IMAD.U32 R0, RZ, RZ, UR4 ;  /* 0x00000004ff007e24 */ /* 0x000fe2000f8e00ff */
[----:B------:R-:W-:Y:S01]  /*9730*/  @P0 LOP3.LUT P2, RZ, R79, 0xff, RZ, 0xc0, !PT ;  /* 0x000000ff4fff0812 */ /* 0x000fe2000784c0ff */
[----:B------:R-:W-:Y:S01]  /*9740*/  BSSY B1, `(.L_x_166) ;  /* 0x0000035000017945 */ /* 0x000fe20003800000 */
[----:B------:R-:W-:Y:S01]  /*9750*/  @P0 SEL R3, RZ, 0xffffffff, P4 ;  /* 0xffffffffff030807 */ /* 0x000fe20002000000 */
[----:B------:R-:W-:Y:S01]  /*9760*/  IMAD.IADD R2, R37, 0x1, R2 ;  /* 0x0000000125027824 */ /* 0x000fe200078e0202 */
[----:B------:R-:W-:Y:S02]  /*9770*/  LEA R87, R36, UR45, 0x3 ;  /* 0x0000002d24577c11 */ /* 0x000fe4000f8e18ff */
[----:B------:R-:W-:Y:S02]  /*9780*/  CS2R R18, SRZ ;  /* 0x0000000000127805 */ /* 0x000fe4000001ff00 */
[----:B------:R-:W-:Y:S02]  /*9790*/  @P1 SEL R3, R0, R3, !P2 ;  /* 0x0000000300031207 */ /* 0x000fe40005000000 */
[----:B------:R-:W-:Y:S02]  /*97a0*/  CS2R R16, SRZ ;  /* 0x0000000000107805 */ /* 0x000fe4000001ff00 */
[----:B------:R-:W-:Y:S02]  /*97b0*/  PLOP3.LUT P5, PT, PT, PT, PT, 0x8, 0x80 ;  /* 0x000000000080781c */ /* 0x000fe40003fae170 */
[----:B------:R-:W-:Y:S02]  /*97c0*/  CS2R R26, SRZ ;  /* 0x00000000001a7805 */ /* 0x000fe4000001ff00 */
[----:B------:R-:W-:Y:S02]  /*97d0*/  @P0 LOP3.LUT R3, R3, 0x1, RZ, 0xc0, !PT ;  /* 0x0000000103030812 */ /* 0x000fe400078ec0ff */
[----:B------:R-:W-:Y:S02]  /*97e0*/  CS2R R24, SRZ ;  /* 0x0000000000187805 */ /* 0x000fe4000001ff00 */
[----:B------:R-:W-:Y:S11]  /*97f0*/  ISETP.NE.U32.OR P1, PT, R3, 0x1, !P0 ;  /* 0x000000010300780c */ /* 0x000ff60004725470 */
[----:B------:R-:W-:Y:S02]  /*9800*/  @!UPT UIADD3 URZ, UPT, UPT, URZ, URZ, URZ ;  /* 0x000000fffffff290 */ /* 0x000fe4000fffe0ff */
[----:B------:R-:W-:Y:S04]  /*9810*/  @P1 SHF.L.U32 R0, R82, 0x1f, RZ ;  /* 0x0000001f52001819 */ /* 0x000fe800000006ff */
[----:B------:R1:W2:Y:S02]  /*9820*/  @P1 SYNCS.PHASECHK.TRANS64.TRYWAIT P0, [UR45+0x480], R0 ;  /* 0x00048000ff0015a7 */ /* 0x0002a4000800112d */
[----:B-1----:R-:W-:Y:S04]  /*9830*/  SHF.L.U32 R0, R84, 0x1f, RZ ;  /* 0x0000001f54007819 */ /* 0x002fe800000006ff */
[----:B------:R1:W4:Y:S01]  /*9840*/  SYNCS.PHASECHK.TRANS64.TRYWAIT P4, [R87+URZ+0x4b0], R0 ;  /* 0x0004b000570075a7 */ /* 0x00032200080811ff */
[----:B--2---:R-:W-:Y:S01]  /*9850*/  @P1 PLOP3.LUT P5, PT, P0, PT, PT, 0x8, 0x80 ;  /* 0x000000000080181c */ /* 0x004fe200007ae170 */
[----:B------:R-:W-:Y:S01]  /*9860*/  @!UPT UIADD3 URZ, UPT, UPT, URZ, URZ, URZ ;  /* 0x000000fffffff290 */ /* 0x000fe2000fffe0ff */
[----:B-1----:R-:W-:Y:S11]  /*9870*/  @!P1 BRA `(.L_x_167) ;  /* 0x0000000000849947 */ /* 0x002ff60003800000 */
[----:B------:R-:W-:Y:S01]  /*9880*/  ISETP.NE.U32.AND P0, PT, RZ, UR60, PT ;  /* 0x0000003cff007c0c */ /* 0x000fe2000bf05070 */
[----:B------:R-:W-:Y:S01]  /*9890*/  BSSY B0, `(.L_x_168) ;  /* 0x0000012000007945 */ /* 0x000fe20003800000 */
[----:B------:R-:W-:Y:S02]  /*98a0*/  FSETP.NEU.AND P2, PT, R39, RZ, PT ;  /* 0x000000ff2700720b */ /* 0x000fe40003f4d000 */
[----:B------:R-:W-:Y:S02]  /*98b0*/  CS2R R26, SRZ ;  /* 0x00000000001a7805 */ /* 0x000fe4000001ff00 */
[----:B------:R-:W-:Y:S02]  /*98c0*/  ISETP.NE.AND.EX P0, PT, RZ, UR61, PT, P0 ;  /* 0x0000003dff007c0c */ /* 0x000fe4000bf05300 */
[----:B------:R-:W-:Y:S02]  /*98d0*/  CS2R R24, SRZ ;  /* 0x0000000000187805 */ /* 0x000fe4000001ff00 */
[----:B------:R-:W-:Y:S02]  /*98e0*/  LOP3.LUT P1, RZ, R79, 0xff, RZ, 0xc0, !PT ;  /* 0x000000ff4fff7812 */ /* 0x000fe4000782c0ff */
[----:B------:R-:W-:Y:S02]  /*98f0*/  CS2R R18, SRZ ;  /* 0x0000000000127805 */ /* 0x000fe4000001ff00 */
[----:B------:R-:W-:Y:S02]  /*9900*/  SEL R3, RZ, 0xffffffff, P2 ;  /* 0xffffffffff037807 */ /* 0x000fe40001000000 */
[----:B------:R-:W-:Y:S02]  /*9910*/  CS2R R16, SRZ ;  /* 0x0000000000107805 */ /* 0x000fe4000001ff00 */
[----:B------:R-:W-:Y:S04]  /*9920*/  SEL R4, RZ, 0xffffffff, P0 ;  /* 0xffffffffff047807 */ /* 0x000fe80000000000 */
[----:B------:R-:W-:Y:S04]  /*9930*/  @P3 SEL R3, R4, R3, !P1 ;  /* 0x0000000304033207 */ /* 0x000fe80004800000 */
[----:B------:R-:W-:Y:S04]  /*9940*/  LOP3.LUT R3, R3, 0x1, RZ, 0xc0, !PT ;  /* 0x0000000103037812 */ /* 0x000fe800078ec0ff */
[----:B------:R-:W-:Y:S01]  /*9950*/  ISETP.NE.U32.AND P0, PT, R3, 0x1, PT ;  /* 0x000000010300780c */ /* 0x000fe20003f05070 */
[----:B------:R-:W-:Y:S01]  /*9960*/  @!UPT UIADD3 URZ, UPT, UPT, URZ, URZ, URZ ;  /* 0x000000fffffff290 */ /* 0x000fe2000fffe0ff */
[----:B------:R-:W-:Y:S11]  /*9970*/  @!P5 BRA `(.L_x_169) ;  /* 0x00000000000cd947 */ /* 0x000ff60003800000 */
[----:B------:R-:W-:Y:S04]  /*9980*/  SHF.L.U32 R4, R82, 0x1f, RZ ;  /* 0x0000001f52047819 */ /* 0x000fe800000006ff */
[----:B------:R-:W1:Y:S02]  /*9990*/  SYNCS.PHASECHK.TRANS64.TRYWAIT P1, [UR45+0x480], R4 ;  /* 0x00048004ff0075a7 */ /* 0x000e64000802112d */
[----:B-1----:R-:W-:Y:S05]  /*99a0*/  @!P1 BRA `(.L_x_170) ;  /* 0x0000003000109947 */ /* 0x002fea0003800000 */
.L_x_169:
[----:B------:R-:W-:Y:S05]  /*99b0*/  BSYNC B0 ;  /* 0x0000000000007941 */ /* 0x000fea0003800000 */
.L_x_168:
[----:B------:R-:W2:Y:S01]  /*99c0*/  S2UR UR5, SR_CgaCtaId ;  /* 0x00000000000579c3 */ /* 0x000ea20000008800 */
[----:B------:R1:W1:Y:S01]  /*99d0*/  @P0 LDS.128 R24, [R78+UR45+0x600] ;  /* 0x0006002d4e180984 */ /* 0x0002620008000c00 */
[----:B------:R-:W-:Y:S01]  /*99e0*/  UIADD3 UR4, UPT, UPT, UR45, 0x488, URZ ;  /* 0x000004882d047890 */ /* 0x000fe2000fffe0ff */
[----:B------:R-:W-:Y:S02]  /*99f0*/  LOP3.LUT R82, R82, 0x1, RZ, 0x3c, !PT ;  /* 0x0000000152527812 */ /* 0x000fe400078e3cff */
[----:B------:R1:W1:Y:S01]  /*9a00*/  @P0 LDS.128 R16, [R85+0x10] ;  /* 0x0000100055100984 */ /* 0x0002620000000c00 */
[----:B------:R-:W-:Y:S01]  /*9a10*/  @!PT LDS RZ, [RZ] ;  /* 0x00000000fffff984 */ /* 0x000fe20000000800 */
[----:B------:R-:W-:Y:S01]  /*9a20*/  @!PT LDS RZ, [RZ] ;  /* 0x00000000fffff984 */ /* 0x000fe20000000800 */
[----:B------:R-:W-:Y:S01]  /*9a30*/  @!PT LDS RZ, [RZ] ;  /* 0x00000000fffff984 */ /* 0x000fe20000000800 */
[----:B------:R-:W-:Y:S01]  /*9a40*/  @!PT LDS RZ, [RZ] ;  /* 0x00000000fffff984 */ /* 0x000fe20000000800 */
[----:B------:R5:W-:Y:S06]  /*9a50*/  MEMBAR.ALL.CTA ;  /* 0x0000000000007992 */ /* 0x000bec0000008000 */
[----:B-----5:R-:W5:Y:S01]  /*9a60*/  FENCE.VIEW.ASYNC.S ;  /* 0x00000000000073c6 */ /* 0x020f620000000000 */
[----:B--2---:R-:W-:Y:S09]  /*9a70*/  UPRMT UR4, UR5, 0x654, UR4 ;  /* 0x0000065405047896 */ /* 0x004ff20008000004 */
[----:B-----5:R-:W-:Y:S03]  /*9a80*/  SYNCS.ARRIVE.TRANS64.RED.A1T0 RZ, [UR4], RZ ;  /* 0x000000ffffff79a7 */ /* 0x020fe60008100404 */
.L_x_167:
[----:B------:R-:W-:Y:S05]  /*9a90*/  BSYNC B1 ;  /* 0x0000000000017941 */ /* 0x000fea0003800000 */
.L_x_166:
[----:B-1----:R-:W-:Y:S04]  /*9aa0*/  SHF.R.U32.HI R3, RZ, 0x15, R2 ;  /* 0x00000015ff037819 */ /* 0x002fe80000011602 */
[----:B------:R-:W-:Y:S01]  /*9ab0*/  LOP3.LUT P0, RZ, R3, 0x3, R80, 0x48, !PT ;  /* 0x0000000303ff7812 */ /* 0x000fe20007804850 */
[----:B------:R-:W-:Y:S01]  /*9ac0*/  @!UPT UIADD3 URZ, UPT, UPT, URZ, URZ, URZ ;  /* 0x000000fffffff290 */ /* 0x000fe2000fffe0ff */
[----:B----4-:R-:W-:Y:S11]  /*9ad0*/  @P4 BRA `(.L_x_171) ;  /* 0x0000000000084947 */ /* 0x010ff60003800000 */
[----:B------:R-:W1:Y:S02]  /*9ae0*/  SYNCS.PHASECHK.TRANS64.TRYWAIT P1, [R87+URZ+0x4b0], R0 ;  /* 0x0004b000570075a7 */ /* 0x000e6400080211ff */
[----:B-1----:R-:W-:Y:S05]  /*9af0*/  @!P1 BRA `(.L_x_172) ;  /* 0x0000002c00d49947 */ /* 0x002fea0003800000 */
.L_x_171:
[----:B------:R-:W-:Y:S05]  /*9b00*/  @!P0 BRA `(.L_x_173) ;  /* 0x0000000000408947 */ /* 0x000fea0003800000 */
[----:B------:R-:W2:Y:S01]  /*9b10*/  LDCU.64 UR8, c[0x4][0x70] ;  /* 0x01000e00ff0877ac */ /* 0x000ea20008000a00 */
[----:B------:R-:W-:Y:S01]  /*9b20*/  MOV R15, 0x0 ;  /* 0x00000000000f7802 */ /* 0x000fe20000000f00 */
[----:B------:R-:W-:Y:S02]  /*9b30*/  HFMA2 R12, -RZ, RZ, 0, 5.9604644775390625e-08 ;  /* 0x00000001ff0c7431 */ /* 0x000fe400000001ff */
[----:B------:R-:W-:Y:S02]  /*9b40*/  IMAD.MOV.U32 R8, RZ, RZ, 0x192 ;  /* 0x00000192ff087424 */ /* 0x000fe400078e00ff */
[----:B------:R-:W-:Y:S01]  /*9b50*/  IMAD.MOV.U32 R13, RZ, RZ, RZ ;  /* 0x000000ffff0d7224 */ /* 0x000fe200078e00ff */
[----:B------:R-:W4:Y:S01]  /*9b60*/  LDCU.64 UR6, c[0x4][0x78] ;  /* 0x01000f00ff0677ac */ /* 0x000f220008000a00 */
[----:B------:R-:W1:Y:S01]  /*9b70*/  LDC.64 R14, c[0x4][R15] ;  /* 0x010000000f0e7b82 */ /* 0x000e620000000a00 */
[----:B------:R-:W5:Y:S01]  /*9b80*/  LDCU.64 UR4, c[0x4][0x10] ;  /* 0x01000200ff0477ac */ /* 0x000f620008000a00 */
[----:B--2---:R-:W-:Y:S01]  /*9b90*/  MOV R5, UR9 ;  /* 0x0000000900057c02 */ /* 0x004fe20008000f00 */
[----:B------:R-:W-:Y:S01]  /*9ba0*/  IMAD.U32 R4, RZ, RZ, UR8 ;  /* 0x00000008ff047e24 */ /* 0x000fe2000f8e00ff */
[----:B----4-:R-:W-:Y:S01]  /*9bb0*/  MOV R7, UR7 ;  /* 0x0000000700077c02 */ /* 0x010fe20008000f00 */
[----:B------:R-:W-:Y:S01]  /*9bc0*/  IMAD.U32 R6, RZ, RZ, UR6 ;  /* 0x00000006ff067e24 */ /* 0x000fe2000f8e00ff */
[----:B-----5:R-:W-:Y:S01]  /*9bd0*/  MOV R11, UR5 ;  /* 0x00000005000b7c02 */ /* 0x020fe20008000f00 */
[----:B------:R-:W-:Y:S02]  /*9be0*/  IMAD.U32 R10, RZ, RZ, UR4 ;  /* 0x00000004ff0a7e24 */ /* 0x000fe4000f8e00ff */
[----:B------:R-:W-:Y:S07]  /*9bf0*/  LEPC R20, `(.L_x_173) ;  /* 0x000000001014794e */ /* 0x000fee0000000000 */
[----:B-1-3--:R-:W-:Y:S05]  /*9c00*/  CALL.ABS.NOINC R14 ;  /* 0x000000000e007343 */ /* 0x00afea0003c00000 */
.L_x_173:
[----:B------:R-:W-:Y:S01]  /*9c10*/  LOP3.LUT P0, RZ, R69, 0x60, RZ, 0xc0, !PT ;  /* 0x0000006045ff7812 */ /* 0x000fe2000780c0ff */
[----:B------:R-:W-:Y:S05]  /*9c20*/  WARPSYNC.ALL ;  /* 0x0000000000007948 */ /* 0x000fea0003800000 */
[----:B------:R-:W-:Y:S01]  /*9c30*/  R2UR UR4, R2 ;  /* 0x00000000020472ca */ /* 0x000fe200000e0000 */
[----:B------:R-:W-:Y:S01]  /*9c40*/  BSSY.RECONVERGENT B0, `(.L_x_174) ;  /* 0x00000bb000007945 */ /* 0x000fe20003800200 */
[-C--:B------:R-:W-:Y:S02]  /*9c50*/  F2FP.F16.E4M3.UNPACK_B R2, R24.reuse ;  /* 0x00000018ff02723e */ /* 0x080fe400020006ff */
[-C--:B------:R-:W-:Y:S02]  /*9c60*/  F2FP.F16.E4M3.UNPACK_B R4, R25.reuse ;  /* 0x00000019ff04723e */ /* 0x080fe400020006ff */
[----:B------:R-:W-:Y:S01]  /*9c70*/  F2FP.F16.E4M3.UNPACK_B R24, R24.H1 ;  /* 0x00000018ff18723e */ /* 0x000fe200030006ff */
[----:B-1----:R-:W-:Y:S01]  /*9c80*/  HADD2.F32 R0, -RZ, R2.H0_H0 ;  /* 0x20000002ff007230 */ /* 0x002fe20000004100 */
[----:B------:R-:W-:Y:S01]  /*9c90*/  F2FP.F16.E4M3.UNPACK_B R25, R25.H1 ;  /* 0x00000019ff19723e */ /* 0x000fe200030006ff */
[----:B------:R-:W-:Y:S01]  /*9ca0*/  HADD2.F32 R41, -RZ, R4.H0_H0 ;  /* 0x20000004ff297230 */ /* 0x000fe20000004100 */
[-C--:B------:R-:W-:Y:S01]  /*9cb0*/  F2FP.F16.E4M3.UNPACK_B R46, R26.reuse ;  /* 0x0000001aff2e723e */ /* 0x080fe200020006ff */
[--C-:B------:R-:W-:Y:S01]  /*9cc0*/  HADD2.F32 R3, -RZ, R24.reuse.H0_H0 ;  /* 0x20000018ff037230 */ /* 0x100fe20000004100 */
[----:B------:R-:W-:Y:S01]  /*9cd0*/  F2FP.F16.E4M3.UNPACK_B R48, R26.H1 ;  /* 0x0000001aff30723e */ /* 0x000fe200030006ff */
[----:B------:R-:W-:Y:S01]  /*9ce0*/  HADD2.F32 R40, -RZ, R24.H1_H1 ;  /* 0x30000018ff287230 */ /* 0x000fe20000004100 */
[-C--:B------:R-:W-:Y:S01]  /*9cf0*/  F2FP.F16.E4M3.UNPACK_B R50, R27.reuse ;  /* 0x0000001bff32723e */ /* 0x080fe200020006ff */
[----:B------:R-:W-:Y:S01]  /*9d00*/  HADD2.F32 R42, -RZ, R4.H1_H1 ;  /* 0x30000004ff2a7230 */ /* 0x000fe20000004100 */
[----:B------:R-:W-:Y:S01]  /*9d10*/  F2FP.F16.E4M3.UNPACK_B R52, R27.H1 ;  /* 0x0000001bff34723e */ /* 0x000fe200030006ff */
[--C-:B------:R-:W-:Y:S01]  /*9d20*/  HADD2.F32 R43, -RZ, R25.reuse.H0_H0 ;  /* 0x20000019ff2b7230 */ /* 0x100fe20000004100 */
[-C--:B------:R-:W-:Y:S01]  /*9d30*/  F2FP.F16.E4M3.UNPACK_B R54, R16.reuse ;  /* 0x00000010ff36723e */ /* 0x080fe200020006ff */
[----:B------:R-:W-:Y:S01]  /*9d40*/  HADD2.F32 R44, -RZ, R25.H1_H1 ;  /* 0x30000019ff2c7230 */ /* 0x000fe20000004100 */
[----:B------:R-:W-:Y:S01]  /*9d50*/  F2FP.F16.E4M3.UNPACK_B R56, R16.H1 ;  /* 0x00000010ff38723e */ /* 0x000fe200030006ff */
[----:B------:R-:W-:Y:S01]  /*9d60*/  HADD2.F32 R2, -RZ, R2.H1_H1 ;  /* 0x30000002ff027230 */ /* 0x000fe20000004100 */
[-C--:B------:R-:W-:Y:S01]  /*9d70*/  F2FP.F16.E4M3.UNPACK_B R58, R17.reuse ;  /* 0x00000011ff3a723e */ /* 0x080fe200020006ff */
[--C-:B------:R-:W-:Y:S01]  /*9d80*/  HADD2.F32 R45, -RZ, R46.reuse.H0_H0 ;  /* 0x2000002eff2d7230 */ /* 0x100fe20000004100 */
        /* <DEDUP_REMOVED lines=10> */
[----:B------:R-:W1:Y:S01]  /*9e30*/  LDTM.x32 R4, tmem[UR4] ;  /* 0x00000004000479ee */ /* 0x000e6200082c0000 */
[----:B------:R-:W-:Y:S01]  /*9e40*/  NOP ;  /* 0x0000000000007918 */ /* 0x000fe20000000000 */
[----:B------:R-:W-:Y:S01]  /*9e50*/  IADD3 R87, PT, PT, R87, 0x4c0, RZ ;  /* 0x000004c057577810 */ /* 0x000fe20007ffe0ff */
[--C-:B------:R-:W-:Y:S01]  /*9e60*/  HADD2.F32 R53, -RZ, R54.reuse.H0_H0 ;  /* 0x20000036ff357230 */ /* 0x100fe20000004100 */
[----:B------:R-:W-:Y:S01]  /*9e70*/  IADD3 R36, PT, PT, R36, 0x1, RZ ;  /* 0x0000000124247810 */ /* 0x000fe20007ffe0ff */
[----:B------:R-:W-:Y:S01]  /*9e80*/  HADD2.F32 R54, -RZ, R54.H1_H1 ;  /* 0x30000036ff367230 */ /* 0x000fe20000004100 */
[----:B------:R-:W-:Y:S01]  /*9e90*/  LOP3.LUT R87, R87, 0xfefffff8, RZ, 0xc0, !PT ;  /* 0xfefffff857577812 */ /* 0x000fe200078ec0ff */
[--C-:B------:R-:W-:Y:S02]  /*9ea0*/  HADD2.F32 R57, -RZ, R58.reuse.H0_H0 ;  /* 0x2000003aff397230 */ /* 0x100fe40000004100 */
[----:B------:R-:W-:Y:S01]  /*9eb0*/  HADD2.F32 R58, -RZ, R58.H1_H1 ;  /* 0x3000003aff3a7230 */ /* 0x000fe20000004100 */
[----:B-1----:R1:W-:Y:S01]  /*9ec0*/  SYNCS.ARRIVE.TRANS64.RED.A1T0 RZ, [R87+URZ], RZ ;  /* 0x000000ff57ff79a7 */ /* 0x0023e200081004ff */
[--C-:B------:R-:W-:Y:S02]  /*9ed0*/  HADD2.F32 R61, -RZ, R62.reuse.H0_H0 ;  /* 0x2000003eff3d7230 */ /* 0x100fe40000004100 */
[----:B------:R-:W-:Y:S02]  /*9ee0*/  HADD2.F32 R62, -RZ, R62.H1_H1 ;  /* 0x3000003eff3e7230 */ /* 0x000fe40000004100 */
[--C-:B------:R-:W-:Y:S02]  /*9ef0*/  HADD2.F32 R65, -RZ, R66.reuse.H0_H0 ;  /* 0x20000042ff417230 */ /* 0x100fe40000004100 */
[----:B------:R-:W-:Y:S02]  /*9f00*/  HADD2.F32 R66, -RZ, R66.H1_H1 ;  /* 0x30000042ff427230 */ /* 0x000fe40000004100 */
[--C-:B------:R-:W-:Y:S02]  /*9f10*/  HADD2.F32 R51, -RZ, R52.reuse.H0_H0 ;  /* 0x20000034ff337230 */ /* 0x100fe40000004100 */
[----:B------:R-:W-:Y:S02]  /*9f20*/  HADD2.F32 R52, -RZ, R52.H1_H1 ;  /* 0x30000034ff347230 */ /* 0x000fe40000004100 */
[--C-:B------:R-:W-:Y:S02]  /*9f30*/  HADD2.F32 R55, -RZ, R56.reuse.H0_H0 ;  /* 0x20000038ff377230 */ /* 0x100fe40000004100 */
[C---:B---3--:R-:W-:Y:S01]  /*9f40*/  FMUL R4, R38.reuse, R4 ;  /* 0x0000000426047220 */ /* 0x048fe20000400000 */
[C---:B------:R-:W-:Y:S01]  /*9f50*/  FMUL R5, R38.reuse, R5 ;  /* 0x0000000526057220 */ /* 0x040fe20000400000 */
[C---:B------:R-:W-:Y:S01]  /*9f60*/  FMUL R8, R38.reuse, R8 ;  /* 0x0000000826087220 */ /* 0x040fe20000400000 */
[C---:B------:R-:W-:Y:S01]  /*9f70*/  FMUL R9, R38.reuse, R9 ;  /* 0x0000000926097220 */ /* 0x040fe20000400000 */
[C---:B------:R-:W-:Y:S01]  /*9f80*/  FFMA R4, R39.reuse, R0, R4 ;  /* 0x0000000027047223 */ /* 0x040fe20000000004 */
[C---:B------:R-:W-:Y:S01]  /*9f90*/  FFMA R5, R39.reuse, R2, R5 ;  /* 0x0000000227057223 */ /* 0x040fe20000000005 */
[C---:B------:R-:W-:Y:S01]  /*9fa0*/  FMUL R12, R38.reuse, R12 ;  /* 0x0000000c260c7220 */ /* 0x040fe20000400000 */
        /* <DEDUP_REMOVED lines=15> */
[C---:B------:R-:W-:Y:S01]  /*a0a0*/  FFMA R6, R39.reuse, R3, R6 ;  /* 0x0000000327067223 */ /* 0x040fe20000000006 */
[C---:B------:R-:W-:Y:S01]  /*a0b0*/  FFMA R7, R39.reuse, R40, R7 ;  /* 0x0000002827077223 */ /* 0x040fe20000000007 */
[C---:B------:R-:W-:Y:S01]  /*a0c0*/  FFMA R8, R39.reuse, R41, R8 ;  /* 0x0000002927087223 */ /* 0x040fe20000000008 */
[C---:B------:R-:W-:Y:S01]  /*a0d0*/  FFMA R9, R39.reuse, R42, R9 ;  /* 0x0000002a27097223 */ /* 0x040fe20000000009 */
[C---:B------:R-:W-:Y:S01]  /*a0e0*/  FFMA R10, R39.reuse, R43, R10 ;  /* 0x0000002b270a7223 */ /* 0x040fe2000000000a */
[C---:B------:R-:W-:Y:S01]  /*a0f0*/  FFMA R11, R39.reuse, R44, R11 ;  /* 0x0000002c270b7223 */ /* 0x040fe2000000000b */
[C---:B------:R-:W-:Y:S01]  /*a100*/  FFMA R12, R39.reuse, R45, R12 ;  /* 0x0000002d270c7223 */ /* 0x040fe2000000000c */
[----:B------:R-:W-:Y:S01]  /*a110*/  FFMA R13, R39, R46, R13 ;  /* 0x0000002e270d7223 */ /* 0x000fe2000000000d */
[----:B------:R-:W-:Y:S01]  /*a120*/  F2FP.SATFINITE.E4M3.F32.PACK_AB_MERGE_C R6, R7, R6, RZ ;  /* 0x000000060706723e */ /* 0x000fe200048070ff */
[C---:B------:R-:W-:Y:S01]  /*a130*/  FMUL R14, R38.reuse, R14 ;  /* 0x0000000e260e7220 */ /* 0x040fe20000400000 */
[----:B------:R-:W-:Y:S01]  /*a140*/  F2FP.SATFINITE.E4M3.F32.PACK_AB_MERGE_C R10, R11, R10, RZ ;  /* 0x0000000a0b0a723e */ /* 0x000fe200048070ff */
[C---:B------:R-:W-:Y:S01]  /*a150*/  FMUL R15, R38.reuse, R15 ;  /* 0x0000000f260f7220 */ /* 0x040fe20000400000 */
[----:B------:R-:W-:Y:S01]  /*a160*/  F2FP.SATFINITE.E4M3.F32.PACK_AB_MERGE_C R4, R5, R4, R6 ;  /* 0x000000040504723e */ /* 0x000fe20004807006 */
[----:B------:R-:W-:Y:S01]  /*a170*/  FFMA R14, R39, R47, R14 ;  /* 0x0000002f270e7223 */ /* 0x000fe2000000000e */
[----:B------:R-:W-:Y:S01]  /*a180*/  F2FP.SATFINITE.E4M3.F32.PACK_AB_MERGE_C R5, R9, R8, R10 ;  /* 0x000000080905723e */ /* 0x000fe2000480700a */
[C---:B------:R-:W-:Y:S01]  /*a190*/  FFMA R15, R39.reuse, R48, R15 ;  /* 0x00000030270f7223 */ /* 0x040fe2000000000f */
[C---:B------:R-:W-:Y:S01]  /*a1a0*/  FFMA R16, R39.reuse, R49, R16 ;  /* 0x0000003127107223 */ /* 0x040fe20000000010 */
[C---:B------:R-:W-:Y:S01]  /*a1b0*/  FFMA R17, R39.reuse, R50, R17 ;  /* 0x0000003227117223 */ /* 0x040fe20000000011 */
[C---:B------:R-:W-:Y:S01]  /*a1c0*/  FMUL R18, R38.reuse, R18 ;  /* 0x0000001226127220 */ /* 0x040fe20000400000 */
[C---:B------:R-:W-:Y:S01]  /*a1d0*/  FMUL R19, R38.reuse, R19 ;  /* 0x0000001326137220 */ /* 0x040fe20000400000 */
[----:B------:R-:W-:Y:S02]  /*a1e0*/  HADD2.F32 R56, -RZ, R56.H1_H1 ;  /* 0x30000038ff387230 */ /* 0x000fe40000004100 */
[C---:B------:R-:W-:Y:S01]  /*a1f0*/  FMUL R22, R38.reuse, R22 ;  /* 0x0000001626167220 */ /* 0x040fe20000400000 */
[C---:B------:R-:W-:Y:S01]  /*a200*/  FFMA R18, R39.reuse, R51, R18 ;  /* 0x0000003327127223 */ /* 0x040fe20000000012 */
[C---:B------:R-:W-:Y:S01]  /*a210*/  FFMA R19, R39.reuse, R52, R19 ;  /* 0x0000003427137223 */ /* 0x040fe20000000013 */
[C---:B------:R-:W-:Y:S01]  /*a220*/  FMUL R23, R38.reuse, R23 ;  /* 0x0000001726177220 */ /* 0x040fe20000400000 */
[C---:B------:R-:W-:Y:S01]  /*a230*/  FFMA R20, R39.reuse, R53, R20 ;  /* 0x0000003527147223 */ /* 0x040fe20000000014 */
[C---:B------:R-:W-:Y:S01]  /*a240*/  FFMA R21, R39.reuse, R54, R21 ;  /* 0x0000003627157223 */ /* 0x040fe20000000015 */
[--C-:B------:R-:W-:Y:S02]  /*a250*/  HADD2.F32 R59, -RZ, R60.reuse.H0_H0 ;  /* 0x2000003cff3b7230 */ /* 0x100fe40000004100 */
[C---:B------:R-:W-:Y:S01]  /*a260*/  FFMA R22, R39.reuse, R55, R22 ;  /* 0x0000003727167223 */ /* 0x040fe20000000016 */
[----:B------:R-:W-:Y:S02]  /*a270*/  HADD2.F32 R60, -RZ, R60.H1_H1 ;  /* 0x3000003cff3c7230 */ /* 0x000fe40000004100 */
[C---:B------:R-:W-:Y:S01]  /*a280*/  FMUL R3, R38.reuse, R26 ;  /* 0x0000001a26037220 */ /* 0x040fe20000400000 */
        /* <DEDUP_REMOVED lines=16> */
[----:B------:R-:W-:Y:S01]  /*a390*/  FFMA R31, R39, R64, R31 ;  /* 0x00000040271f7223 */ /* 0x000fe2000000001f */
[----:B------:R-:W-:Y:S01]  /*a3a0*/  FMUL R35, R38, R35 ;  /* 0x0000002326237220 */ /* 0x000fe20000400000 */
[----:B------:R-:W-:Y:S01]  /*a3b0*/  F2FP.SATFINITE.E4M3.F32.PACK_AB_MERGE_C R14, R15, R14, RZ ;  /* 0x0000000e0f0e723e */ /* 0x000fe200048070ff */
[----:B------:R-:W-:Y:S01]  /*a3c0*/  FFMA R28, R39, R65, R28 ;  /* 0x00000041271c7223 */ /* 0x000fe2000000001c */
[----:B------:R-:W-:Y:S01]  /*a3d0*/  F2FP.SATFINITE.E4M3.F32.PACK_AB_MERGE_C R7, R19, R18, RZ ;  /* 0x000000121307723e */ /* 0x000fe200048070ff */
[C---:B------:R-:W-:Y:S01]  /*a3e0*/  FFMA R29, R39.reuse, R66, R29 ;  /* 0x00000042271d7223 */ /* 0x040fe2000000001d */
[----:B------:R-:W-:Y:S01]  /*a3f0*/  FFMA R30, R39, R67, R30 ;  /* 0x00000043271e7223 */ /* 0x000fe2000000001e */
[----:B------:R-:W-:Y:S01]  /*a400*/  F2FP.SATFINITE.E4M3.F32.PACK_AB_MERGE_C R22, R23, R22, RZ ;  /* 0x000000161716723e */ /* 0x000fe200048070ff */
[----:B------:R-:W-:Y:S01]  /*a410*/  FFMA R35, R39, R68, R35 ;  /* 0x0000004427237223 */ /* 0x000fe20000000023 */
[----:B------:R-:W-:Y:S02]  /*a420*/  F2FP.SATFINITE.E4M3.F32.PACK_AB_MERGE_C R6, R13, R12, R14 ;  /* 0x0000000c0d06723e */ /* 0x000fe4000480700e */
[----:B------:R-:W-:Y:S02]  /*a430*/  F2FP.SATFINITE.E4M3.F32.PACK_AB_MERGE_C R7, R17, R16, R7 ;  /* 0x000000101107723e */ /* 0x000fe40004807007 */
[----:B------:R-:W-:Y:S02]  /*a440*/  F2FP.SATFINITE.E4M3.F32.PACK_AB_MERGE_C R20, R21, R20, R22 ;  /* 0x000000141514723e */ /* 0x000fe40004807016 */
[----:B------:R-:W-:Y:S01]  /*a450*/  F2FP.SATFINITE.E4M3.F32.PACK_AB_MERGE_C R3, R27, R3, RZ ;  /* 0x000000031b03723e */ /* 0x000fe200048070ff */
[----:B------:R1:W-:Y:S01]  /*a460*/  STS.128 [R78+UR45+0x1600], R4 ;  /* 0x001600044e007988 */ /* 0x0003e20008000c2d */
[----:B------:R-:W-:Y:S02]  /*a470*/  F2FP.SATFINITE.E4M3.F32.PACK_AB_MERGE_C R22, R31, R26, RZ ;  /* 0x0000001a1f16723e */ /* 0x000fe400048070ff */
[----:B------:R-:W-:Y:S02]  /*a480*/  F2FP.SATFINITE.E4M3.F32.PACK_AB_MERGE_C R23, R35, R30, RZ ;  /* 0x0000001e2317723e */ /* 0x000fe400048070ff */
[----:B------:R-:W-:Y:S02]  /*a490*/  F2FP.SATFINITE.E4M3.F32.PACK_AB_MERGE_C R21, R2, R0, R3 ;  /* 0x000000000215723e */ /* 0x000fe40004807003 */
[----:B------:R-:W-:Y:S02]  /*a4a0*/  F2FP.SATFINITE.E4M3.F32.PACK_AB_MERGE_C R22, R25, R24, R22 ;  /* 0x000000181916723e */ /* 0x000fe40004807016 */
[----:B------:R-:W-:Y:S05]  /*a4b0*/  F2FP.SATFINITE.E4M3.F32.PACK_AB_MERGE_C R23, R29, R28, R23 ;  /* 0x0000001c1d17723e */ /* 0x000fea0004807017 */
[----:B------:R1:W-:Y:S01]  /*a4c0*/  STS.128 [R85+0x1010], R20 ;  /* 0x0010101455007388 */ /* 0x0003e20000000c00 */
[----:B------:R-:W-:Y:S01]  /*a4d0*/  @!PT LDS RZ, [RZ] ;  /* 0x00000000fffff984 */ /* 0x000fe20000000800 */
[----:B------:R-:W-:Y:S01]  /*a4e0*/  @!PT LDS RZ, [RZ] ;  /* 0x00000000fffff984 */ /* 0x000fe20000000800 */
[----:B------:R-:W-:Y:S01]  /*a4f0*/  @!PT LDS RZ, [RZ] ;  /* 0x00000000fffff984 */ /* 0x000fe20000000800 */
[----:B------:R-:W-:Y:S01]  /*a500*/  @!PT LDS RZ, [RZ] ;  /* 0x00000000fffff984 */ /* 0x000fe20000000800 */
[----:B------:R2:W-:Y:S07]  /*a510*/  MEMBAR.ALL.CTA ;  /* 0x0000000000007992 */ /* 0x0005ee0000008000 */
[----:B--2---:R-:W2:Y:S02]  /*a520*/  FENCE.VIEW.ASYNC.S ;  /* 0x00000000000073c6 */ /* 0x004ea40000000000 */
[----:B--2---:R-:W-:Y:S06]  /*a530*/  BAR.SYNC.DEFER_BLOCKING 0x1, 0x80 ;  /* 0x0042000000007b1d */ /* 0x004fec0000010000 */
[----:B------:R-:W-:Y:S05]  /*a540*/  @P0 BRA `(.L_x_175) ;  /* 0x0000000000a80947 */ /* 0x000fea0003800000 */
[----:B------:R-:W-:Y:S01]  /*a550*/  ULOP3.LUT UR4, UR44, UR58, URZ, 0x3c, !UPT ;  /* 0x0000003a2c047292 */ /* 0x000fe2000f8e3cff */
[----:B------:R-:W-:Y:S01]  /*a560*/  IMAD.U32 R3, RZ, RZ, UR58 ;  /* 0x0000003aff037e24 */ /* 0x000fe2000f8e00ff */
[----:B------:R-:W2:Y:S01]  /*a570*/  LDCU.64 UR6, c[0x0][0x348] ;  /* 0x00006900ff0677ac */ /* 0x000ea20008000a00 */
[----:B------:R-:W-:Y:S03]  /*a580*/  IMAD.U32 R0, RZ, RZ, UR44 ;  /* 0x0000002cff007e24 */ /* 0x000fe6000f8e00ff */
[----:B------:R-:W-:Y:S01]  /*a590*/  IABS R3, R3 ;  /* 0x0000000300037213 */ /* 0x000fe20000000000 */
[----:B------:R-:W-:Y:S01]  /*a5a0*/  USHF.L.U32 UR9, UR46, 0x6, URZ ;  /* 0x000000062e097899 */ /* 0x000fe200080006ff */
[----:B------:R-:W-:Y:S01]  /*a5b0*/  IABS R0, R0 ;  /* 0x0000000000007213 */ /* 0x000fe20000000000 */
[----:B------:R-:W-:Y:S01]  /*a5c0*/  USHF.L.U32 UR10, UR47, 0x6, URZ ;  /* 0x000000062f0a7899 */ /* 0x000fe200080006ff */
[----:B-1----:R-:W1:Y:S01]  /*a5d0*/  I2F.RP R4, R3 ;  /* 0x0000000300047306 */ /* 0x002e620000209400 */
[----:B------:R-:W-:Y:S02]  /*a5e0*/  UISETP.GE.AND UP0, UPT, UR4, URZ, UPT ;  /* 0x000000ff0400728c */ /* 0x000fe4000bf06270 */
[----:B------:R-:W-:Y:S02]  /*a5f0*/  UISETP.NE.AND UP1, UPT, UR58, URZ, UPT ;  /* 0x000000ff3a00728c */ /* 0x000fe4000bf25270 */
[----:B------:R-:W-:Y:S06]  /*a600*/  UIADD3 UR4, UPT, UPT, UR45, 0x1600, URZ ;  /* 0x000016002d047890 */ /* 0x000fec000fffe0ff */
[----:B------:R-:W-:Y:S01]  /*a610*/  IMAD.U32 R86, RZ, RZ, UR4 ;  /* 0x00000004ff567e24 */ /* 0x000fe2000f8e00ff */
[----:B-1----:R-:W1:Y:S04]  /*a620*/  MUFU.RCP R4, R4 ;  /* 0x0000000400047308 */ /* 0x002e680000001000 */
[----:B------:R-:W-:Y:S01]  /*a630*/  R2UR UR8, R86 ;  /* 0x00000000560872ca */ /* 0x000fe200000e0000 */
[----:B-1----:R-:W-:Y:S05]  /*a640*/  VIADD R4, R4, 0xffffffe ;  /* 0x0ffffffe04047836 */ /* 0x002fea0000000000 */
[----:B------:R-:W1:Y:S02]  /*a650*/  F2I.FTZ.U32.TRUNC.NTZ R5, R4 ;  /* 0x0000000400057305 */ /* 0x000e64000021f000 */
[----:B-1----:R-:W-:Y:S02]  /*a660*/  IADD3 R2, PT, PT, RZ, -R5, RZ ;  /* 0x80000005ff027210 */ /* 0x002fe40007ffe0ff */
[----:B------:R-:W-:Y:S03]  /*a670*/  MOV R4, RZ ;  /* 0x000000ff00047202 */ /* 0x000fe60000000f00 */
        /* <DEDUP_REMOVED lines=9> */
[----:B------:R-:W-:Y:S11]  /*a710*/  ISETP.GE.U32.AND P1, PT, R0, R3, PT ;  /* 0x000000030000720c */ /* 0x000ff60003f26070 */
[----:B------:R-:W-:Y:S02]  /*a720*/  @!UPT UIADD3 URZ, UPT, UPT, URZ, URZ, URZ ;  /* 0x000000fffffff290 */ /* 0x000fe4000fffe0ff */
[----:B------:R-:W-:Y:S04]  /*a730*/  @P1 IADD3 R5, PT, PT, R5, 0x1, RZ ;  /* 0x0000000105051810 */ /* 0x000fe80007ffe0ff */
[----:B------:R-:W-:Y:S11]  /*a740*/  R2UR UR12, R5 ;  /* 0x00000000050c72ca */ /* 0x000ff600000e0000 */
[----:B------:R-:W-:Y:S02]  /*a750*/  @!UPT UIADD3 URZ, UPT, UPT, URZ, URZ, URZ ;  /* 0x000000fffffff290 */ /* 0x000fe4000fffe0ff */
[----:B------:R-:W-:Y:S02]  /*a760*/  @!UP0 UIADD3 UR12, UPT, UPT, -UR12, URZ, URZ ;  /* 0x000000ff0c0c8290 */ /* 0x000fe4000fffe1ff */
[----:B------:R-:W-:Y:S02]  /*a770*/  @!UP1 ULOP3.LUT UR12, URZ, UR58, URZ, 0x33, !UPT ;  /* 0x0000003aff0c9292 */ /* 0x000fe4000f8e33ff */
[----:B--2---:R-:W-:Y:S02]  /*a780*/  UIADD3 UR4, UP0, UPT, UR6, 0x680, URZ ;  /* 0x0000068006047890 */ /* 0x004fe4000ff1e0ff */
[----:B------:R-:W-:Y:S04]  /*a790*/  UIADD3 UR5, UPT, UPT, -UR12, URZ, URZ ;  /* 0x000000ff0c057290 */ /* 0x000fe8000fffe1ff */
[----:B------:R-:W-:Y:S02]  /*a7a0*/  UIMAD UR11, UR58, UR5, UR44 ;  /* 0x000000053a0b72a4 */ /* 0x000fe4000f8e022c */
[----:B------:R-:W-:Y:S09]  /*a7b0*/  UIADD3.X UR5, UPT, UPT, URZ, UR7, URZ, UP0, !UPT ;  /* 0x00000007ff057290 */ /* 0x000ff200087fe4ff */
[----:B------:R2:W-:Y:S01]  /*a7c0*/  UTMASTG.4D [UR8], [UR4] ;  /* 0x00000008040073b5 */ /* 0x0005e20008018000 */
[----:B------:R0:W-:Y:S01]  /*a7d0*/  UTMACMDFLUSH ;  /* 0x00000000000079b7 */ /* 0x0001e20000000000 */
[----:B--2---:R-:W-:Y:S04]  /*a7e0*/  DEPBAR.LE SB0, 0x0 ;  /* 0x000080000000791a */ /* 0x004fe80000000000 */
.L_x_175:
[----:B------:R-:W-:Y:S05]  /*a7f0*/  BSYNC.RECONVERGENT B0 ;  /* 0x0000000000007941 */ /* 0x000fea0003800200 */
.L_x_174:
[----:B------:R-:W-:Y:S01]  /*a800*/  BAR.SYNC.DEFER_BLOCKING 0x1, 0x80 ;  /* 0x0042000000007b1d */ /* 0x000fe20000010000 */
[C---:B------:R-:W-:Y:S01]  /*a810*/  ISETP.NE.AND P0, PT, R36.reuse, 0x2, PT ;  /* 0x000000022400780c */ /* 0x040fe20003f05270 */
[----:B------:R-:W-:Y:S01]  /*a820*/  UISETP.NE.AND UP0, UPT, UR50, URZ, UPT ;  /* 0x000000ff3200728c */ /* 0x000fe2000bf05270 */
[----:B------:R-:W-:Y:S01]  /*a830*/  LOP3.LUT R83, R83, 0x1, RZ, 0x3c, !PT ;  /* 0x0000000153537812 */ /* 0x000fe200078e3cff */
[----:B------:R-:W-:Y:S01]  /*a840*/  UIADD3 UR26, UPT, UPT, UR36, UR63, URZ ;  /* 0x0000003f241a7290 */ /* 0x000fe2000fffe0ff */
[----:B------:R-:W-:Y:S01]  /*a850*/  SEL R0, RZ, 0x1, P0 ;  /* 0x00000001ff007807 */ /* 0x000fe20000000000 */
[----:B------:R-:W-:Y:S01]  /*a860*/  UIADD3 UR47, UPT, UPT, UR37, UR62, URZ ;  /* 0x0000003e252f7290 */ /* 0x000fe2000fffe0ff */
[----:B------:R-:W-:Y:S02]  /*a870*/  SEL R36, R36, RZ, P0 ;  /* 0x000000ff24247207 */ /* 0x000fe40000000000 */
[----:B------:R-:W-:Y:S01]  /*a880*/  LOP3.LUT R84, R84, R0, RZ, 0x3c, !PT ;  /* 0x0000000054547212 */ /* 0x000fe200078e3cff */
[----:B------:R-:W-:Y:S01]  /*a890*/  UMOV UR49, UR57 ;  /* 0x0000003900317c82 */ /* 0x000fe20008000000 */
[----:B------:R-:W-:Y:S07]  /*a8a0*/  BRA.U UP0, `(.L_x_176) ;  /* 0xffffffe100507547 */ /* 0x000fee000b83ffff */
[----:B------:R-:W-:Y:S05]  /*a8b0*/  EXIT ;  /* 0x000000000000794d */ /* 0x000fea0003800000 */
.L_x_25:
[----:B------:R-:W-:Y:S07]  /*a8c0*/  MOV R0, UR11 ;  /* 0x0000000b00007c02 */ /* 0x000fee0008000f00 */
.L_x_177:
[----:B--2---:R2:W3:Y:S02]  /*a8d0*/  SYNCS.PHASECHK.TRANS64.TRYWAIT P0, [R0+URZ+0x240], R4 ;  /* 0x00024004000075a7 */ /* 0x0044e400080011ff */
[----:B---3--:R-:W-:Y:S05]  /*a8e0*/  @!P0 NANOSLEEP.SYNCS 0x989680 ;  /* 0x009896800000895d */ /* 0x008fea0003900000 */
[----:B------:R-:W3:Y:S02]  /*a8f0*/  @!P0 SYNCS.PHASECHK.TRANS64 P0, [R0+URZ+0x240], R4 ;  /* 0x00024004000085a7 */ /* 0x000ee400080010ff */
[----:B---3--:R-:W-:Y:S05]  /*a900*/  @!P0 BRA `(.L_x_177) ;  /* 0xfffffffc00f08947 */ /* 0x008fea000383ffff */
[----:B------:R-:W-:Y:S05]  /*a910*/  BRA `(.L_x_24) ;  /* 0xffffff7c004c7947 */ /* 0x000fea000383ffff */
.L_x_32:
[----:B--2---:R-:W-:Y:S07]  /*a920*/  MOV R0, UR21 ;  /* 0x0000001500007c02 */ /* 0x004fee0008000f00 */
.L_x_178:
[----:B--2---:R2:W3:Y:S02]  /*a930*/  SYNCS.PHASECHK.TRANS64.TRYWAIT P0, [R0+URZ+0x240], R4 ;  /* 0x00024004000075a7 */ /* 0x0044e400080011ff */
[----:B---3--:R-:W-:Y:S05]  /*a940*/  @!P0 NANOSLEEP.SYNCS 0x989680 ;  /* 0x009896800000895d */ /* 0x008fea0003900000 */
[----:B------:R-:W3:Y:S02]  /*a950*/  @!P0 SYNCS.PHASECHK.TRANS64 P0, [R0+URZ+0x240], R4 ;  /* 0x00024004000085a7 */ /* 0x000ee400080010ff */
[----:B---3--:R-:W-:Y:S05]  /*a960*/  @!P0 BRA `(.L_x_178) ;  /* 0xfffffffc00f08947 */ /* 0x008fea000383ffff */
[----:B------:R-:W-:Y:S05]  /*a970*/  BRA `(.L_x_31) ;  /* 0xffffff8000787947 */ /* 0x000fea000383ffff */
.L_x_37:
[----:B------:R-:W-:-:S07]  /*a980*/  MOV R0, UR24 ;  /* 0x0000001800007c02 */ /* 0x000fce0008000f00 */
.L_x_179:
[----:B--2---:R2:W3:Y:S02]  /*a990*/  SYNCS.PHASECHK.TRANS64.TRYWAIT P0, [R0+URZ+0x4a0], R3 ;  /* 0x0004a003000075a7 */ /* 0x0044e400080011ff */
[----:B---3--:R-:W-:Y:S05]  /*a9a0*/  @!P0 NANOSLEEP.SYNCS 0x989680 ;  /* 0x009896800000895d */ /* 0x008fea0003900000 */
[----:B------:R-:W3:Y:S02]  /*a9b0*/  @!P0 SYNCS.PHASECHK.TRANS64 P0, [R0+URZ+0x4a0], R3 ;  /* 0x0004a003000085a7 */ /* 0x000ee400080010ff */
[----:B---3--:R-:W-:Y:S05]  /*a9c0*/  @!P0 BRA `(.L_x_179) ;  /* 0xfffffffc00f08947 */ /* 0x008fea000383ffff */
[----:B------:R-:W-:Y:S05]  /*a9d0*/  BRA `(.L_x_180) ;  /* 0xffffff8400447947 */ /* 0x000fea000383ffff */
.L_x_41:
[----:B------:R-:W-:-:S07]  /*a9e0*/  MOV R0, UR4 ;  /* 0x0000000400007c02 */ /* 0x000fce0008000f00 */
.L_x_181:
[----:B--2---:R2:W3:Y:S02]  /*a9f0*/  SYNCS.PHASECHK.TRANS64.TRYWAIT P0, [R0+URZ], R2 ;  /* 0x00000002000075a7 */ /* 0x0044e400080011ff */
[----:B---3--:R-:W-:Y:S05]  /*aa00*/  @!P0 NANOSLEEP.SYNCS 0x989680 ;  /* 0x009896800000895d */ /* 0x008fea0003900000 */
[----:B------:R-:W3:Y:S02]  /*aa10*/  @!P0 SYNCS.PHASECHK.TRANS64 P0, [R0+URZ], R2 ;  /* 0x00000002000085a7 */ /* 0x000ee400080010ff */
[----:B---3--:R-:W-:Y:S05]  /*aa20*/  @!P0 BRA `(.L_x_181) ;  /* 0xfffffffc00f08947 */ /* 0x008fea000383ffff */
[----:B------:R-:W-:Y:S05]  /*aa30*/  BRA `(.L_x_182) ;  /* 0xffffff8800d07947 */ /* 0x000fea000383ffff */
.L_x_42:
[----:B------:R-:W-:-:S07]  /*aa40*/  MOV R0, UR5 ;  /* 0x0000000500007c02 */ /* 0x000fce0008000f00 */
.L_x_183:
[----:B--2---:R2:W3:Y:S02]  /*aa50*/  SYNCS.PHASECHK.TRANS64.TRYWAIT P0, [R0+URZ], R2 ;  /* 0x00000002000075a7 */ /* 0x0044e400080011ff */
[----:B---3--:R-:W-:Y:S05]  /*aa60*/  @!P0 NANOSLEEP.SYNCS 0x989680 ;  /* 0x009896800000895d */ /* 0x008fea0003900000 */
[----:B------:R-:W3:Y:S02]  /*aa70*/  @!P0 SYNCS.PHASECHK.TRANS64 P0, [R0+URZ], R2 ;  /* 0x00000002000085a7 */ /* 0x000ee400080010ff */
[----:B---3--:R-:W-:Y:S05]  /*aa80*/  @!P0 BRA `(.L_x_183) ;  /* 0xfffffffc00f08947 */ /* 0x008fea000383ffff */
[----:B------:R-:W-:Y:S05]  /*aa90*/  BRA `(.L_x_184) ;  /* 0xffffff8800e07947 */ /* 0x000fea000383ffff */
.L_x_43:
[----:B------:R-:W-:-:S07]  /*aaa0*/  MOV R0, UR5 ;  /* 0x0000000500007c02 */ /* 0x000fce0008000f00 */
.L_x_185:
[----:B--2---:R2:W3:Y:S02]  /*aab0*/  SYNCS.PHASECHK.TRANS64.TRYWAIT P0, [R0+URZ], R2 ;  /* 0x00000002000075a7 */ /* 0x0044e400080011ff */
[----:B---3--:R-:W-:Y:S05]  /*aac0*/  @!P0 NANOSLEEP.SYNCS 0x989680 ;  /* 0x009896800000895d */ /* 0x008fea0003900000 */
[----:B------:R-:W3:Y:S02]  /*aad0*/  @!P0 SYNCS.PHASECHK.TRANS64 P0, [R0+URZ], R2 ;  /* 0x00000002000085a7 */ /* 0x000ee400080010ff */
[----:B---3--:R-:W-:Y:S05]  /*aae0*/  @!P0 BRA `(.L_x_185) ;  /* 0xfffffffc00f08947 */ /* 0x008fea000383ffff */
[----:B------:R-:W-:Y:S05]  /*aaf0*/  BRA `(.L_x_186) ;  /* 0xffffff8800f07947 */ /* 0x000fea000383ffff */
.L_x_44:
[----:B------:R-:W-:-:S07]  /*ab00*/  MOV R0, UR5 ;  /* 0x0000000500007c02 */ /* 0x000fce0008000f00 */
.L_x_187:
[----:B--2---:R2:W3:Y:S02]  /*ab10*/  SYNCS.PHASECHK.TRANS64.TRYWAIT P0, [R0+URZ], R2 ;  /* 0x00000002000075a7 */ /* 0x0044e400080011ff */
[----:B---3--:R-:W-:Y:S05]  /*ab20*/  @!P0 NANOSLEEP.SYNCS 0x989680 ;  /* 0x009896800000895d */ /* 0x008fea0003900000 */
[----:B------:R-:W3:Y:S02]  /*ab30*/  @!P0 SYNCS.PHASECHK.TRANS64 P0, [R0+URZ], R2 ;  /* 0x00000002000085a7 */ /* 0x000ee400080010ff */
[----:B---3--:R-:W-:Y:S05]  /*ab40*/  @!P0 BRA `(.L_x_187) ;  /* 0xfffffffc00f08947 */ /* 0x008fea000383ffff */
[----:B------:R-:W-:Y:S05]  /*ab50*/  BRA `(.L_x_188) ;  /* 0xffffff8c00007947 */ /* 0x000fea000383ffff */
.L_x_45:
[----:B------:R-:W-:-:S07]  /*ab60*/  MOV R0, UR5 ;  /* 0x0000000500007c02 */ /* 0x000fce0008000f00 */
.L_x_189:
[----:B--2---:R2:W3:Y:S02]  /*ab70*/  SYNCS.PHASECHK.TRANS64.TRYWAIT P0, [R0+URZ], R2 ;  /* 0x00000002000075a7 */ /* 0x0044e400080011ff */
[----:B---3--:R-:W-:Y:S05]  /*ab80*/  @!P0 NANOSLEEP.SYNCS 0x989680 ;  /* 0x009896800000895d */ /* 0x008fea0003900000 */
[----:B------:R-:W3:Y:S02]  /*ab90*/  @!P0 SYNCS.PHASECHK.TRANS64 P0, [R0+URZ], R2 ;  /* 0x00000002000085a7 */ /* 0x000ee400080010ff */
[----:B---3--:R-:W-:Y:S05]  /*aba0*/  @!P0 BRA `(.L_x_189) ;  /* 0xfffffffc00f08947 */ /* 0x008fea000383ffff */
[----:B------:R-:W-:Y:S05]  /*abb0*/  BRA `(.L_x_190) ;  /* 0xffffff8c00107947 */ /* 0x000fea000383ffff */
.L_x_46:
[----:B------:R-:W-:-:S07]  /*abc0*/  MOV R0, UR5 ;  /* 0x0000000500007c02 */ /* 0x000fce0008000f00 */
.L_x_191:
[----:B--2---:R2:W3:Y:S02]  /*abd0*/  SYNCS.PHASECHK.TRANS64.TRYWAIT P0, [R0+URZ], R2 ;  /* 0x00000002000075a7 */ /* 0x0044e400080011ff */
[----:B---3--:R-:W-:Y:S05]  /*abe0*/  @!P0 NANOSLEEP.SYNCS 0x989680 ;  /* 0x009896800000895d */ /* 0x008fea0003900000 */
[----:B------:R-:W3:Y:S02]  /*abf0*/  @!P0 SYNCS.PHASECHK.TRANS64 P0, [R0+URZ], R2 ;  /* 0x00000002000085a7 */ /* 0x000ee400080010ff */
[----:B---3--:R-:W-:Y:S05]  /*ac00*/  @!P0 BRA `(.L_x_191) ;  /* 0xfffffffc00f08947 */ /* 0x008fea000383ffff */
[----:B------:R-:W-:Y:S05]  /*ac10*/  BRA `(.L_x_192) ;  /* 0xffffff8c00207947 */ /* 0x000fea000383ffff */
.L_x_47:
[----:B------:R-:W-:-:S07]  /*ac20*/  MOV R0, UR5 ;  /* 0x0000000500007c02 */ /* 0x000fce0008000f00 */
.L_x_193:
[----:B--2---:R2:W3:Y:S02]  /*ac30*/  SYNCS.PHASECHK.TRANS64.TRYWAIT P0, [R0+URZ], R2 ;  /* 0x00000002000075a7 */ /* 0x0044e400080011ff */
[----:B---3--:R-:W-:Y:S05]  /*ac40*/  @!P0 NANOSLEEP.SYNCS 0x989680 ;  /* 0x009896800000895d */ /* 0x008fea0003900000 */
[----:B------:R-:W3:Y:S02]  /*ac50*/  @!P0 SYNCS.PHASECHK.TRANS64 P0, [R0+URZ], R2 ;  /* 0x00000002000085a7 */ /* 0x000ee400080010ff */
[----:B---3--:R-:W-:Y:S05]  /*ac60*/  @!P0 BRA `(.L_x_193) ;  /* 0xfffffffc00f08947 */ /* 0x008fea000383ffff */
[----:B------:R-:W-:Y:S05]  /*ac70*/  BRA `(.L_x_194) ;  /* 0xffffff8c00307947 */ /* 0x000fea000383ffff */
.L_x_48:
[----:B------:R-:W-:-:S07]  /*ac80*/  MOV R0, UR5 ;  /* 0x0000000500007c02 */ /* 0x000fce0008000f00 */
.L_x_195:
[----:B--2---:R2:W3:Y:S02]  /*ac90*/  SYNCS.PHASECHK.TRANS64.TRYWAIT P0, [R0+URZ], R2 ;  /* 0x00000002000075a7 */ /* 0x0044e400080011ff */
[----:B---3--:R-:W-:Y:S05]  /*aca0*/  @!P0 NANOSLEEP.SYNCS 0x989680 ;  /* 0x009896800000895d */ /* 0x008fea0003900000 */
[----:B------:R-:W3:Y:S02]  /*acb0*/  @!P0 SYNCS.PHASECHK.TRANS64 P0, [R0+URZ], R2 ;  /* 0x00000002000085a7 */ /* 0x000ee400080010ff */
[----:B---3--:R-:W-:Y:S05]  /*acc0*/  @!P0 BRA `(.L_x_195) ;  /* 0xfffffffc00f08947 */ /* 0x008fea000383ffff */
[----:B------:R-:W-:Y:S05]  /*acd0*/  BRA `(.L_x_196) ;  /* 0xffffff8c00407947 */ /* 0x000fea000383ffff */
.L_x_49:
[----:B------:R-:W-:-:S07]  /*ace0*/  MOV R0, UR5 ;  /* 0x0000000500007c02 */ /* 0x000fce0008000f00 */
.L_x_197:
[----:B--2---:R2:W3:Y:S02]  /*acf0*/  SYNCS.PHASECHK.TRANS64.TRYWAIT P0, [R0+URZ], R2 ;  /* 0x00000002000075a7 */ /* 0x0044e400080011ff */
[----:B---3--:R-:W-:Y:S05]  /*ad00*/  @!P0 NANOSLEEP.SYNCS 0x989680 ;  /* 0x009896800000895d */ /* 0x008fea0003900000 */
[----:B------:R-:W3:Y:S02]  /*ad10*/  @!P0 SYNCS.PHASECHK.TRANS64 P0, [R0+URZ], R2 ;  /* 0x00000002000085a7 */ /* 0x000ee400080010ff */
[----:B---3--:R-:W-:Y:S05]  /*ad20*/  @!P0 BRA `(.L_x_197) ;  /* 0xfffffffc00f08947 */ /* 0x008fea000383ffff */
[----:B------:R-:W-:Y:S05]  /*ad30*/  BRA `(.L_x_198) ;  /* 0xffffff8c00507947 */ /* 0x000fea000383ffff */
.L_x_50:
[----:B------:R-:W-:-:S07]  /*ad40*/  MOV R0, UR5 ;  /* 0x0000000500007c02 */ /* 0x000fce0008000f00 */
.L_x_199:
[----:B--2---:R2:W3:Y:S02]  /*ad50*/  SYNCS.PHASECHK.TRANS64.TRYWAIT P0, [R0+URZ], R2 ;  /* 0x00000002000075a7 */ /* 0x0044e400080011ff */
[----:B---3--:R-:W-:Y:S05]  /*ad60*/  @!P0 NANOSLEEP.SYNCS 0x989680 ;  /* 0x009896800000895d */ /* 0x008fea0003900000 */
[----:B------:R-:W3:Y:S02]  /*ad70*/  @!P0 SYNCS.PHASECHK.TRANS64 P0, [R0+URZ], R2 ;  /* 0x00000002000085a7 */ /* 0x000ee400080010ff */
[----:B---3--:R-:W-:Y:S05]  /*ad80*/  @!P0 BRA `(.L_x_199) ;  /* 0xfffffffc00f08947 */ /* 0x008fea000383ffff */
[----:B------:R-:W-:Y:S05]  /*ad90*/  BRA `(.L_x_200) ;  /* 0xffffff8c00607947 */ /* 0x000fea000383ffff */
.L_x_51:
[----:B------:R-:W-:-:S07]  /*ada0*/  MOV R0, UR5 ;  /* 0x0000000500007c02 */ /* 0x000fce0008000f00 */
.L_x_201:
[----:B--2---:R2:W3:Y:S02]  /*adb0*/  SYNCS.PHASECHK.TRANS64.TRYWAIT P0, [R0+URZ], R2 ;  /* 0x00000002000075a7 */ /* 0x0044e400080011ff */
[----:B---3--:R-:W-:Y:S05]  /*adc0*/  @!P0 NANOSLEEP.SYNCS 0x989680 ;  /* 0x009896800000895d */ /* 0x008fea0003900000 */
[----:B------:R-:W3:Y:S02]  /*add0*/  @!P0 SYNCS.PHASECHK.TRANS64 P0, [R0+URZ], R2 ;  /* 0x00000002000085a7 */ /* 0x000ee400080010ff */
[----:B---3--:R-:W-:Y:S05]  /*ade0*/  @!P0 BRA `(.L_x_201) ;  /* 0xfffffffc00f08947 */ /* 0x008fea000383ffff */
[----:B------:R-:W-:Y:S05]  /*adf0*/  BRA `(.L_x_202) ;  /* 0xffffff8c00707947 */ /* 0x000fea000383ffff */
.L_x_52:
[----:B------:R-:W-:-:S07]  /*ae00*/  MOV R0, UR5 ;  /* 0x0000000500007c02 */ /* 0x000fce0008000f00 */
.L_x_203:
[----:B--2---:R2:W3:Y:S02]  /*ae10*/  SYNCS.PHASECHK.TRANS64.TRYWAIT P0, [R0+URZ], R2 ;  /* 0x00000002000075a7 */ /* 0x0044e400080011ff */
[----:B---3--:R-:W-:Y:S05]  /*ae20*/  @!P0 NANOSLEEP.SYNCS 0x989680 ;  /* 0x009896800000895d */ /* 0x008fea0003900000 */
[----:B------:R-:W3:Y:S02]  /*ae30*/  @!P0 SYNCS.PHASECHK.TRANS64 P0, [R0+URZ], R2 ;  /* 0x00000002000085a7 */ /* 0x000ee400080010ff */
[----:B---3--:R-:W-:Y:S05]  /*ae40*/  @!P0 BRA `(.L_x_203) ;  /* 0xfffffffc00f08947 */ /* 0x008fea000383ffff */
[----:B------:R-:W-:Y:S05]  /*ae50*/  BRA `(.L_x_204) ;  /* 0xffffff8c00807947 */ /* 0x000fea000383ffff */
.L_x_53:
[----:B------:R-:W-:-:S07]  /*ae60*/  MOV R0, UR5 ;  /* 0x0000000500007c02 */ /* 0x000fce0008000f00 */
.L_x_205:
[----:B--2---:R2:W3:Y:S02]  /*ae70*/  SYNCS.PHASECHK.TRANS64.TRYWAIT P0, [R0+URZ], R2 ;  /* 0x00000002000075a7 */ /* 0x0044e400080011ff */
[----:B---3--:R-:W-:Y:S05]  /*ae80*/  @!P0 NANOSLEEP.SYNCS 0x989680 ;  /* 0x009896800000895d */ /* 0x008fea0003900000 */
[----:B------:R-:W3:Y:S02]  /*ae90*/  @!P0 SYNCS.PHASECHK.TRANS64 P0, [R0+URZ], R2 ;  /* 0x00000002000085a7 */ /* 0x000ee400080010ff */
[----:B---3--:R-:W-:Y:S05]  /*aea0*/  @!P0 BRA `(.L_x_205) ;  /* 0xfffffffc00f08947 */ /* 0x008fea000383ffff */
[----:B------:R-:W-:Y:S05]  /*aeb0*/  BRA `(.L_x_206) ;  /* 0xffffff8c00907947 */ /* 0x000fea000383ffff */
.L_x_54:
[----:B------:R-:W-:-:S07]  /*aec0*/  MOV R0, UR5 ;  /* 0x0000000500007c02 */ /* 0x000fce0008000f00 */
.L_x_207:
[----:B--2---:R2:W3:Y:S02]  /*aed0*/  SYNCS.PHASECHK.TRANS64.TRYWAIT P0, [R0+URZ], R2 ;  /* 0x00000002000075a7 */ /* 0x0044e400080011ff */
[----:B---3--:R-:W-:Y:S05]  /*aee0*/  @!P0 NANOSLEEP.SYNCS 0x989680 ;  /* 0x009896800000895d */ /* 0x008fea0003900000 */
[----:B------:R-:W3:Y:S02]  /*aef0*/  @!P0 SYNCS.PHASECHK.TRANS64 P0, [R0+URZ], R2 ;  /* 0x00000002000085a7 */ /* 0x000ee400080010ff */
[----:B---3--:R-:W-:Y:S05]  /*af00*/  @!P0 BRA `(.L_x_207) ;  /* 0xfffffffc00f08947 */ /* 0x008fea000383ffff */
[----:B------:R-:W-:Y:S05]  /*af10*/  BRA `(.L_x_208) ;  /* 0xffffff8c00a07947 */ /* 0x000fea000383ffff */
.L_x_55:
[----:B------:R-:W-:-:S07]  /*af20*/  MOV R0, UR5 ;  /* 0x0000000500007c02 */ /* 0x000fce0008000f00 */
.L_x_209:
[----:B--2---:R2:W3:Y:S02]  /*af30*/  SYNCS.PHASECHK.TRANS64.TRYWAIT P0, [R0+URZ], R2 ;  /* 0x00000002000075a7 */ /* 0x0044e400080011ff */
[----:B---3--:R-:W-:Y:S05]  /*af40*/  @!P0 NANOSLEEP.SYNCS 0x989680 ;  /* 0x009896800000895d */ /* 0x008fea0003900000 */
[----:B------:R-:W3:Y:S02]  /*af50*/  @!P0 SYNCS.PHASECHK.TRANS64 P0, [R0+URZ], R2 ;  /* 0x00000002000085a7 */ /* 0x000ee400080010ff */
[----:B---3--:R-:W-:Y:S05]  /*af60*/  @!P0 BRA `(.L_x_209) ;  /* 0xfffffffc00f08947 */ /* 0x008fea000383ffff */
[----:B------:R-:W-:Y:S05]  /*af70*/  BRA `(.L_x_210) ;  /* 0xffffff8c00b07947 */ /* 0x000fea000383ffff */
.L_x_56:
[----:B------:R-:W-:-:S07]  /*af80*/  MOV R0, UR5 ;  /* 0x0000000500007c02 */ /* 0x000fce0008000f00 */
.L_x_211:
[----:B--2---:R2:W3:Y:S02]  /*af90*/  SYNCS.PHASECHK.TRANS64.TRYWAIT P0, [R0+URZ], R2 ;  /* 0x00000002000075a7 */ /* 0x0044e400080011ff */
[----:B---3--:R-:W-:Y:S05]  /*afa0*/  @!P0 NANOSLEEP.SYNCS 0x989680 ;  /* 0x009896800000895d */ /* 0x008fea0003900000 */
[----:B------:R-:W3:Y:S02]  /*afb0*/  @!P0 SYNCS.PHASECHK.TRANS64 P0, [R0+URZ], R2 ;  /* 0x00000002000085a7 */ /* 0x000ee400080010ff */
[----:B---3--:R-:W-:Y:S05]  /*afc0*/  @!P0 BRA `(.L_x_211) ;  /* 0xfffffffc00f08947 */ /* 0x008fea000383ffff */
[----:B------:R-:W-:Y:S05]  /*afd0*/  BRA `(.L_x_212) ;  /* 0xffffff8c00c07947 */ /* 0x000fea000383ffff */
.L_x_57:
[----:B------:R-:W-:-:S07]  /*afe0*/  MOV R0, UR5 ;  /* 0x0000000500007c02 */ /* 0x000fce0008000f00 */
.L_x_213:
[----:B--2---:R2:W3:Y:S02]  /*aff0*/  SYNCS.PHASECHK.TRANS64.TRYWAIT P0, [R0+URZ], R2 ;  /* 0x00000002000075a7 */ /* 0x0044e400080011ff */
[----:B---3--:R-:W-:Y:S05]  /*b000*/  @!P0 NANOSLEEP.SYNCS 0x989680 ;  /* 0x009896800000895d */ /* 0x008fea0003900000 */
[----:B------:R-:W3:Y:S02]  /*b010*/  @!P0 SYNCS.PHASECHK.TRANS64 P0, [R0+URZ], R2 ;  /* 0x00000002000085a7 */ /* 0x000ee400080010ff */
[----:B---3--:R-:W-:Y:S05]  /*b020*/  @!P0 BRA `(.L_x_213) ;  /* 0xfffffffc00f08947 */ /* 0x008fea000383ffff */
[----:B------:R-:W-:Y:S05]  /*b030*/  BRA `(.L_x_214) ;  /* 0xffffff8c00d07947 */ /* 0x000fea000383ffff */
.L_x_58:
[----:B------:R-:W-:-:S07]  /*b040*/  MOV R0, UR5 ;  /* 0x0000000500007c02 */ /* 0x000fce0008000f00 */
.L_x_215:
[----:B--2---:R2:W3:Y:S02]  /*b050*/  SYNCS.PHASECHK.TRANS64.TRYWAIT P0, [R0+URZ], R2 ;  /* 0x00000002000075a7 */ /* 0x0044e400080011ff */
[----:B---3--:R-:W-:Y:S05]  /*b060*/  @!P0 NANOSLEEP.SYNCS 0x989680 ;  /* 0x009896800000895d */ /* 0x008fea0003900000 */
[----:B------:R-:W3:Y:S02]  /*b070*/  @!P0 SYNCS.PHASECHK.TRANS64 P0, [R0+URZ], R2 ;  /* 0x00000002000085a7 */ /* 0x000ee400080010ff */
[----:B---3--:R-:W-:Y:S05]  /*b080*/  @!P0 BRA `(.L_x_215) ;  /* 0xfffffffc00f08947 */ /* 0x008fea000383ffff */
[----:B------:R-:W-:Y:S05]  /*b090*/  BRA `(.L_x_216) ;  /* 0xffffff8c00e07947 */ /* 0x000fea000383ffff */
.L_x_59:
[----:B------:R-:W-:-:S07]  /*b0a0*/  MOV R0, UR5 ;  /* 0x0000000500007c02 */ /* 0x000fce0008000f00 */
.L_x_217:
[----:B--2---:R2:W3:Y:S02]  /*b0b0*/  SYNCS.PHASECHK.TRANS64.TRYWAIT P0, [R0+URZ], R2 ;  /* 0x00000002000075a7 */ /* 0x0044e400080011ff */
[----:B---3--:R-:W-:Y:S05]  /*b0c0*/  @!P0 NANOSLEEP.SYNCS 0x989680 ;  /* 0x009896800000895d */ /* 0x008fea0003900000 */
[----:B------:R-:W3:Y:S02]  /*b0d0*/  @!P0 SYNCS.PHASECHK.TRANS64 P0, [R0+URZ], R2 ;  /* 0x00000002000085a7 */ /* 0x000ee400080010ff */
[----:B---3--:R-:W-:Y:S05]  /*b0e0*/  @!P0 BRA `(.L_x_217) ;  /* 0xfffffffc00f08947 */ /* 0x008fea000383ffff */
[----:B------:R-:W-:Y:S05]  /*b0f0*/  BRA `(.L_x_218) ;  /* 0xffffff8c00f07947 */ /* 0x000fea000383ffff */
.L_x_60:
[----:B------:R-:W-:-:S07]  /*b100*/  MOV R0, UR5 ;  /* 0x0000000500007c02 */ /* 0x000fce0008000f00 */
.L_x_219:
[----:B--2---:R2:W3:Y:S02]  /*b110*/  SYNCS.PHASECHK.TRANS64.TRYWAIT P0, [R0+URZ], R2 ;  /* 0x00000002000075a7 */ /* 0x0044e400080011ff */
[----:B---3--:R-:W-:Y:S05]  /*b120*/  @!P0 NANOSLEEP.SYNCS 0x989680 ;  /* 0x009896800000895d */ /* 0x008fea0003900000 */
[----:B------:R-:W3:Y:S02]  /*b130*/  @!P0 SYNCS.PHASECHK.TRANS64 P0, [R0+URZ], R2 ;  /* 0x00000002000085a7 */ /* 0x000ee400080010ff */
[----:B---3--:R-:W-:Y:S05]  /*b140*/  @!P0 BRA `(.L_x_219) ;  /* 0xfffffffc00f08947 */ /* 0x008fea000383ffff */
[----:B------:R-:W-:Y:S05]  /*b150*/  BRA `(.L_x_220) ;  /* 0xffffff9000007947 */ /* 0x000fea000383ffff */
.L_x_61:
[----:B------:R-:W-:-:S07]  /*b160*/  MOV R0, UR5 ;  /* 0x0000000500007c02 */ /* 0x000fce0008000f00 */
.L_x_221:
[----:B--2---:R2:W3:Y:S02]  /*b170*/  SYNCS.PHASECHK.TRANS64.TRYWAIT P0, [R0+URZ], R2 ;  /* 0x00000002000075a7 */ /* 0x0044e400080011ff */
[----:B---3--:R-:W-:Y:S05]  /*b180*/  @!P0 NANOSLEEP.SYNCS 0x989680 ;  /* 0x009896800000895d */ /* 0x008fea0003900000 */
[----:B------:R-:W3:Y:S02]  /*b190*/  @!P0 SYNCS.PHASECHK.TRANS64 P0, [R0+URZ], R2 ;  /* 0x00000002000085a7 */ /* 0x000ee400080010ff */
[----:B---3--:R-:W-:Y:S05]  /*b1a0*/  @!P0 BRA `(.L_x_221) ;  /* 0xfffffffc00f08947 */ /* 0x008fea000383ffff */
[----:B------:R-:W-:Y:S05]  /*b1b0*/  BRA `(.L_x_222) ;  /* 0xffffff9000107947 */ /* 0x000fea000383ffff */
.L_x_62:
[----:B------:R-:W-:-:S07]  /*b1c0*/  MOV R0, UR5 ;  /* 0x0000000500007c02 */ /* 0x000fce0008000f00 */
.L_x_223:
[----:B--2---:R2:W3:Y:S02]  /*b1d0*/  SYNCS.PHASECHK.TRANS64.TRYWAIT P0, [R0+URZ], R2 ;  /* 0x00000002000075a7 */ /* 0x0044e400080011ff */
[----:B---3--:R-:W-:Y:S05]  /*b1e0*/  @!P0 NANOSLEEP.SYNCS 0x989680 ;  /* 0x009896800000895d */ /* 0x008fea0003900000 */
[----:B------:R-:W3:Y:S02]  /*b1f0*/  @!P0 SYNCS.PHASECHK.TRANS64 P0, [R0+URZ], R2 ;  /* 0x00000002000085a7 */ /* 0x000ee400080010ff */
[----:B---3--:R-:W-:Y:S05]  /*b200*/  @!P0 BRA `(.L_x_223) ;  /* 0xfffffffc00f08947 */ /* 0x008fea000383ffff */
[----:B------:R-:W-:Y:S05]  /*b210*/  BRA `(.L_x_224) ;  /* 0xffffff9000207947 */ /* 0x000fea000383ffff */
.L_x_63:
[----:B------:R-:W-:-:S07]  /*b220*/  MOV R0, UR5 ;  /* 0x0000000500007c02 */ /* 0x000fce0008000f00 */
.L_x_225:
[----:B--2---:R2:W3:Y:S02]  /*b230*/  SYNCS.PHASECHK.TRANS64.TRYWAIT P0, [R0+URZ], R2 ;  /* 0x00000002000075a7 */ /* 0x0044e400080011ff */
[----:B---3--:R-:W-:Y:S05]  /*b240*/  @!P0 NANOSLEEP.SYNCS 0x989680 ;  /* 0x009896800000895d */ /* 0x008fea0003900000 */
[----:B------:R-:W3:Y:S02]  /*b250*/  @!P0 SYNCS.PHASECHK.TRANS64 P0, [R0+URZ], R2 ;  /* 0x00000002000085a7 */ /* 0x000ee400080010ff */
[----:B---3--:R-:W-:Y:S05]  /*b260*/  @!P0 BRA `(.L_x_225) ;  /* 0xfffffffc00f08947 */ /* 0x008fea000383ffff */
[----:B------:R-:W-:Y:S05]  /*b270*/  BRA `(.L_x_226) ;  /* 0xffffff9000307947 */ /* 0x000fea000383ffff */
.L_x_64:
[----:B------:R-:W-:-:S07]  /*b280*/  MOV R0, UR5 ;  /* 0x0000000500007c02 */ /* 0x000fce0008000f00 */
.L_x_227:
[----:B--2---:R2:W3:Y:S02]  /*b290*/  SYNCS.PHASECHK.TRANS64.TRYWAIT P0, [R0+URZ], R2 ;  /* 0x00000002000075a7 */ /* 0x0044e400080011ff */
[----:B---3--:R-:W-:Y:S05]  /*b2a0*/  @!P0 NANOSLEEP.SYNCS 0x989680 ;  /* 0x009896800000895d */ /* 0x008fea0003900000 */
[----:B------:R-:W3:Y:S02]  /*b2b0*/  @!P0 SYNCS.PHASECHK.TRANS64 P0, [R0+URZ], R2 ;  /* 0x00000002000085a7 */ /* 0x000ee400080010ff */
[----:B---3--:R-:W-:Y:S05]  /*b2c0*/  @!P0 BRA `(.L_x_227) ;  /* 0xfffffffc00f08947 */ /* 0x008fea000383ffff */
[----:B------:R-:W-:Y:S05]  /*b2d0*/  BRA `(.L_x_228) ;  /* 0xffffff9000407947 */ /* 0x000fea000383ffff */
.L_x_65:
[----:B------:R-:W-:-:S07]  /*b2e0*/  MOV R0, UR5 ;  /* 0x0000000500007c02 */ /* 0x000fce0008000f00 */
.L_x_229:
[----:B--2---:R2:W3:Y:S02]  /*b2f0*/  SYNCS.PHASECHK.TRANS64.TRYWAIT P0, [R0+URZ], R2 ;  /* 0x00000002000075a7 */ /* 0x0044e400080011ff */
[----:B---3--:R-:W-:Y:S05]  /*b300*/  @!P0 NANOSLEEP.SYNCS 0x989680 ;  /* 0x009896800000895d */ /* 0x008fea0003900000 */
[----:B------:R-:W3:Y:S02]  /*b310*/  @!P0 SYNCS.PHASECHK.TRANS64 P0, [R0+URZ], R2 ;  /* 0x00000002000085a7 */ /* 0x000ee400080010ff */
[----:B---3--:R-:W-:Y:S05]  /*b320*/  @!P0 BRA `(.L_x_229) ;  /* 0xfffffffc00f08947 */ /* 0x008fea000383ffff */
[----:B------:R-:W-:Y:S05]  /*b330*/  BRA `(.L_x_230) ;  /* 0xffffff9000507947 */ /* 0x000fea000383ffff */
.L_x_66:
[----:B------:R-:W-:-:S07]  /*b340*/  MOV R0, UR5 ;  /* 0x0000000500007c02 */ /* 0x000fce0008000f00 */
.L_x_231:
[----:B--2---:R2:W3:Y:S02]  /*b350*/  SYNCS.PHASECHK.TRANS64.TRYWAIT P0, [R0+URZ], R2 ;  /* 0x00000002000075a7 */ /* 0x0044e400080011ff */
[----:B---3--:R-:W-:Y:S05]  /*b360*/  @!P0 NANOSLEEP.SYNCS 0x989680 ;  /* 0x009896800000895d */ /* 0x008fea0003900000 */
[----:B------:R-:W3:Y:S02]  /*b370*/  @!P0 SYNCS.PHASECHK.TRANS64 P0, [R0+URZ], R2 ;  /* 0x00000002000085a7 */ /* 0x000ee400080010ff */
[----:B---3--:R-:W-:Y:S05]  /*b380*/  @!P0 BRA `(.L_x_231) ;  /* 0xfffffffc00f08947 */ /* 0x008fea000383ffff */
[----:B------:R-:W-:Y:S05]  /*b390*/  BRA `(.L_x_232) ;  /* 0xffffff9000607947 */ /* 0x000fea000383ffff */
.L_x_67:
[----:B------:R-:W-:-:S07]  /*b3a0*/  MOV R0, UR5 ;  /* 0x0000000500007c02 */ /* 0x000fce0008000f00 */
.L_x_233:
[----:B--2---:R2:W3:Y:S02]  /*b3b0*/  SYNCS.PHASECHK.TRANS64.TRYWAIT P0, [R0+URZ], R2 ;  /* 0x00000002000075a7 */ /* 0x0044e400080011ff */
[----:B---3--:R-:W-:Y:S05]  /*b3c0*/  @!P0 NANOSLEEP.SYNCS 0x989680 ;  /* 0x009896800000895d */ /* 0x008fea0003900000 */
[----:B------:R-:W3:Y:S02]  /*b3d0*/  @!P0 SYNCS.PHASECHK.TRANS64 P0, [R0+URZ], R2 ;  /* 0x00000002000085a7 */ /* 0x000ee400080010ff */
[----:B---3--:R-:W-:Y:S05]  /*b3e0*/  @!P0 BRA `(.L_x_233) ;  /* 0xfffffffc00f08947 */ /* 0x008fea000383ffff */
[----:B------:R-:W-:Y:S05]  /*b3f0*/  BRA `(.L_x_234) ;  /* 0xffffff9000707947 */ /* 0x000fea000383ffff */
.L_x_68:
[----:B------:R-:W-:-:S07]  /*b400*/  MOV R0, UR5 ;  /* 0x0000000500007c02 */ /* 0x000fce0008000f00 */
.L_x_235:
[----:B--2---:R2:W3:Y:S02]  /*b410*/  SYNCS.PHASECHK.TRANS64.TRYWAIT P0, [R0+URZ], R2 ;  /* 0x00000002000075a7 */ /* 0x0044e400080011ff */
[----:B---3--:R-:W-:Y:S05]  /*b420*/  @!P0 NANOSLEEP.SYNCS 0x989680 ;  /* 0x009896800000895d */ /* 0x008fea0003900000 */
[----:B------:R-:W3:Y:S02]  /*b430*/  @!P0 SYNCS.PHASECHK.TRANS64 P0, [R0+URZ], R2 ;  /* 0x00000002000085a7 */ /* 0x000ee400080010ff */
[----:B---3--:R-:W-:Y:S05]  /*b440*/  @!P0 BRA `(.L_x_235) ;  /* 0xfffffffc00f08947 */ /* 0x008fea000383ffff */
[----:B------:R-:W-:Y:S05]  /*b450*/  BRA `(.L_x_236) ;  /* 0xffffff9000807947 */ /* 0x000fea000383ffff */
.L_x_69:
[----:B------:R-:W-:-:S07]  /*b460*/  MOV R0, UR5 ;  /* 0x0000000500007c02 */ /* 0x000fce0008000f00 */
.L_x_237:
[----:B--2---:R2:W3:Y:S02]  /*b470*/  SYNCS.PHASECHK.TRANS64.TRYWAIT P0, [R0+URZ], R2 ;  /* 0x00000002000075a7 */ /* 0x0044e400080011ff */
[----:B---3--:R-:W-:Y:S05]  /*b480*/  @!P0 NANOSLEEP.SYNCS 0x989680 ;  /* 0x009896800000895d */ /* 0x008fea0003900000 */
[----:B------:R-:W3:Y:S02]  /*b490*/  @!P0 SYNCS.PHASECHK.TRANS64 P0, [R0+URZ], R2 ;  /* 0x00000002000085a7 */ /* 0x000ee400080010ff */
[----:B---3--:R-:W-:Y:S05]  /*b4a0*/  @!P0 BRA `(.L_x_237) ;  /* 0xfffffffc00f08947 */ /* 0x008fea000383ffff */
[----:B------:R-:W-:Y:S05]  /*b4b0*/  BRA `(.L_x_238) ;  /* 0xffffff9000907947 */ /* 0x000fea000383ffff */
.L_x_70:
[----:B------:R-:W-:-:S07]  /*b4c0*/  MOV R0, UR5 ;  /* 0x0000000500007c02 */ /* 0x000fce0008000f00 */
.L_x_239:
[----:B--2---:R2:W3:Y:S02]  /*b4d0*/  SYNCS.PHASECHK.TRANS64.TRYWAIT P0, [R0+URZ], R2 ;  /* 0x00000002000075a7 */ /* 0x0044e400080011ff */
[----:B---3--:R-:W-:Y:S05]  /*b4e0*/  @!P0 NANOSLEEP.SYNCS 0x989680 ;  /* 0x009896800000895d */ /* 0x008fea0003900000 */
[----:B------:R-:W3:Y:S02]  /*b4f0*/  @!P0 SYNCS.PHASECHK.TRANS64 P0, [R0+URZ], R2 ;  /* 0x00000002000085a7 */ /* 0x000ee400080010ff */
[----:B---3--:R-:W-:Y:S05]  /*b500*/  @!P0 BRA `(.L_x_239) ;  /* 0xfffffffc00f08947 */ /* 0x008fea000383ffff */
[----:B------:R-:W-:Y:S05]  /*b510*/  BRA `(.L_x_240) ;  /* 0xffffff9000a07947 */ /* 0x000fea000383ffff */
.L_x_71:
[----:B------:R-:W-:-:S07]  /*b520*/  MOV R0, UR5 ;  /* 0x0000000500007c02 */ /* 0x000fce0008000f00 */
.L_x_241:
[----:B--2---:R2:W3:Y:S02]  /*b530*/  SYNCS.PHASECHK.TRANS64.TRYWAIT P0, [R0+URZ], R2 ;  /* 0x00000002000075a7 */ /* 0x0044e400080011ff */
[----:B---3--:R-:W-:Y:S05]  /*b540*/  @!P0 NANOSLEEP.SYNCS 0x989680 ;  /* 0x009896800000895d */ /* 0x008fea0003900000 */
[----:B------:R-:W3:Y:S02]  /*b550*/  @!P0 SYNCS.PHASECHK.TRANS64 P0, [R0+URZ], R2 ;  /* 0x00000002000085a7 */ /* 0x000ee400080010ff */
[----:B---3--:R-:W-:Y:S05]  /*b560*/  @!P0 BRA `(.L_x_241) ;  /* 0xfffffffc00f08947 */ /* 0x008fea000383ffff */
[----:B------:R-:W-:Y:S05]  /*b570*/  BRA `(.L_x_242) ;  /* 0xffffff9000b07947 */ /* 0x000fea000383ffff */
.L_x_72:
[----:B------:R-:W-:-:S07]  /*b580*/  MOV R0, UR5 ;  /* 0x0000000500007c02 */ /* 0x000fce0008000f00 */
.L_x_243:
[----:B--2---:R2:W3:Y:S02]  /*b590*/  SYNCS.PHASECHK.TRANS64.TRYWAIT P0, [R0+URZ], R2 ;  /* 0x00000002000075a7 */ /* 0x0044e400080011ff */
[----:B---3--:R-:W-:Y:S05]  /*b5a0*/  @!P0 NANOSLEEP.SYNCS 0x989680 ;  /* 0x009896800000895d */ /* 0x008fea0003900000 */
[----:B------:R-:W3:Y:S02]  /*b5b0*/  @!P0 SYNCS.PHASECHK.TRANS64 P0, [R0+URZ], R2 ;  /* 0x00000002000085a7 */ /* 0x000ee400080010ff */
[----:B---3--:R-:W-:Y:S05]  /*b5c0*/  @!P0 BRA `(.L_x_243) ;  /* 0xfffffffc00f08947 */ /* 0x008fea000383ffff */
[----:B------:R-:W-:Y:S05]  /*b5d0*/  BRA `(.L_x_244) ;  /* 0xffffff9000c07947 */ /* 0x000fea000383ffff */
.L_x_73:
[----:B------:R-:W-:-:S07]  /*b5e0*/  MOV R0, UR5 ;  /* 0x0000000500007c02 */ /* 0x000fce0008000f00 */
.L_x_245:
[----:B--2---:R2:W3:Y:S02]  /*b5f0*/  SYNCS.PHASECHK.TRANS64.TRYWAIT P0, [R0+URZ], R2 ;  /* 0x00000002000075a7 */ /* 0x0044e400080011ff */
[----:B---3--:R-:W-:Y:S05]  /*b600*/  @!P0 NANOSLEEP.SYNCS 0x989680 ;  /* 0x009896800000895d */ /* 0x008fea0003900000 */
[----:B------:R-:W3:Y:S02]  /*b610*/  @!P0 SYNCS.PHASECHK.TRANS64 P0, [R0+URZ], R2 ;  /* 0x00000002000085a7 */ /* 0x000ee400080010ff */
[----:B---3--:R-:W-:Y:S05]  /*b620*/  @!P0 BRA `(.L_x_245) ;  /* 0xfffffffc00f08947 */ /* 0x008fea000383ffff */
[----:B------:R-:W-:Y:S05]  /*b630*/  BRA `(.L_x_246) ;  /* 0xffffff9000d07947 */ /* 0x000fea000383ffff */
.L_x_74:
[----:B------:R-:W-:-:S07]  /*b640*/  MOV R0, UR5 ;  /* 0x0000000500007c02 */ /* 0x000fce0008000f00 */
.L_x_247:
[----:B--2---:R2:W3:Y:S02]  /*b650*/  SYNCS.PHASECHK.TRANS64.TRYWAIT P0, [R0+URZ], R2 ;  /* 0x00000002000075a7 */ /* 0x0044e400080011ff */
[----:B---3--:R-:W-:Y:S05]  /*b660*/  @!P0 NANOSLEEP.SYNCS 0x989680 ;  /* 0x009896800000895d */ /* 0x008fea0003900000 */
[----:B------:R-:W3:Y:S02]  /*b670*/  @!P0 SYNCS.PHASECHK.TRANS64 P0, [R0+URZ], R2 ;  /* 0x00000002000085a7 */ /* 0x000ee400080010ff */
[----:B---3--:R-:W-:Y:S05]  /*b680*/  @!P0 BRA `(.L_x_247) ;  /* 0xfffffffc00f08947 */ /* 0x008fea000383ffff */
[----:B------:R-:W-:Y:S05]  /*b690*/  BRA `(.L_x_248) ;  /* 0xffffff9000e07947 */ /* 0x000fea000383ffff */
.L_x_75:
[----:B------:R-:W-:-:S07]  /*b6a0*/  MOV R0, UR5 ;  /* 0x0000000500007c02 */ /* 0x000fce0008000f00 */
.L_x_249:
[----:B--2---:R2:W3:Y:S02]  /*b6b0*/  SYNCS.PHASECHK.TRANS64.TRYWAIT P0, [R0+URZ], R2 ;  /* 0x00000002000075a7 */ /* 0x0044e400080011ff */
[----:B---3--:R-:W-:Y:S05]  /*b6c0*/  @!P0 NANOSLEEP.SYNCS 0x989680 ;  /* 0x009896800000895d */ /* 0x008fea0003900000 */
[----:B------:R-:W3:Y:S02]  /*b6d0*/  @!P0 SYNCS.PHASECHK.TRANS64 P0, [R0+URZ], R2 ;  /* 0x00000002000085a7 */ /* 0x000ee400080010ff */
[----:B---3--:R-:W-:Y:S05]  /*b6e0*/  @!P0 BRA `(.L_x_249) ;  /* 0xfffffffc00f08947 */ /* 0x008fea000383ffff */
[----:B------:R-:W-:Y:S05]  /*b6f0*/  BRA `(.L_x_250) ;  /* 0xffffff9000f07947 */ /* 0x000fea000383ffff */
.L_x_76:
[----:B------:R-:W-:-:S07]  /*b700*/  MOV R0, UR5 ;  /* 0x0000000500007c02 */ /* 0x000fce0008000f00 */
.L_x_251:
[----:B--2---:R2:W3:Y:S02]  /*b710*/  SYNCS.PHASECHK.TRANS64.TRYWAIT P0, [R0+URZ], R2 ;  /* 0x00000002000075a7 */ /* 0x0044e400080011ff */
[----:B---3--:R-:W-:Y:S05]  /*b720*/  @!P0 NANOSLEEP.SYNCS 0x989680 ;  /* 0x009896800000895d */ /* 0x008fea0003900000 */
[----:B------:R-:W3:Y:S02]  /*b730*/  @!P0 SYNCS.PHASECHK.TRANS64 P0, [R0+URZ], R2 ;  /* 0x00000002000085a7 */ /* 0x000ee400080010ff */
[----:B---3--:R-:W-:Y:S05]  /*b740*/  @!P0 BRA `(.L_x_251) ;  /* 0xfffffffc00f08947 */ /* 0x008fea000383ffff */
[----:B------:R-:W-:Y:S05]  /*b750*/  BRA `(.L_x_252) ;  /* 0xffffff9400007947 */ /* 0x000fea000383ffff */
.L_x_77:
[----:B------:R-:W-:-:S07]  /*b760*/  MOV R0, UR5 ;  /* 0x0000000500007c02 */ /* 0x000fce0008000f00 */
.L_x_253:
[----:B--2---:R2:W3:Y:S02]  /*b770*/  SYNCS.PHASECHK.TRANS64.TRYWAIT P0, [R0+URZ], R2 ;  /* 0x00000002000075a7 */ /* 0x0044e400080011ff */
[----:B---3--:R-:W-:Y:S05]  /*b780*/  @!P0 NANOSLEEP.SYNCS 0x989680 ;  /* 0x009896800000895d */ /* 0x008fea0003900000 */
[----:B------:R-:W3:Y:S02]  /*b790*/  @!P0 SYNCS.PHASECHK.TRANS64 P0, [R0+URZ], R2 ;  /* 0x00000002000085a7 */ /* 0x000ee400080010ff */
[----:B---3--:R-:W-:Y:S05]  /*b7a0*/  @!P0 BRA `(.L_x_253) ;  /* 0xfffffffc00f08947 */ /* 0x008fea000383ffff */
[----:B------:R-:W-:Y:S05]  /*b7b0*/  BRA `(.L_x_254) ;  /* 0xffffff9400107947 */ /* 0x000fea000383ffff */
.L_x_78:
[----:B------:R-:W-:-:S07]  /*b7c0*/  MOV R0, UR5 ;  /* 0x0000000500007c02 */ /* 0x000fce0008000f00 */
.L_x_255:
[----:B--2---:R2:W3:Y:S02]  /*b7d0*/  SYNCS.PHASECHK.TRANS64.TRYWAIT P0, [R0+URZ], R2 ;  /* 0x00000002000075a7 */ /* 0x0044e400080011ff */
[----:B---3--:R-:W-:Y:S05]  /*b7e0*/  @!P0 NANOSLEEP.SYNCS 0x989680 ;  /* 0x009896800000895d */ /* 0x008fea0003900000 */
[----:B------:R-:W3:Y:S02]  /*b7f0*/  @!P0 SYNCS.PHASECHK.TRANS64 P0, [R0+URZ], R2 ;  /* 0x00000002000085a7 */ /* 0x000ee400080010ff */
[----:B---3--:R-:W-:Y:S05]  /*b800*/  @!P0 BRA `(.L_x_255) ;  /* 0xfffffffc00f08947 */ /* 0x008fea000383ffff */
[----:B------:R-:W-:Y:S05]  /*b810*/  BRA `(.L_x_256) ;  /* 0xffffff9400207947 */ /* 0x000fea000383ffff */
.L_x_79:
[----:B------:R-:W-:-:S07]  /*b820*/  MOV R0, UR5 ;  /* 0x0000000500007c02 */ /* 0x000fce0008000f00 */
.L_x_257:
[----:B--2---:R2:W3:Y:S02]  /*b830*/  SYNCS.PHASECHK.TRANS64.TRYWAIT P0, [R0+URZ], R2 ;  /* 0x00000002000075a7 */ /* 0x0044e400080011ff */
[----:B---3--:R-:W-:Y:S05]  /*b840*/  @!P0 NANOSLEEP.SYNCS 0x989680 ;  /* 0x009896800000895d */ /* 0x008fea0003900000 */
[----:B------:R-:W3:Y:S02]  /*b850*/  @!P0 SYNCS.PHASECHK.TRANS64 P0, [R0+URZ], R2 ;  /* 0x00000002000085a7 */ /* 0x000ee400080010ff */
[----:B---3--:R-:W-:Y:S05]  /*b860*/  @!P0 BRA `(.L_x_257) ;  /* 0xfffffffc00f08947 */ /* 0x008fea000383ffff */
[----:B------:R-:W-:Y:S05]  /*b870*/  BRA `(.L_x_258) ;  /* 0xffffff9400307947 */ /* 0x000fea000383ffff */
.L_x_80:
[----:B------:R-:W-:-:S07]  /*b880*/  MOV R0, UR5 ;  /* 0x0000000500007c02 */ /* 0x000fce0008000f00 */
.L_x_259:
[----:B--2---:R2:W3:Y:S02]  /*b890*/  SYNCS.PHASECHK.TRANS64.TRYWAIT P0, [R0+URZ], R2 ;  /* 0x00000002000075a7 */ /* 0x0044e400080011ff */
[----:B---3--:R-:W-:Y:S05]  /*b8a0*/  @!P0 NANOSLEEP.SYNCS 0x989680 ;  /* 0x009896800000895d */ /* 0x008fea0003900000 */
[----:B------:R-:W3:Y:S02]  /*b8b0*/  @!P0 SYNCS.PHASECHK.TRANS64 P0, [R0+URZ], R2 ;  /* 0x00000002000085a7 */ /* 0x000ee400080010ff */
[----:B---3--:R-:W-:Y:S05]  /*b8c0*/  @!P0 BRA `(.L_x_259) ;  /* 0xfffffffc00f08947 */ /* 0x008fea000383ffff */
[----:B------:R-:W-:Y:S05]  /*b8d0*/  BRA `(.L_x_260) ;  /* 0xffffff9400407947 */ /* 0x000fea000383ffff */
.L_x_81:
[----:B------:R-:W-:-:S07]  /*b8e0*/  MOV R0, UR5 ;  /* 0x0000000500007c02 */ /* 0x000fce0008000f00 */
.L_x_261:
[----:B--2---:R2:W3:Y:S02]  /*b8f0*/  SYNCS.PHASECHK.TRANS64.TRYWAIT P0, [R0+URZ], R2 ;  /* 0x00000002000075a7 */ /* 0x0044e400080011ff */
[----:B---3--:R-:W-:Y:S05]  /*b900*/  @!P0 NANOSLEEP.SYNCS 0x989680 ;  /* 0x009896800000895d */ /* 0x008fea0003900000 */
[----:B------:R-:W3:Y:S02]  /*b910*/  @!P0 SYNCS.PHASECHK.TRANS64 P0, [R0+URZ], R2 ;  /* 0x00000002000085a7 */ /* 0x000ee400080010ff */
[----:B---3--:R-:W-:Y:S05]  /*b920*/  @!P0 BRA `(.L_x_261) ;  /* 0xfffffffc00f08947 */ /* 0x008fea000383ffff */
[----:B------:R-:W-:Y:S05]  /*b930*/  BRA `(.L_x_262) ;  /* 0xffffff9400507947 */ /* 0x000fea000383ffff */
.L_x_82:
[----:B------:R-:W-:-:S07]  /*b940*/  MOV R0, UR5 ;  /* 0x0000000500007c02 */ /* 0x000fce0008000f00 */
.L_x_263:
[----:B--2---:R2:W3:Y:S02]  /*b950*/  SYNCS.PHASECHK.TRANS64.TRYWAIT P0, [R0+URZ], R2 ;  /* 0x00000002000075a7 */ /* 0x0044e400080011ff */
[----:B---3--:R-:W-:Y:S05]  /*b960*/  @!P0 NANOSLEEP.SYNCS 0x989680 ;  /* 0x009896800000895d */ /* 0x008fea0003900000 */
[----:B------:R-:W3:Y:S02]  /*b970*/  @!P0 SYNCS.PHASECHK.TRANS64 P0, [R0+URZ], R2 ;  /* 0x00000002000085a7 */ /* 0x000ee400080010ff */
[----:B---3--:R-:W-:Y:S05]  /*b980*/  @!P0 BRA `(.L_x_263) ;  /* 0xfffffffc00f08947 */ /* 0x008fea000383ffff */
[----:B------:R-:W-:Y:S05]  /*b990*/  BRA `(.L_x_264) ;  /* 0xffffff9400607947 */ /* 0x000fea000383ffff */
.L_x_83:
[----:B------:R-:W-:-:S07]  /*b9a0*/  MOV R0, UR5 ;  /* 0x0000000500007c02 */ /* 0x000fce0008000f00 */
.L_x_265:
[----:B--2---:R2:W3:Y:S02]  /*b9b0*/  SYNCS.PHASECHK.TRANS64.TRYWAIT P0, [R0+URZ], R2 ;  /* 0x00000002000075a7 */ /* 0x0044e400080011ff */
[----:B---3--:R-:W-:Y:S05]  /*b9c0*/  @!P0 NANOSLEEP.SYNCS 0x989680 ;  /* 0x009896800000895d */ /* 0x008fea0003900000 */
[----:B------:R-:W3:Y:S02]  /*b9d0*/  @!P0 SYNCS.PHASECHK.TRANS64 P0, [R0+URZ], R2 ;  /* 0x00000002000085a7 */ /* 0x000ee400080010ff */
[----:B---3--:R-:W-:Y:S05]  /*b9e0*/  @!P0 BRA `(.L_x_265) ;  /* 0xfffffffc00f08947 */ /* 0x008fea000383ffff */
[----:B------:R-:W-:Y:S05]  /*b9f0*/  BRA `(.L_x_266) ;  /* 0xffffff9400707947 */ /* 0x000fea000383ffff */
.L_x_84:
[----:B------:R-:W-:-:S07]  /*ba00*/  MOV R0, UR5 ;  /* 0x0000000500007c02 */ /* 0x000fce0008000f00 */
.L_x_267:
[----:B--2---:R2:W3:Y:S02]  /*ba10*/  SYNCS.PHASECHK.TRANS64.TRYWAIT P0, [R0+URZ], R2 ;  /* 0x00000002000075a7 */ /* 0x0044e400080011ff */
[----:B---3--:R-:W-:Y:S05]  /*ba20*/  @!P0 NANOSLEEP.SYNCS 0x989680 ;  /* 0x009896800000895d */ /* 0x008fea0003900000 */
[----:B------:R-:W3:Y:S02]  /*ba30*/  @!P0 SYNCS.PHASECHK.TRANS64 P0, [R0+URZ], R2 ;  /* 0x00000002000085a7 */ /* 0x000ee400080010ff */
[----:B---3--:R-:W-:Y:S05]  /*ba40*/  @!P0 BRA `(.L_x_267) ;  /* 0xfffffffc00f08947 */ /* 0x008fea000383ffff */
[----:B------:R-:W-:Y:S05]  /*ba50*/  BRA `(.L_x_268) ;  /* 0xffffff9400807947 */ /* 0x000fea000383ffff */
.L_x_85:
[----:B------:R-:W-:-:S07]  /*ba60*/  MOV R0, UR5 ;  /* 0x0000000500007c02 */ /* 0x000fce0008000f00 */
.L_x_269:
[----:B--2---:R2:W3:Y:S02]  /*ba70*/  SYNCS.PHASECHK.TRANS64.TRYWAIT P0, [R0+URZ], R2 ;  /* 0x00000002000075a7 */ /* 0x0044e400080011ff */
[----:B---3--:R-:W-:Y:S05]  /*ba80*/  @!P0 NANOSLEEP.SYNCS 0x989680 ;  /* 0x009896800000895d */ /* 0x008fea0003900000 */
[----:B------:R-:W3:Y:S02]  /*ba90*/  @!P0 SYNCS.PHASECHK.TRANS64 P0, [R0+URZ], R2 ;  /* 0x00000002000085a7 */ /* 0x000ee400080010ff */
[----:B---3--:R-:W-:Y:S05]  /*baa0*/  @!P0 BRA `(.L_x_269) ;  /* 0xfffffffc00f08947 */ /* 0x008fea000383ffff */
[----:B------:R-:W-:Y:S05]  /*bab0*/  BRA `(.L_x_270) ;  /* 0xffffff9400907947 */ /* 0x000fea000383ffff */
.L_x_86:
[----:B------:R-:W-:-:S07]  /*bac0*/  MOV R0, UR5 ;  /* 0x0000000500007c02 */ /* 0x000fce0008000f00 */
.L_x_271:
[----:B--2---:R2:W3:Y:S02]  /*bad0*/  SYNCS.PHASECHK.TRANS64.TRYWAIT P0, [R0+URZ], R2 ;  /* 0x00000002000075a7 */ /* 0x0044e400080011ff */
[----:B---3--:R-:W-:Y:S05]  /*bae0*/  @!P0 NANOSLEEP.SYNCS 0x989680 ;  /* 0x009896800000895d */ /* 0x008fea0003900000 */
[----:B------:R-:W3:Y:S02]  /*baf0*/  @!P0 SYNCS.PHASECHK.TRANS64 P0, [R0+URZ], R2 ;  /* 0x00000002000085a7 */ /* 0x000ee400080010ff */
[----:B---3--:R-:W-:Y:S05]  /*bb00*/  @!P0 BRA `(.L_x_271) ;  /* 0xfffffffc00f08947 */ /* 0x008fea000383ffff */
[----:B------:R-:W-:Y:S05]  /*bb10*/  BRA `(.L_x_272) ;  /* 0xffffff9400a07947 */ /* 0x000fea000383ffff */
.L_x_87:
[----:B------:R-:W-:-:S07]  /*bb20*/  MOV R0, UR5 ;  /* 0x0000000500007c02 */ /* 0x000fce0008000f00 */
.L_x_273:
[----:B--2---:R2:W3:Y:S02]  /*bb30*/  SYNCS.PHASECHK.TRANS64.TRYWAIT P0, [R0+URZ], R2 ;  /* 0x00000002000075a7 */ /* 0x0044e400080011ff */
[----:B---3--:R-:W-:Y:S05]  /*bb40*/  @!P0 NANOSLEEP.SYNCS 0x989680 ;  /* 0x009896800000895d */ /* 0x008fea0003900000 */
[----:B------:R-:W3:Y:S02]  /*bb50*/  @!P0 SYNCS.PHASECHK.TRANS64 P0, [R0+URZ], R2 ;  /* 0x00000002000085a7 */ /* 0x000ee400080010ff */
[----:B---3--:R-:W-:Y:S05]  /*bb60*/  @!P0 BRA `(.L_x_273) ;  /* 0xfffffffc00f08947 */ /* 0x008fea000383ffff */
[----:B------:R-:W-:Y:S05]  /*bb70*/  BRA `(.L_x_274) ;  /* 0xffffff9400b07947 */ /* 0x000fea000383ffff */
.L_x_88:
[----:B------:R-:W-:-:S07]  /*bb80*/  MOV R0, UR5 ;  /* 0x0000000500007c02 */ /* 0x000fce0008000f00 */
.L_x_275:
[----:B--2---:R2:W3:Y:S02]  /*bb90*/  SYNCS.PHASECHK.TRANS64.TRYWAIT P0, [R0+URZ], R2 ;  /* 0x00000002000075a7 */ /* 0x0044e400080011ff */
[----:B---3--:R-:W-:Y:S05]  /*bba0*/  @!P0 NANOSLEEP.SYNCS 0x989680 ;  /* 0x009896800000895d */ /* 0x008fea0003900000 */
[----:B------:R-:W3:Y:S02]  /*bbb0*/  @!P0 SYNCS.PHASECHK.TRANS64 P0, [R0+URZ], R2 ;  /* 0x00000002000085a7 */ /* 0x000ee400080010ff */
[----:B---3--:R-:W-:Y:S05]  /*bbc0*/  @!P0 BRA `(.L_x_275) ;  /* 0xfffffffc00f08947 */ /* 0x008fea000383ffff */
[----:B------:R-:W-:Y:S05]  /*bbd0*/  BRA `(.L_x_276) ;  /* 0xffffff9400c07947 */ /* 0x000fea000383ffff */
.L_x_89:
[----:B------:R-:W-:-:S07]  /*bbe0*/  MOV R0, UR5 ;  /* 0x0000000500007c02 */ /* 0x000fce0008000f00 */
.L_x_277:
[----:B--2---:R2:W3:Y:S02]  /*bbf0*/  SYNCS.PHASECHK.TRANS64.TRYWAIT P0, [R0+URZ], R2 ;  /* 0x00000002000075a7 */ /* 0x0044e400080011ff */
[----:B---3--:R-:W-:Y:S05]  /*bc00*/  @!P0 NANOSLEEP.SYNCS 0x989680 ;  /* 0x009896800000895d */ /* 0x008fea0003900000 */
[----:B------:R-:W3:Y:S02]  /*bc10*/  @!P0 SYNCS.PHASECHK.TRANS64 P0, [R0+URZ], R2 ;  /* 0x00000002000085a7 */ /* 0x000ee400080010ff */
[----:B---3--:R-:W-:Y:S05]  /*bc20*/  @!P0 BRA `(.L_x_277) ;  /* 0xfffffffc00f08947 */ /* 0x008fea000383ffff */
[----:B------:R-:W-:Y:S05]  /*bc30*/  BRA `(.L_x_278) ;  /* 0xffffff9400d07947 */ /* 0x000fea000383ffff */
.L_x_90:
[----:B------:R-:W-:-:S07]  /*bc40*/  MOV R0, UR5 ;  /* 0x0000000500007c02 */ /* 0x000fce0008000f00 */
.L_x_279:
[----:B--2---:R2:W3:Y:S02]  /*bc50*/  SYNCS.PHASECHK.TRANS64.TRYWAIT P0, [R0+URZ], R2 ;  /* 0x00000002000075a7 */ /* 0x0044e400080011ff */
[----:B---3--:R-:W-:Y:S05]  /*bc60*/  @!P0 NANOSLEEP.SYNCS 0x989680 ;  /* 0x009896800000895d */ /* 0x008fea0003900000 */
[----:B------:R-:W3:Y:S02]  /*bc70*/  @!P0 SYNCS.PHASECHK.TRANS64 P0, [R0+URZ], R2 ;  /* 0x00000002000085a7 */ /* 0x000ee400080010ff */
[----:B---3--:R-:W-:Y:S05]  /*bc80*/  @!P0 BRA `(.L_x_279) ;  /* 0xfffffffc00f08947 */ /* 0x008fea000383ffff */
[----:B------:R-:W-:Y:S05]  /*bc90*/  BRA `(.L_x_280) ;  /* 0xffffff9400e07947 */ /* 0x000fea000383ffff */
.L_x_91:
[----:B------:R-:W-:-:S07]  /*bca0*/  MOV R0, UR5 ;  /* 0x0000000500007c02 */ /* 0x000fce0008000f00 */
.L_x_281:
[----:B--2---:R2:W3:Y:S02]  /*bcb0*/  SYNCS.PHASECHK.TRANS64.TRYWAIT P0, [R0+URZ], R2 ;  /* 0x00000002000075a7 */ /* 0x0044e400080011ff */
[----:B---3--:R-:W-:Y:S05]  /*bcc0*/  @!P0 NANOSLEEP.SYNCS 0x989680 ;  /* 0x009896800000895d */ /* 0x008fea0003900000 */
[----:B------:R-:W3:Y:S02]  /*bcd0*/  @!P0 SYNCS.PHASECHK.TRANS64 P0, [R0+URZ], R2 ;  /* 0x00000002000085a7 */ /* 0x000ee400080010ff */
[----:B---3--:R-:W-:Y:S05]  /*bce0*/  @!P0 BRA `(.L_x_281) ;  /* 0xfffffffc00f08947 */ /* 0x008fea000383ffff */
[----:B------:R-:W-:Y:S05]  /*bcf0*/  BRA `(.L_x_282) ;  /* 0xffffff9400f07947 */ /* 0x000fea000383ffff */
.L_x_92:
[----:B------:R-:W-:-:S07]  /*bd00*/  MOV R0, UR5 ;  /* 0x0000000500007c02 */ /* 0x000fce0008000f00 */
.L_x_283:
[----:B--2---:R2:W3:Y:S02]  /*bd10*/  SYNCS.PHASECHK.TRANS64.TRYWAIT P0, [R0+URZ], R2 ;  /* 0x00000002000075a7 */ /* 0x0044e400080011ff */
[----:B---3--:R-:W-:Y:S05]  /*bd20*/  @!P0 NANOSLEEP.SYNCS 0x989680 ;  /* 0x009896800000895d */ /* 0x008fea0003900000 */
[----:B------:R-:W3:Y:S02]  /*bd30*/  @!P0 SYNCS.PHASECHK.TRANS64 P0, [R0+URZ], R2 ;  /* 0x00000002000085a7 */ /* 0x000ee400080010ff */
[----:B---3--:R-:W-:Y:S05]  /*bd40*/  @!P0 BRA `(.L_x_283) ;  /* 0xfffffffc00f08947 */ /* 0x008fea000383ffff */
[----:B------:R-:W-:Y:S05]  /*bd50*/  BRA `(.L_x_284) ;  /* 0xffffff9800007947 */ /* 0x000fea000383ffff */
.L_x_93:
[----:B------:R-:W-:-:S07]  /*bd60*/  MOV R0, UR5 ;  /* 0x0000000500007c02 */ /* 0x000fce0008000f00 */
.L_x_285:
[----:B--2---:R2:W3:Y:S02]  /*bd70*/  SYNCS.PHASECHK.TRANS64.TRYWAIT P0, [R0+URZ], R2 ;  /* 0x00000002000075a7 */ /* 0x0044e400080011ff */
[----:B---3--:R-:W-:Y:S05]  /*bd80*/  @!P0 NANOSLEEP.SYNCS 0x989680 ;  /* 0x009896800000895d */ /* 0x008fea0003900000 */
[----:B------:R-:W3:Y:S02]  /*bd90*/  @!P0 SYNCS.PHASECHK.TRANS64 P0, [R0+URZ], R2 ;  /* 0x00000002000085a7 */ /* 0x000ee400080010ff */
[----:B---3--:R-:W-:Y:S05]  /*bda0*/  @!P0 BRA `(.L_x_285) ;  /* 0xfffffffc00f08947 */ /* 0x008fea000383ffff */
[----:B------:R-:W-:Y:S05]  /*bdb0*/  BRA `(.L_x_286) ;  /* 0xffffff9800107947 */ /* 0x000fea000383ffff */
.L_x_94:
[----:B------:R-:W-:-:S07]  /*bdc0*/  MOV R0, UR5 ;  /* 0x0000000500007c02 */ /* 0x000fce0008000f00 */
.L_x_287:
[----:B--2---:R2:W3:Y:S02]  /*bdd0*/  SYNCS.PHASECHK.TRANS64.TRYWAIT P0, [R0+URZ], R2 ;  /* 0x00000002000075a7 */ /* 0x0044e400080011ff */
[----:B---3--:R-:W-:Y:S05]  /*bde0*/  @!P0 NANOSLEEP.SYNCS 0x989680 ;  /* 0x009896800000895d */ /* 0x008fea0003900000 */
[----:B------:R-:W3:Y:S02]  /*bdf0*/  @!P0 SYNCS.PHASECHK.TRANS64 P0, [R0+URZ], R2 ;  /* 0x00000002000085a7 */ /* 0x000ee400080010ff */
[----:B---3--:R-:W-:Y:S05]  /*be00*/  @!P0 BRA `(.L_x_287) ;  /* 0xfffffffc00f08947 */ /* 0x008fea000383ffff */
[----:B------:R-:W-:Y:S05]  /*be10*/  BRA `(.L_x_288) ;  /* 0xffffff9800207947 */ /* 0x000fea000383ffff */
.L_x_95:
[----:B------:R-:W-:-:S07]  /*be20*/  MOV R0, UR5 ;  /* 0x0000000500007c02 */ /* 0x000fce0008000f00 */
.L_x_289:
[----:B--2---:R2:W3:Y:S02]  /*be30*/  SYNCS.PHASECHK.TRANS64.TRYWAIT P0, [R0+URZ], R2 ;  /* 0x00000002000075a7 */ /* 0x0044e400080011ff */
[----:B---3--:R-:W-:Y:S05]  /*be40*/  @!P0 NANOSLEEP.SYNCS 0x989680 ;  /* 0x009896800000895d */ /* 0x008fea0003900000 */
[----:B------:R-:W3:Y:S02]  /*be50*/  @!P0 SYNCS.PHASECHK.TRANS64 P0, [R0+URZ], R2 ;  /* 0x00000002000085a7 */ /* 0x000ee400080010ff */
[----:B---3--:R-:W-:Y:S05]  /*be60*/  @!P0 BRA `(.L_x_289) ;  /* 0xfffffffc00f08947 */ /* 0x008fea000383ffff */
[----:B------:R-:W-:Y:S05]  /*be70*/  BRA `(.L_x_290) ;  /* 0xffffff9800307947 */ /* 0x000fea000383ffff */
.L_x_96:
[----:B------:R-:W-:-:S07]  /*be80*/  MOV R0, UR5 ;  /* 0x0000000500007c02 */ /* 0x000fce0008000f00 */
.L_x_291:
[----:B--2---:R2:W3:Y:S02]  /*be90*/  SYNCS.PHASECHK.TRANS64.TRYWAIT P0, [R0+URZ], R2 ;  /* 0x00000002000075a7 */ /* 0x0044e400080011ff */
[----:B---3--:R-:W-:Y:S05]  /*bea0*/  @!P0 NANOSLEEP.SYNCS 0x989680 ;  /* 0x009896800000895d */ /* 0x008fea0003900000 */
[----:B------:R-:W3:Y:S02]  /*beb0*/  @!P0 SYNCS.PHASECHK.TRANS64 P0, [R0+URZ], R2 ;  /* 0x00000002000085a7 */ /* 0x000ee400080010ff */
[----:B---3--:R-:W-:Y:S05]  /*bec0*/  @!P0 BRA `(.L_x_291) ;  /* 0xfffffffc00f08947 */ /* 0x008fea000383ffff */
[----:B------:R-:W-:Y:S05]  /*bed0*/  BRA `(.L_x_292) ;  /* 0xffffff9800407947 */ /* 0x000fea000383ffff */
.L_x_97:
[----:B------:R-:W-:-:S07]  /*bee0*/  MOV R0, UR5 ;  /* 0x0000000500007c02 */ /* 0x000fce0008000f00 */
.L_x_293:
[----:B--2---:R2:W3:Y:S02]  /*bef0*/  SYNCS.PHASECHK.TRANS64.TRYWAIT P0, [R0+URZ], R2 ;  /* 0x00000002000075a7 */ /* 0x0044e400080011ff */
[----:B---3--:R-:W-:Y:S05]  /*bf00*/  @!P0 NANOSLEEP.SYNCS 0x989680 ;  /* 0x009896800000895d */ /* 0x008fea0003900000 */
[----:B------:R-:W3:Y:S02]  /*bf10*/  @!P0 SYNCS.PHASECHK.TRANS64 P0, [R0+URZ], R2 ;  /* 0x00000002000085a7 */ /* 0x000ee400080010ff */
[----:B---3--:R-:W-:Y:S05]  /*bf20*/  @!P0 BRA `(.L_x_293) ;  /* 0xfffffffc00f08947 */ /* 0x008fea000383ffff */
[----:B------:R-:W-:Y:S05]  /*bf30*/  BRA `(.L_x_294) ;  /* 0xffffff9800507947 */ /* 0x000fea000383ffff */
.L_x_98:
[----:B------:R-:W-:-:S07]  /*bf40*/  MOV R0, UR5 ;  /* 0x0000000500007c02 */ /* 0x000fce0008000f00 */
.L_x_295:
[----:B--2---:R2:W3:Y:S02]  /*bf50*/  SYNCS.PHASECHK.TRANS64.TRYWAIT P0, [R0+URZ], R2 ;  /* 0x00000002000075a7 */ /* 0x0044e400080011ff */
[----:B---3--:R-:W-:Y:S05]  /*bf60*/  @!P0 NANOSLEEP.SYNCS 0x989680 ;  /* 0x009896800000895d */ /* 0x008fea0003900000 */
[----:B------:R-:W3:Y:S02]  /*bf70*/  @!P0 SYNCS.PHASECHK.TRANS64 P0, [R0+URZ], R2 ;  /* 0x00000002000085a7 */ /* 0x000ee400080010ff */
[----:B---3--:R-:W-:Y:S05]  /*bf80*/  @!P0 BRA `(.L_x_295) ;  /* 0xfffffffc00f08947 */ /* 0x008fea000383ffff */
[----:B------:R-:W-:Y:S05]  /*bf90*/  BRA `(.L_x_296) ;  /* 0xffffff9800607947 */ /* 0x000fea000383ffff */
.L_x_99:
[----:B------:R-:W-:-:S07]  /*bfa0*/  MOV R0, UR5 ;  /* 0x0000000500007c02 */ /* 0x000fce0008000f00 */
.L_x_297:
[----:B--2---:R2:W3:Y:S02]  /*bfb0*/  SYNCS.PHASECHK.TRANS64.TRYWAIT P0, [R0+URZ], R2 ;  /* 0x00000002000075a7 */ /* 0x0044e400080011ff */
[----:B---3--:R-:W-:Y:S05]  /*bfc0*/  @!P0 NANOSLEEP.SYNCS 0x989680 ;  /* 0x009896800000895d */ /* 0x008fea0003900000 */
[----:B------:R-:W3:Y:S02]  /*bfd0*/  @!P0 SYNCS.PHASECHK.TRANS64 P0, [R0+URZ], R2 ;  /* 0x00000002000085a7 */ /* 0x000ee400080010ff */
[----:B---3--:R-:W-:Y:S05]  /*bfe0*/  @!P0 BRA `(.L_x_297) ;  /* 0xfffffffc00f08947 */ /* 0x008fea000383ffff */
[----:B------:R-:W-:Y:S05]  /*bff0*/  BRA `(.L_x_298) ;  /* 0xffffff9800707947 */ /* 0x000fea000383ffff */
.L_x_100:
[----:B------:R-:W-:-:S07]  /*c000*/  MOV R0, UR5 ;  /* 0x0000000500007c02 */ /* 0x000fce0008000f00 */
.L_x_299:
[----:B--2---:R2:W3:Y:S02]  /*c010*/  SYNCS.PHASECHK.TRANS64.TRYWAIT P0, [R0+URZ], R2 ;  /* 0x00000002000075a7 */ /* 0x0044e400080011ff */
[----:B---3--:R-:W-:Y:S05]  /*c020*/  @!P0 NANOSLEEP.SYNCS 0x989680 ;  /* 0x009896800000895d */ /* 0x008fea0003900000 */
[----:B------:R-:W3:Y:S02]  /*c030*/  @!P0 SYNCS.PHASECHK.TRANS64 P0, [R0+URZ], R2 ;  /* 0x00000002000085a7 */ /* 0x000ee400080010ff */
[----:B---3--:R-:W-:Y:S05]  /*c040*/  @!P0 BRA `(.L_x_299) ;  /* 0xfffffffc00f08947 */ /* 0x008fea000383ffff */
[----:B------:R-:W-:Y:S05]  /*c050*/  BRA `(.L_x_300) ;  /* 0xffffff9800807947 */ /* 0x000fea000383ffff */
.L_x_101:
[----:B------:R-:W-:-:S07]  /*c060*/  MOV R0, UR5 ;  /* 0x0000000500007c02 */ /* 0x000fce0008000f00 */
.L_x_301:
[----:B--2---:R2:W3:Y:S02]  /*c070*/  SYNCS.PHASECHK.TRANS64.TRYWAIT P0, [R0+URZ], R2 ;  /* 0x00000002000075a7 */ /* 0x0044e400080011ff */
[----:B---3--:R-:W-:Y:S05]  /*c080*/  @!P0 NANOSLEEP.SYNCS 0x989680 ;  /* 0x009896800000895d */ /* 0x008fea0003900000 */
[----:B------:R-:W3:Y:S02]  /*c090*/  @!P0 SYNCS.PHASECHK.TRANS64 P0, [R0+URZ], R2 ;  /* 0x00000002000085a7 */ /* 0x000ee400080010ff */
[----:B---3--:R-:W-:Y:S05]  /*c0a0*/  @!P0 BRA `(.L_x_301) ;  /* 0xfffffffc00f08947 */ /* 0x008fea000383ffff */
[----:B------:R-:W-:Y:S05]  /*c0b0*/  BRA `(.L_x_302) ;  /* 0xffffff9800907947 */ /* 0x000fea000383ffff */
.L_x_102:
[----:B------:R-:W-:-:S07]  /*c0c0*/  MOV R0, UR5 ;  /* 0x0000000500007c02 */ /* 0x000fce0008000f00 */
.L_x_303:
[----:B--2---:R2:W3:Y:S02]  /*c0d0*/  SYNCS.PHASECHK.TRANS64.TRYWAIT P0, [R0+URZ], R2 ;  /* 0x00000002000075a7 */ /* 0x0044e400080011ff */
[----:B---3--:R-:W-:Y:S05]  /*c0e0*/  @!P0 NANOSLEEP.SYNCS 0x989680 ;  /* 0x009896800000895d */ /* 0x008fea0003900000 */
[----:B------:R-:W3:Y:S02]  /*c0f0*/  @!P0 SYNCS.PHASECHK.TRANS64 P0, [R0+URZ], R2 ;  /* 0x00000002000085a7 */ /* 0x000ee400080010ff */
[----:B---3--:R-:W-:Y:S05]  /*c100*/  @!P0 BRA `(.L_x_303) ;  /* 0xfffffffc00f08947 */ /* 0x008fea000383ffff */
[----:B------:R-:W-:Y:S05]  /*c110*/  BRA `(.L_x_304) ;  /* 0xffffff9800a07947 */ /* 0x000fea000383ffff */
.L_x_103:
[----:B------:R-:W-:-:S07]  /*c120*/  MOV R0, UR5 ;  /* 0x0000000500007c02 */ /* 0x000fce0008000f00 */
.L_x_305:
[----:B--2---:R2:W3:Y:S02]  /*c130*/  SYNCS.PHASECHK.TRANS64.TRYWAIT P0, [R0+URZ], R2 ;  /* 0x00000002000075a7 */ /* 0x0044e400080011ff */
[----:B---3--:R-:W-:Y:S05]  /*c140*/  @!P0 NANOSLEEP.SYNCS 0x989680 ;  /* 0x009896800000895d */ /* 0x008fea0003900000 */
[----:B------:R-:W3:Y:S02]  /*c150*/  @!P0 SYNCS.PHASECHK.TRANS64 P0, [R0+URZ], R2 ;  /* 0x00000002000085a7 */ /* 0x000ee400080010ff */
[----:B---3--:R-:W-:Y:S05]  /*c160*/  @!P0 BRA `(.L_x_305) ;  /* 0xfffffffc00f08947 */ /* 0x008fea000383ffff */
[----:B------:R-:W-:Y:S05]  /*c170*/  BRA `(.L_x_306) ;  /* 0xffffff9800b07947 */ /* 0x000fea000383ffff */
.L_x_104:
[----:B------:R-:W-:-:S07]  /*c180*/  MOV R0, UR5 ;  /* 0x0000000500007c02 */ /* 0x000fce0008000f00 */
.L_x_307:
[----:B--2---:R2:W3:Y:S02]  /*c190*/  SYNCS.PHASECHK.TRANS64.TRYWAIT P0, [R0+URZ], R2 ;  /* 0x00000002000075a7 */ /* 0x0044e400080011ff */
[----:B---3--:R-:W-:Y:S05]  /*c1a0*/  @!P0 NANOSLEEP.SYNCS 0x989680 ;  /* 0x009896800000895d */ /* 0x008fea0003900000 */
[----:B------:R-:W3:Y:S02]  /*c1b0*/  @!P0 SYNCS.PHASECHK.TRANS64 P0, [R0+URZ], R2 ;  /* 0x00000002000085a7 */ /* 0x000ee400080010ff */
[----:B---3--:R-:W-:Y:S05]  /*c1c0*/  @!P0 BRA `(.L_x_307) ;  /* 0xfffffffc00f08947 */ /* 0x008fea000383ffff */
[----:B------:R-:W-:Y:S05]  /*c1d0*/  BRA `(.L_x_308) ;  /* 0xffffff9800c07947 */ /* 0x000fea000383ffff */
.L_x_105:
[----:B------:R-:W-:-:S07]  /*c1e0*/  MOV R0, UR5 ;  /* 0x0000000500007c02 */ /* 0x000fce0008000f00 */
.L_x_309:
[----:B--2---:R2:W3:Y:S02]  /*c1f0*/  SYNCS.PHASECHK.TRANS64.TRYWAIT P0, [R0+URZ], R2 ;  /* 0x00000002000075a7 */ /* 0x0044e400080011ff */
[----:B---3--:R-:W-:Y:S05]  /*c200*/  @!P0 NANOSLEEP.SYNCS 0x989680 ;  /* 0x009896800000895d */ /* 0x008fea0003900000 */
[----:B------:R-:W3:Y:S02]  /*c210*/  @!P0 SYNCS.PHASECHK.TRANS64 P0, [R0+URZ], R2 ;  /* 0x00000002000085a7 */ /* 0x000ee400080010ff */
[----:B---3--:R-:W-:Y:S05]  /*c220*/  @!P0 BRA `(.L_x_309) ;  /* 0xfffffffc00f08947 */ /* 0x008fea000383ffff */
[----:B------:R-:W-:Y:S05]  /*c230*/  BRA `(.L_x_310) ;  /* 0xffffff9800d07947 */ /* 0x000fea000383ffff */
.L_x_106:
[----:B------:R-:W-:-:S07]  /*c240*/  MOV R0, UR5 ;  /* 0x0000000500007c02 */ /* 0x000fce0008000f00 */
.L_x_311:
[----:B--2---:R2:W3:Y:S02]  /*c250*/  SYNCS.PHASECHK.TRANS64.TRYWAIT P0, [R0+URZ], R2 ;  /* 0x00000002000075a7 */ /* 0x0044e400080011ff */
[----:B---3--:R-:W-:Y:S05]  /*c260*/  @!P0 NANOSLEEP.SYNCS 0x989680 ;  /* 0x009896800000895d */ /* 0x008fea0003900000 */
[----:B------:R-:W3:Y:S02]  /*c270*/  @!P0 SYNCS.PHASECHK.TRANS64 P0, [R0+URZ], R2 ;  /* 0x00000002000085a7 */ /* 0x000ee400080010ff */
[----:B---3--:R-:W-:Y:S05]  /*c280*/  @!P0 BRA `(.L_x_311) ;  /* 0xfffffffc00f08947 */ /* 0x008fea000383ffff */
[----:B------:R-:W-:Y:S05]  /*c290*/  BRA `(.L_x_312) ;  /* 0xffffff9800e07947 */ /* 0x000fea000383ffff */
.L_x_107:
[----:B------:R-:W-:-:S07]  /*c2a0*/  MOV R0, UR5 ;  /* 0x0000000500007c02 */ /* 0x000fce0008000f00 */
.L_x_313:
[----:B--2---:R2:W3:Y:S02]  /*c2b0*/  SYNCS.PHASECHK.TRANS64.TRYWAIT P0, [R0+URZ], R2 ;  /* 0x00000002000075a7 */ /* 0x0044e400080011ff */
[----:B---3--:R-:W-:Y:S05]  /*c2c0*/  @!P0 NANOSLEEP.SYNCS 0x989680 ;  /* 0x009896800000895d */ /* 0x008fea0003900000 */
[----:B------:R-:W3:Y:S02]  /*c2d0*/  @!P0 SYNCS.PHASECHK.TRANS64 P0, [R0+URZ], R2 ;  /* 0x00000002000085a7 */ /* 0x000ee400080010ff */
[----:B---3--:R-:W-:Y:S05]  /*c2e0*/  @!P0 BRA `(.L_x_313) ;  /* 0xfffffffc00f08947 */ /* 0x008fea000383ffff */
[----:B------:R-:W-:Y:S05]  /*c2f0*/  BRA `(.L_x_314) ;  /* 0xffffff9800f07947 */ /* 0x000fea000383ffff */
.L_x_108:
[----:B------:R-:W-:-:S07]  /*c300*/  MOV R0, UR5 ;  /* 0x0000000500007c02 */ /* 0x000fce0008000f00 */
.L_x_315:
[----:B--2---:R2:W3:Y:S02]  /*c310*/  SYNCS.PHASECHK.TRANS64.TRYWAIT P0, [R0+URZ], R2 ;  /* 0x00000002000075a7 */ /* 0x0044e400080011ff */
[----:B---3--:R-:W-:Y:S05]  /*c320*/  @!P0 NANOSLEEP.SYNCS 0x989680 ;  /* 0x009896800000895d */ /* 0x008fea0003900000 */
[----:B------:R-:W3:Y:S02]  /*c330*/  @!P0 SYNCS.PHASECHK.TRANS64 P0, [R0+URZ], R2 ;  /* 0x00000002000085a7 */ /* 0x000ee400080010ff */
[----:B---3--:R-:W-:Y:S05]  /*c340*/  @!P0 BRA `(.L_x_315) ;  /* 0xfffffffc00f08947 */ /* 0x008fea000383ffff */
[----:B------:R-:W-:Y:S05]  /*c350*/  BRA `(.L_x_316) ;  /* 0xffffff9c00007947 */ /* 0x000fea000383ffff */
.L_x_109:
[----:B------:R-:W-:-:S07]  /*c360*/  MOV R0, UR5 ;  /* 0x0000000500007c02 */ /* 0x000fce0008000f00 */
.L_x_317:
[----:B--2---:R2:W3:Y:S02]  /*c370*/  SYNCS.PHASECHK.TRANS64.TRYWAIT P0, [R0+URZ], R2 ;  /* 0x00000002000075a7 */ /* 0x0044e400080011ff */
[----:B---3--:R-:W-:Y:S05]  /*c380*/  @!P0 NANOSLEEP.SYNCS 0x989680 ;  /* 0x009896800000895d */ /* 0x008fea0003900000 */
[----:B------:R-:W3:Y:S02]  /*c390*/  @!P0 SYNCS.PHASECHK.TRANS64 P0, [R0+URZ], R2 ;  /* 0x00000002000085a7 */ /* 0x000ee400080010ff */
[----:B---3--:R-:W-:Y:S05]  /*c3a0*/  @!P0 BRA `(.L_x_317) ;  /* 0xfffffffc00f08947 */ /* 0x008fea000383ffff */
[----:B------:R-:W-:Y:S05]  /*c3b0*/  BRA `(.L_x_318) ;  /* 0xffffff9c00107947 */ /* 0x000fea000383ffff */
.L_x_110:
[----:B------:R-:W-:-:S07]  /*c3c0*/  MOV R0, UR5 ;  /* 0x0000000500007c02 */ /* 0x000fce0008000f00 */
.L_x_319:
[----:B--2---:R2:W3:Y:S02]  /*c3d0*/  SYNCS.PHASECHK.TRANS64.TRYWAIT P0, [R0+URZ], R2 ;  /* 0x00000002000075a7 */ /* 0x0044e400080011ff */
[----:B---3--:R-:W-:Y:S05]  /*c3e0*/  @!P0 NANOSLEEP.SYNCS 0x989680 ;  /* 0x009896800000895d */ /* 0x008fea0003900000 */
[----:B------:R-:W3:Y:S02]  /*c3f0*/  @!P0 SYNCS.PHASECHK.TRANS64 P0, [R0+URZ], R2 ;  /* 0x00000002000085a7 */ /* 0x000ee400080010ff */
[----:B---3--:R-:W-:Y:S05]  /*c400*/  @!P0 BRA `(.L_x_319) ;  /* 0xfffffffc00f08947 */ /* 0x008fea000383ffff */
[----:B------:R-:W-:Y:S05]  /*c410*/  BRA `(.L_x_320) ;  /* 0xffffff9c00207947 */ /* 0x000fea000383ffff */
.L_x_111:
[----:B------:R-:W-:-:S07]  /*c420*/  MOV R0, UR5 ;  /* 0x0000000500007c02 */ /* 0x000fce0008000f00 */
.L_x_321:
[----:B--2---:R2:W3:Y:S02]  /*c430*/  SYNCS.PHASECHK.TRANS64.TRYWAIT P0, [R0+URZ], R2 ;  /* 0x00000002000075a7 */ /* 0x0044e400080011ff */
[----:B---3--:R-:W-:Y:S05]  /*c440*/  @!P0 NANOSLEEP.SYNCS 0x989680 ;  /* 0x009896800000895d */ /* 0x008fea0003900000 */
[----:B------:R-:W3:Y:S02]  /*c450*/  @!P0 SYNCS.PHASECHK.TRANS64 P0, [R0+URZ], R2 ;  /* 0x00000002000085a7 */ /* 0x000ee400080010ff */
[----:B---3--:R-:W-:Y:S05]  /*c460*/  @!P0 BRA `(.L_x_321) ;  /* 0xfffffffc00f08947 */ /* 0x008fea000383ffff */
[----:B------:R-:W-:Y:S05]  /*c470*/  BRA `(.L_x_322) ;  /* 0xffffff9c00307947 */ /* 0x000fea000383ffff */
.L_x_114:
[----:B------:R-:W-:-:S07]  /*c480*/  MOV R4, UR4 ;  /* 0x0000000400047c02 */ /* 0x000fce0008000f00 */
.L_x_323:
[----:B--2---:R2:W3:Y:S02]  /*c490*/  SYNCS.PHASECHK.TRANS64.TRYWAIT P1, [R4+URZ+0x4a8], R6 ;  /* 0x0004a806040075a7 */ /* 0x0044e400080211ff */
[----:B---3--:R-:W-:Y:S05]  /*c4a0*/  @!P1 NANOSLEEP.SYNCS 0x989680 ;  /* 0x009896800000995d */ /* 0x008fea0003900000 */
[----:B------:R-:W3:Y:S02]  /*c4b0*/  @!P1 SYNCS.PHASECHK.TRANS64 P1, [R4+URZ+0x4a8], R6 ;  /* 0x0004a806040095a7 */ /* 0x000ee400080210ff */
[----:B---3--:R-:W-:Y:S05]  /*c4c0*/  @!P1 BRA `(.L_x_323) ;  /* 0xfffffffc00f09947 */ /* 0x008fea000383ffff */
[----:B------:R-:W-:Y:S05]  /*c4d0*/  BRA `(.L_x_324) ;  /* 0xffffff9c00a07947 */ /* 0x000fea000383ffff */
.L_x_115:
[----:B--2---:R-:W-:-:S07]  /*c4e0*/  MOV R4, UR4 ;  /* 0x0000000400047c02 */ /* 0x004fce0008000f00 */
.L_x_325:
[----:B--2---:R2:W3:Y:S02]  /*c4f0*/  SYNCS.PHASECHK.TRANS64.TRYWAIT P1, [R4+URZ+0x4a0], R5 ;  /* 0x0004a005040075a7 */ /* 0x0044e400080211ff */
[----:B---3--:R-:W-:Y:S05]  /*c500*/  @!P1 NANOSLEEP.SYNCS 0x989680 ;  /* 0x009896800000995d */ /* 0x008fea0003900000 */
[----:B------:R-:W3:Y:S02]  /*c510*/  @!P1 SYNCS.PHASECHK.TRANS64 P1, [R4+URZ+0x4a0], R5 ;  /* 0x0004a005040095a7 */ /* 0x000ee400080210ff */
[----:B---3--:R-:W-:Y:S05]  /*c520*/  @!P1 BRA `(.L_x_325) ;  /* 0xfffffffc00f09947 */ /* 0x008fea000383ffff */
[----:B------:R-:W-:Y:S05]  /*c530*/  BRA `(.L_x_326) ;  /* 0xffffff9c00a87947 */ /* 0x000fea000383ffff */
.L_x_125:
[----:B--2---:R-:W-:-:S04]  /*c540*/  MOV R5, UR5 ;  /* 0x0000000500057c02 */ /* 0x004fc80008000f00 */
[----:B------:R2:W3:Y:S03]  /*c550*/  SYNCS.PHASECHK.TRANS64.TRYWAIT P0, [R5+URZ+0x8], R6 ;  /* 0x00000806050075a7 */ /* 0x0004e600080011ff */
[----:B---3--:R-:W-:Y:S05]  /*c560*/  @!P0 NANOSLEEP.SYNCS 0x989680 ;  /* 0x009896800000895d */ /* 0x008fea0003900000 */
[----:B------:R-:W3:Y:S02]  /*c570*/  @!P0 SYNCS.PHASECHK.TRANS64 P0, [R5+URZ+0x8], R6 ;  /* 0x00000806050085a7 */ /* 0x000ee400080010ff */
[----:B---3--:R-:W-:Y:S05]  /*c580*/  @!P0 BRA `(.L_x_125) ;  /* 0xfffffffc00ec8947 */ /* 0x008fea000383ffff */
[----:B------:R-:W-:Y:S05]  /*c590*/  BRA `(.L_x_124) ;  /* 0xffffffa000747947 */ /* 0x000fea000383ffff */
.L_x_127:
[----:B------:R-:W-:Y:S01]  /*c5a0*/  BSSY B0, `(.L_x_327) ;  /* 0x0000006000007945 */ /* 0x000fe20003800000 */
[----:B------:R-:W-:-:S07]  /*c5b0*/  MOV R15, 0xffffffff ;  /* 0xffffffff000f7802 */ /* 0x000fce0000000f00 */
[----:B-12--5:R-:W-:Y:S05]  /*c5c0*/  WARPSYNC.COLLECTIVE R15, `(.L_x_328) ;  /* 0x000000000f0c7348 */ /* 0x026fea0003c00000 */
[----:B------:R-:W-:Y:S02]  /*c5d0*/  ELECT P6, UR79, PT ;  /* 0x00000000004f782f */ /* 0x000fe400038c0000 */
[----:B------:R-:W-:Y:S01]  /*c5e0*/  MOV R14, UR79 ;  /* 0x0000004f000e7c02 */ /* 0x000fe20008000f00 */
[----:B-12--5:R-:W-:Y:S10]  /*c5f0*/  ENDCOLLECTIVE ;  /* 0x000000000000791b */ /* 0x026ff40003800000 */
.L_x_328:
[----:B------:R-:W-:Y:S05]  /*c600*/  BSYNC B0 ;  /* 0x0000000000007941 */ /* 0x000fea0003800000 */
.L_x_327:
[----:B------:R-:W-:Y:S01]  /*c610*/  PLOP3.LUT P0, PT, P6, PT, PT, 0x80, 0x8 ;  /* 0x000000000008781c */ /* 0x000fe2000370f070 */
[----:B------:R-:W-:-:S12]  /*c620*/  BRA `(.L_x_329) ;  /* 0xffffffa000a07947 */ /* 0x000fd8000383ffff */
.L_x_129:
[----:B--2---:R-:W-:-:S04]  /*c630*/  MOV R3, UR5 ;  /* 0x0000000500037c02 */ /* 0x004fc80008000f00 */
[----:B------:R2:W3:Y:S03]  /*c640*/  SYNCS.PHASECHK.TRANS64.TRYWAIT P0, [R3+URZ+0x8], R4 ;  /* 0x00000804030075a7 */ /* 0x0004e600080011ff */
[----:B---3--:R-:W-:Y:S05]  /*c650*/  @!P0 NANOSLEEP.SYNCS 0x989680 ;  /* 0x009896800000895d */ /* 0x008fea0003900000 */
[----:B------:R-:W3:Y:S02]  /*c660*/  @!P0 SYNCS.PHASECHK.TRANS64 P0, [R3+URZ+0x8], R4 ;  /* 0x00000804030085a7 */ /* 0x000ee400080010ff */
[----:B---3--:R-:W-:Y:S05]  /*c670*/  @!P0 BRA `(.L_x_129) ;  /* 0xfffffffc00ec8947 */ /* 0x008fea000383ffff */
[----:B------:R-:W-:Y:S05]  /*c680*/  BRA `(.L_x_128) ;  /* 0xffffffa000a47947 */ /* 0x000fea000383ffff */
.L_x_130:
[----:B------:R-:W-:-:S07]  /*c690*/  MOV R4, UR15 ;  /* 0x0000000f00047c02 */ /* 0x000fce0008000f00 */
.L_x_330:
[----:B-1----:R1:W2:Y:S02]  /*c6a0*/  SYNCS.PHASECHK.TRANS64.TRYWAIT P0, [R4+URZ+0x4a0], R5 ;  /* 0x0004a005040075a7 */ /* 0x0022a400080011ff */
[----:B--2---:R-:W-:Y:S05]  /*c6b0*/  @!P0 NANOSLEEP.SYNCS 0x989680 ;  /* 0x009896800000895d */ /* 0x004fea0003900000 */
[----:B------:R-:W2:Y:S02]  /*c6c0*/  @!P0 SYNCS.PHASECHK.TRANS64 P0, [R4+URZ+0x4a0], R5 ;  /* 0x0004a005040085a7 */ /* 0x000ea400080010ff */
[----:B--2---:R-:W-:Y:S05]  /*c6d0*/  @!P0 BRA `(.L_x_330) ;  /* 0xfffffffc00f08947 */ /* 0x004fea000383ffff */
[----:B------:R-:W-:Y:S05]  /*c6e0*/  BRA `(.L_x_331) ;  /* 0xffffffa400787947 */ /* 0x000fea000383ffff */
.L_x_132:
[----:B------:R-:W-:-:S07]  /*c6f0*/  MOV R4, UR20 ;  /* 0x0000001400047c02 */ /* 0x000fce0008000f00 */
.L_x_332:
[----:B-1----:R1:W2:Y:S02]  /*c700*/  SYNCS.PHASECHK.TRANS64.TRYWAIT P0, [R4+URZ+0x4c0], R5 ;  /* 0x0004c005040075a7 */ /* 0x0022a400080011ff */
[----:B--2---:R-:W-:Y:S05]  /*c710*/  @!P0 NANOSLEEP.SYNCS 0x989680 ;  /* 0x009896800000895d */ /* 0x004fea0003900000 */
[----:B------:R-:W2:Y:S02]  /*c720*/  @!P0 SYNCS.PHASECHK.TRANS64 P0, [R4+URZ+0x4c0], R5 ;  /* 0x0004c005040085a7 */ /* 0x000ea400080010ff */
[----:B--2---:R-:W-:Y:S05]  /*c730*/  @!P0 BRA `(.L_x_332) ;  /* 0xfffffffc00f08947 */ /* 0x004fea000383ffff */
[----:B------:R-:W-:Y:S05]  /*c740*/  BRA `(.L_x_131) ;  /* 0xffffffa400987947 */ /* 0x000fea000383ffff */
.L_x_136:
[----:B-1----:R-:W-:Y:S07]  /*c750*/  MOV R4, UR10 ;  /* 0x0000000a00047c02 */ /* 0x002fee0008000f00 */
.L_x_333:
[----:B-1----:R1:W2:Y:S02]  /*c760*/  SYNCS.PHASECHK.TRANS64.TRYWAIT P0, [R4+URZ], R6 ;  /* 0x00000006040075a7 */ /* 0x0022a400080011ff */
[----:B--2---:R-:W-:Y:S05]  /*c770*/  @!P0 NANOSLEEP.SYNCS 0x989680 ;  /* 0x009896800000895d */ /* 0x004fea0003900000 */
[----:B------:R-:W2:Y:S02]  /*c780*/  @!P0 SYNCS.PHASECHK.TRANS64 P0, [R4+URZ], R6 ;  /* 0x00000006040085a7 */ /* 0x000ea400080010ff */
[----:B--2---:R-:W-:Y:S05]  /*c790*/  @!P0 BRA `(.L_x_333) ;  /* 0xfffffffc00f08947 */ /* 0x004fea000383ffff */
[----:B------:R-:W-:Y:S05]  /*c7a0*/  BRA `(.L_x_135) ;  /* 0xffffffa400d07947 */ /* 0x000fea000383ffff */
.L_x_140:
[----:B--2---:R-:W-:-:S07]  /*c7b0*/  MOV R0, UR4 ;  /* 0x0000000400007c02 */ /* 0x004fce0008000f00 */
.L_x_334:
[----:B--2---:R2:W3:Y:S02]  /*c7c0*/  SYNCS.PHASECHK.TRANS64.TRYWAIT P0, [R0+URZ], R2 ;  /* 0x00000002000075a7 */ /* 0x0044e400080011ff */
[----:B---3--:R-:W-:Y:S05]  /*c7d0*/  @!P0 NANOSLEEP.SYNCS 0x989680 ;  /* 0x009896800000895d */ /* 0x008fea0003900000 */
[----:B------:R-:W3:Y:S02]  /*c7e0*/  @!P0 SYNCS.PHASECHK.TRANS64 P0, [R0+URZ], R2 ;  /* 0x00000002000085a7 */ /* 0x000ee400080010ff */
[----:B---3--:R-:W-:Y:S05]  /*c7f0*/  @!P0 BRA `(.L_x_334) ;  /* 0xfffffffc00f08947 */ /* 0x008fea000383ffff */
[----:B------:R-:W-:Y:S05]  /*c800*/  BRA `(.L_x_335) ;  /* 0xffffffa800807947 */ /* 0x000fea000383ffff */
.L_x_143:
[----:B------:R-:W-:-:S07]  /*c810*/  MOV R0, UR15 ;  /* 0x0000000f00007c02 */ /* 0x000fce0008000f00 */
.L_x_336:
[----:B--2---:R2:W3:Y:S02]  /*c820*/  SYNCS.PHASECHK.TRANS64.TRYWAIT P1, [R0+URZ+0x4d0], R2 ;  /* 0x0004d002000075a7 */ /* 0x0044e400080211ff */
[----:B---3--:R-:W-:Y:S05]  /*c830*/  @!P1 NANOSLEEP.SYNCS 0x989680 ;  /* 0x009896800000995d */ /* 0x008fea0003900000 */
[----:B------:R-:W3:Y:S02]  /*c840*/  @!P1 SYNCS.PHASECHK.TRANS64 P1, [R0+URZ+0x4d0], R2 ;  /* 0x0004d002000095a7 */ /* 0x000ee400080210ff */
[----:B---3--:R-:W-:Y:S05]  /*c850*/  @!P1 BRA `(.L_x_336) ;  /* 0xfffffffc00f09947 */ /* 0x008fea000383ffff */
[----:B------:R-:W-:Y:S05]  /*c860*/  BRA `(.L_x_337) ;  /* 0xffffffa800cc7947 */ /* 0x000fea000383ffff */
.L_x_148:
[----:B------:R-:W-:Y:S07]  /*c870*/  MOV R0, UR24 ;  /* 0x0000001800007c02 */ /* 0x000fee0008000f00 */
.L_x_338:
[----:B-1----:R1:W2:Y:S02]  /*c880*/  SYNCS.PHASECHK.TRANS64.TRYWAIT P0, [R0+URZ+0x4a0], R2 ;  /* 0x0004a002000075a7 */ /* 0x0022a400080011ff */
[----:B--2---:R-:W-:Y:S05]  /*c890*/  @!P0 NANOSLEEP.SYNCS 0x989680 ;  /* 0x009896800000895d */ /* 0x004fea0003900000 */
[----:B------:R-:W2:Y:S02]  /*c8a0*/  @!P0 SYNCS.PHASECHK.TRANS64 P0, [R0+URZ+0x4a0], R2 ;  /* 0x0004a002000085a7 */ /* 0x000ea400080010ff */
[----:B--2---:R-:W-:Y:S05]  /*c8b0*/  @!P0 BRA `(.L_x_338) ;  /* 0xfffffffc00f08947 */ /* 0x004fea000383ffff */
[----:B------:R-:W-:Y:S05]  /*c8c0*/  BRA `(.L_x_339) ;  /* 0xffffffb000647947 */ /* 0x000fea000383ffff */
.L_x_151:
[----:B------:R-:W-:Y:S07]  /*c8d0*/  MOV R2, UR24 ;  /* 0x0000001800027c02 */ /* 0x000fee0008000f00 */
.L_x_340:
[----:B-1----:R1:W2:Y:S02]  /*c8e0*/  SYNCS.PHASECHK.TRANS64.TRYWAIT P0, [R2+URZ+0x498], R3 ;  /* 0x00049803020075a7 */ /* 0x0022a400080011ff */
[----:B--2---:R-:W-:Y:S05]  /*c8f0*/  @!P0 NANOSLEEP.SYNCS 0x989680 ;  /* 0x009896800000895d */ /* 0x004fea0003900000 */
[----:B------:R-:W2:Y:S02]  /*c900*/  @!P0 SYNCS.PHASECHK.TRANS64 P0, [R2+URZ+0x498], R3 ;  /* 0x00049803020085a7 */ /* 0x000ea400080010ff */
[----:B--2---:R-:W-:Y:S05]  /*c910*/  @!P0 BRA `(.L_x_340) ;  /* 0xfffffffc00f08947 */ /* 0x004fea000383ffff */
[----:B------:R-:W-:Y:S05]  /*c920*/  BRA `(.L_x_150) ;  /* 0xffffffb400c07947 */ /* 0x000fea000383ffff */
.L_x_154:
[----:B------:R-:W-:Y:S07]  /*c930*/  MOV R0, UR24 ;  /* 0x0000001800007c02 */ /* 0x000fee0008000f00 */
.L_x_341:
[----:B-1----:R1:W2:Y:S02]  /*c940*/  SYNCS.PHASECHK.TRANS64.TRYWAIT P2, [R0+URZ+0x488], R2 ;  /* 0x00048802000075a7 */ /* 0x0022a400080411ff */
[----:B--2---:R-:W-:Y:S05]  /*c950*/  @!P2 NANOSLEEP.SYNCS 0x989680 ;  /* 0x009896800000a95d */ /* 0x004fea0003900000 */
[----:B------:R-:W2:Y:S02]  /*c960*/  @!P2 SYNCS.PHASECHK.TRANS64 P2, [R0+URZ+0x488], R2 ;  /* 0x000488020000a5a7 */ /* 0x000ea400080410ff */
[----:B--2---:R-:W-:Y:S05]  /*c970*/  @!P2 BRA `(.L_x_341) ;  /* 0xfffffffc00f0a947 */ /* 0x004fea000383ffff */
[----:B------:R-:W-:Y:S05]  /*c980*/  BRA `(.L_x_342) ;  /* 0xffffffb800687947 */ /* 0x000fea000383ffff */
.L_x_159:
[----:B------:R-:W-:Y:S07]  /*c990*/  MOV R0, UR45 ;  /* 0x0000002d00007c02 */ /* 0x000fee0008000f00 */
.L_x_343:
[----:B-1----:R1:W2:Y:S02]  /*c9a0*/  SYNCS.PHASECHK.TRANS64.TRYWAIT P0, [R0+URZ+0x4a0], R2 ;  /* 0x0004a002000075a7 */ /* 0x0022a400080011ff */
[----:B--2---:R-:W-:Y:S05]  /*c9b0*/  @!P0 NANOSLEEP.SYNCS 0x989680 ;  /* 0x009896800000895d */ /* 0x004fea0003900000 */
[----:B------:R-:W2:Y:S02]  /*c9c0*/  @!P0 SYNCS.PHASECHK.TRANS64 P0, [R0+URZ+0x4a0], R2 ;  /* 0x0004a002000085a7 */ /* 0x000ea400080010ff */
[----:B--2---:R-:W-:Y:S05]  /*c9d0*/  @!P0 BRA `(.L_x_343) ;  /* 0xfffffffc00f08947 */ /* 0x004fea000383ffff */
[----:B------:R-:W-:Y:S05]  /*c9e0*/  BRA `(.L_x_344) ;  /* 0xffffffc0000c7947 */ /* 0x000fea000383ffff */
.L_x_170:
[----:B-1----:R-:W-:Y:S04]  /*c9f0*/  MOV R3, UR45 ;  /* 0x0000002d00037c02 */ /* 0x002fe80008000f00 */
[----:B------:R1:W2:Y:S03]  /*ca00*/  SYNCS.PHASECHK.TRANS64.TRYWAIT P1, [R3+URZ+0x480], R4 ;  /* 0x00048004030075a7 */ /* 0x0002a600080211ff */
[----:B--2---:R-:W-:Y:S05]  /*ca10*/  @!P1 NANOSLEEP.SYNCS 0x989680 ;  /* 0x009896800000995d */ /* 0x004fea0003900000 */
[----:B------:R-:W2:Y:S02]  /*ca20*/  @!P1 SYNCS.PHASECHK.TRANS64 P1, [R3+URZ+0x480], R4 ;  /* 0x00048004030095a7 */ /* 0x000ea400080210ff */
[----:B--2---:R-:W-:Y:S05]  /*ca30*/  @!P1 BRA `(.L_x_170) ;  /* 0xfffffffc00ec9947 */ /* 0x004fea000383ffff */
[----:B------:R-:W-:Y:S05]  /*ca40*/  BRA `(.L_x_169) ;  /* 0xffffffcc00d87947 */ /* 0x000fea000383ffff */
.L_x_172:
[----:B-1----:R1:W2:Y:S02]  /*ca50*/  SYNCS.PHASECHK.TRANS64.TRYWAIT P1, [R87+URZ+0x4b0], R0 ;  /* 0x0004b000570075a7 */ /* 0x0022a400080211ff */
[----:B--2---:R-:W-:Y:S05]  /*ca60*/  @!P1 NANOSLEEP.SYNCS 0x989680 ;  /* 0x009896800000995d */ /* 0x004fea0003900000 */
[----:B------:R-:W2:Y:S02]  /*ca70*/  @!P1 SYNCS.PHASECHK.TRANS64 P1, [R87+URZ+0x4b0], R0 ;  /* 0x0004b000570095a7 */ /* 0x000ea400080210ff */
[----:B--2---:R-:W-:Y:S05]  /*ca80*/  @!P1 BRA `(.L_x_172) ;  /* 0xfffffffc00f09947 */ /* 0x004fea000383ffff */
[----:B------:R-:W-:Y:S05]  /*ca90*/  BRA `(.L_x_171) ;  /* 0xffffffd000187947 */ /* 0x000fea000383ffff */
        .weak           $__internal_0_$__cuda_sm10x_tcgen05_guardrail_trap_col_being_dealloced_not_returned_by_alloc
        .type           $__internal_0_$__cuda_sm10x_tcgen05_guardrail_trap_col_being_dealloced_not_returned_by_alloc,@function
        .size           $__internal_0_$__cuda_sm10x_tcgen05_guardrail_trap_col_being_dealloced_not_returned_by_alloc,($__internal_1_$__cuda_sm10x_tcgen05_guardrail_trap_phase_invalid_during_alloc - $__internal_0_$__cuda_sm10x_tcgen05_guardrail_trap_col_being_dealloced_not_returned_by_alloc)
$__internal_0_$__cuda_sm10x_tcgen05_guardrail_trap_col_being_dealloced_not_returned_by_alloc:
[----:B------:R-:W-:Y:S05]  /*caa0*/  BPT.TRAP 0x1 ;  /* 0x000000040000795c */ /* 0x000fea0000300000 */
[----:B------:R-:W-:-:S04]  /*cab0*/  HFMA2 R3, -RZ, RZ, 0, 0 ;  /* 0x00000000ff037431 */ /* 0x000fc800000001ff */
[----:B------:R-:W-:Y:S05]  /*cac0*/  RET.REL.NODEC R2 `(_ZN7cutlass13device_kernelINS_4conv6kernel13ConvUniversalINS1_16ConvProblemShapeILNS1_8OperatorE2ELi2EEENS1_10collective14CollectiveConvINS1_47MainloopSm100TmaUmmaWarpSpecializedImplicitGemmILS5_2ELi72ELi2ELi1ELi2EN4cute5tupleIJNSA_1CILi2EEENSC_ILi1EEESE_EEEEENSB_IJNSC_ILi128EEENSB_IJNSC_ILi64EEEEEENSB_IJNSC_ILi32EEEEEEEEENS_12float_e4m3_tESN_NSA_8TiledMMAINSA_8MMA_AtomIJNSA_10MMA_TraitsINSA_25SM100_MMA_F8F6F4_2x1SM_SSEJSN_SN_fSH_SI_NSA_17integral_constantINSA_4UMMA5MajorELSU_1EEESV_NSS_INST_7ScaleInELSW_0EEESX_EEEEEENSA_6LayoutINSB_IJSE_SE_SE_EEENSB_IJNSC_ILi0EEES12_S12_EEEEENSB_IJNSA_10UnderscoreES15_S15_EEEEENS7_6detail27Sm100ImplicitGemmTileTraitsINSA_18SM100_TMA_2SM_LOADENSA_14ComposedLayoutINSA_7SwizzleILi2ELi4ELi3EEENSA_18smem_ptr_flag_bitsILi8EEENS10_INSB_IJSI_NSC_ILi8EEEEEENSB_IJSE_SI_EEEEEEEvEENS19_INSA_25SM100_TMA_2SM_LOAD_IM2COLENS1B_INS1C_ILi1ELi4ELi3EEES1F_NS10_INSB_IJSK_S1G_EEENSB_IJSE_SK_EEEEEEEvEEEENS_8epilogue10collective18CollectiveEpilogueINS1U_23Sm100TmaWarpSpecializedILi1ELi1ELi32ELb0ELb0EEEJNSB_IJSI_SJ_SL_EEENSB_IJNS10_ISI_SE_EES20_EEESN_NSB_IJlNSB_IJSE_llEEES12_EEESN_S23_NS1U_6fusion15FusionCallbacksIS1Y_NS24_17LinearCombinationISN_fSN_fLNS_15FloatRoundStyleE2EEES1Z_S21_JEEENSA_5SM1004TMEM4LOAD26SM100_TMEM_LOAD_32dp32b32xENSA_13SM90_TMA_LOADENS1B_IS1D_S1F_NS10_INSB_IJS1G_SI_EEENSB_IJSI_SE_EEEEEEENSA_39AutoVectorizingCopyWithAssumedAlignmentILi128EEENSA_14SM90_TMA_STOREES2I_S2K_S2K_EEEvvEEEEvNT_6ParamsE) ;  /* 0xffffff34024c7950 */ /* 0x000fea0003c3ffff */
        .weak           $__internal_1_$__cuda_sm10x_tcgen05_guardrail_trap_phase_invalid_during_alloc
        .type           $__internal_1_$__cuda_sm10x_tcgen05_guardrail_trap_phase_invalid_during_alloc,@function
        .size           $__internal_1_$__cuda_sm10x_tcgen05_guardrail_trap_phase_invalid_during_alloc,($__internal_2_$__cuda_sm10x_tcgen05_guardrail_trap_unallocated_columns_being_dealloced - $__internal_1_$__cuda_sm10x_tcgen05_guardrail_trap_phase_invalid_during_alloc)
$__internal_1_$__cuda_sm10x_tcgen05_guardrail_trap_phase_invalid_during_alloc:
[----:B------:R-:W-:Y:S05]  /*cad0*/  BPT.TRAP 0x1 ;  /* 0x000000040000795c */ /* 0x000fea0000300000 */
[----:B------:R-:W-:-:S04]  /*cae0*/  MOV R5, 0x0 ;  /* 0x0000000000057802 */ /* 0x000fc80000000f00 */
[----:B------:R-:W-:Y:S05]  /*caf0*/  RET.REL.NODEC R4 `(_ZN7cutlass13device_kernelINS_4conv6kernel13ConvUniversalINS1_16ConvProblemShapeILNS1_8OperatorE2ELi2EEENS1_10collective14CollectiveConvINS1_47MainloopSm100TmaUmmaWarpSpecializedImplicitGemmILS5_2ELi72ELi2ELi1ELi2EN4cute5tupleIJNSA_1CILi2EEENSC_ILi1EEESE_EEEEENSB_IJNSC_ILi128EEENSB_IJNSC_ILi64EEEEEENSB_IJNSC_ILi32EEEEEEEEENS_12float_e4m3_tESN_NSA_8TiledMMAINSA_8MMA_AtomIJNSA_10MMA_TraitsINSA_25SM100_MMA_F8F6F4_2x1SM_SSEJSN_SN_fSH_SI_NSA_17integral_constantINSA_4UMMA5MajorELSU_1EEESV_NSS_INST_7ScaleInELSW_0EEESX_EEEEEENSA_6LayoutINSB_IJSE_SE_SE_EEENSB_IJNSC_ILi0EEES12_S12_EEEEENSB_IJNSA_10UnderscoreES15_S15_EEEEENS7_6detail27Sm100ImplicitGemmTileTraitsINSA_18SM100_TMA_2SM_LOADENSA_14ComposedLayoutINSA_7SwizzleILi2ELi4ELi3EEENSA_18smem_ptr_flag_bitsILi8EEENS10_INSB_IJSI_NSC_ILi8EEEEEENSB_IJSE_SI_EEEEEEEvEENS19_INSA_25SM100_TMA_2SM_LOAD_IM2COLENS1B_INS1C_ILi1ELi4ELi3EEES1F_NS10_INSB_IJSK_S1G_EEENSB_IJSE_SK_EEEEEEEvEEEENS_8epilogue10collective18CollectiveEpilogueINS1U_23Sm100TmaWarpSpecializedILi1ELi1ELi32ELb0ELb0EEEJNSB_IJSI_SJ_SL_EEENSB_IJNS10_ISI_SE_EES20_EEESN_NSB_IJlNSB_IJSE_llEEES12_EEESN_S23_NS1U_6fusion15FusionCallbacksIS1Y_NS24_17LinearCombinationISN_fSN_fLNS_15FloatRoundStyleE2EEES1Z_S21_JEEENSA_5SM1004TMEM4LOAD26SM100_TMEM_LOAD_32dp32b32xENSA_13SM90_TMA_LOADENS1B_IS1D_S1F_NS10_INSB_IJS1G_SI_EEENSB_IJSI_SE_EEEEEEENSA_39AutoVectorizingCopyWithAssumedAlignmentILi128EEENSA_14SM90_TMA_STOREES2I_S2K_S2K_EEEvvEEEEvNT_6ParamsE) ;  /* 0xffffff3404407950 */ /* 0x000fea0003c3ffff */
        .weak           $__internal_2_$__cuda_sm10x_tcgen05_guardrail_trap_unallocated_columns_being_dealloced
        .type           $__internal_2_$__cuda_sm10x_tcgen05_guardrail_trap_unallocated_columns_being_dealloced,@function
        .size           $__internal_2_$__cuda_sm10x_tcgen05_guardrail_trap_unallocated_columns_being_dealloced,(.L_x_346 - $__internal_2_$__cuda_sm10x_tcgen05_guardrail_trap_unallocated_columns_being_dealloced)
$__internal_2_$__cuda_sm10x_tcgen05_guardrail_trap_unallocated_columns_being_dealloced:
[----:B------:R-:W-:Y:S05]  /*cb00*/  BPT.TRAP 0x1 ;  /* 0x000000040000795c */ /* 0x000fea0000300000 */
[----:B------:R-:W-:-:S04]  /*cb10*/  HFMA2 R3, -RZ, RZ, 0, 0 ;  /* 0x00000000ff037431 */ /* 0x000fc800000001ff */
[----:B------:R-:W-:Y:S05]  /*cb20*/  RET.REL.NODEC R2 `(_ZN7cutlass13device_kernelINS_4conv6kernel13ConvUniversalINS1_16ConvProblemShapeILNS1_8OperatorE2ELi2EEENS1_10collective14CollectiveConvINS1_47MainloopSm100TmaUmmaWarpSpecializedImplicitGemmILS5_2ELi72ELi2ELi1ELi2EN4cute5tupleIJNSA_1CILi2EEENSC_ILi1EEESE_EEEEENSB_IJNSC_ILi128EEENSB_IJNSC_ILi64EEEEEENSB_IJNSC_ILi32EEEEEEEEENS_12float_e4m3_tESN_NSA_8TiledMMAINSA_8MMA_AtomIJNSA_10MMA_TraitsINSA_25SM100_MMA_F8F6F4_2x1SM_SSEJSN_SN_fSH_SI_NSA_17integral_constantINSA_4UMMA5MajorELSU_1EEESV_NSS_INST_7ScaleInELSW_0EEESX_EEEEEENSA_6LayoutINSB_IJSE_SE_SE_EEENSB_IJNSC_ILi0EEES12_S12_EEEEENSB_IJNSA_10UnderscoreES15_S15_EEEEENS7_6detail27Sm100ImplicitGemmTileTraitsINSA_18SM100_TMA_2SM_LOADENSA_14ComposedLayoutINSA_7SwizzleILi2ELi4ELi3EEENSA_18smem_ptr_flag_bitsILi8EEENS10_INSB_IJSI_NSC_ILi8EEEEEENSB_IJSE_SI_EEEEEEEvEENS19_INSA_25SM100_TMA_2SM_LOAD_IM2COLENS1B_INS1C_ILi1ELi4ELi3EEES1F_NS10_INSB_IJSK_S1G_EEENSB_IJSE_SK_EEEEEEEvEEEENS_8epilogue10collective18CollectiveEpilogueINS1U_23Sm100TmaWarpSpecializedILi1ELi1ELi32ELb0ELb0EEEJNSB_IJSI_SJ_SL_EEENSB_IJNS10_ISI_SE_EES20_EEESN_NSB_IJlNSB_IJSE_llEEES12_EEESN_S23_NS1U_6fusion15FusionCallbacksIS1Y_NS24_17LinearCombinationISN_fSN_fLNS_15FloatRoundStyleE2EEES1Z_S21_JEEENSA_5SM1004TMEM4LOAD26SM100_TMEM_LOAD_32dp32b32xENSA_13SM90_TMA_LOADENS1B_IS1D_S1F_NS10_INSB_IJS1G_SI_EEENSB_IJSI_SE_EEEEEEENSA_39AutoVectorizingCopyWithAssumedAlignmentILi128EEENSA_14SM90_TMA_STOREES2I_S2K_S2K_EEEvvEEEEvNT_6ParamsE) ;  /* 0xffffff3402347950 */ /* 0x000fea0003c3ffff */
.L_x_345:
[----:B------:R-:W-:-:S00]  /*cb30*/  BRA `(.L_x_345) ;  /* 0xfffffffc00fc7947 */ /* 0x000fc0000383ffff */
[----:B------:R-:W-:-:S00]  /*cb40*/  NOP ;  /* 0x0000000000007918 */ /* 0x000fc00000000000 */
        /* <DEDUP_REMOVED lines=11> */
.L_x_346:


//--------------------- .nv.global.init           --------------------------
	.section	.nv.global.init,"aw",@progbits
.nv.global.init:
	.type		$str$29,@object
	.size		$str$29,($str$30 - $str$29)
$str$29:
        /*0000*/ 	.byte	0x28, 0x61, 0x64, 0x64, 0x72, 0x65, 0x73, 0x73, 0x20, 0x26, 0x20, 0x6d, 0x61, 0x73, 0x6b, 0x29
        /*0010*/ 	.byte	0x20, 0x3d, 0x3d, 0x20, 0x30, 0x00
	.type		$str$30,@object
	.size		$str$30,($str$28 - $str$30)
$str$30:
        /*0016*/ 	.byte	0x2f, 0x74, 0x6d, 0x70, 0x2f, 0x63, 0x75, 0x74, 0x6c, 0x61, 0x73, 0x73, 0x5f, 0x73, 0x77, 0x65
        /*0026*/ 	.byte	0x65, 0x70, 0x5f, 0x73, 0x72, 0x63, 0x2f, 0x69, 0x6e, 0x63, 0x6c, 0x75, 0x64, 0x65, 0x2f, 0x63
        /*0036*/ 	.byte	0x75, 0x74, 0x65, 0x2f, 0x70, 0x6f, 0x69, 0x6e, 0x74, 0x65, 0x72, 0x5f, 0x66, 0x6c, 0x61, 0x67
        /*0046*/ 	.byte	0x67, 0x65, 0x64, 0x2e, 0x68, 0x70, 0x70, 0x00
	.type		$str$28,@object
	.size		$str$28,($str$27 - $str$28)
$str$28:
        /*004e*/ 	.byte	0x2f, 0x74, 0x6d, 0x70, 0x2f, 0x63, 0x75, 0x74, 0x6c, 0x61, 0x73, 0x73, 0x5f, 0x73, 0x77, 0x65
        /*005e*/ 	.byte	0x65, 0x70, 0x5f, 0x73, 0x72, 0x63, 0x2f, 0x69, 0x6e, 0x63, 0x6c, 0x75, 0x64, 0x65, 0x2f, 0x63
        /*006e*/ 	.byte	0x75, 0x74, 0x65, 0x2f, 0x61, 0x74, 0x6f, 0x6d, 0x2f, 0x63, 0x6f, 0x70, 0x79, 0x5f, 0x74, 0x72
        /*007e*/ 	.byte	0x61, 0x69, 0x74, 0x73, 0x5f, 0x73, 0x6d, 0x31, 0x30, 0x30, 0x2e, 0x68, 0x70, 0x70, 0x00
	.type		$str$27,@object
	.size		$str$27,(__unnamed_1 - $str$27)
$str$27:
        /*008d*/ 	.byte	0x28, 0x28, 0x75, 0x69, 0x6e, 0x74, 0x33, 0x32, 0x5f, 0x74, 0x28, 0x74, 0x68, 0x72, 0x65, 0x61
        /*009d*/ 	.byte	0x64, 0x49, 0x64, 0x78, 0x2e, 0x78, 0x29, 0x20, 0x2f, 0x20, 0x33, 0x32, 0x29, 0x20, 0x25, 0x20
        /*00ad*/ 	.byte	0x34, 0x29, 0x20, 0x3d, 0x3d, 0x20, 0x28, 0x28, 0x28, 0x74, 0x6d, 0x65, 0x6d, 0x5f, 0x61, 0x64
        /*00bd*/ 	.byte	0x64, 0x72, 0x20, 0x3e, 0x3e, 0x20, 0x31, 0x36, 0x29, 0x20, 0x2f, 0x20, 0x33, 0x32, 0x29, 0x20
        /*00cd*/ 	.byte	0x25, 0x20, 0x34, 0x29, 0x00
	.type		__unnamed_1,@object
	.size		__unnamed_1,(__unnamed_2 - __unnamed_1)
__unnamed_1:
        /*00d2*/ 	.byte	0x61, 0x75, 0x74, 0x6f, 0x20, 0x63, 0x75, 0x74, 0x65, 0x3a, 0x3a, 0x61, 0x73, 0x5f, 0x70, 0x6f
        /* <DEDUP_REMOVED lines=24> */
        /*0262*/ 	.byte	0x3c, 0x34, 0x30, 0x39, 0x36, 0x3e, 0x3e, 0x3e, 0x3e, 0x5d, 0x00
	.type		__unnamed_2,@object
	.size		__unnamed_2,(.L_2 - __unnamed_2)
__unnamed_2:
        /* <DEDUP_REMOVED lines=40> */
        /*04ed*/ 	.byte	0x74, 0x65, 0x3a, 0x3a, 0x43, 0x3c, 0x30, 0x3e, 0x3e, 0x3e, 0x3e, 0x5d, 0x00
.L_2:


//--------------------- .nv.shared._ZN7cutlass13device_kernelINS_4conv6kernel13ConvUniversalINS1_16ConvProblemShapeILNS1_8OperatorE2ELi2EEENS1_10collective14CollectiveConvINS1_47MainloopSm100TmaUmmaWarpSpecializedImplicitGemmILS5_2ELi72ELi2ELi1ELi2EN4cute5tupleIJNSA_1CILi2EEENSC_ILi1EEESE_EEEEENSB_IJNSC_ILi128EEENSB_IJNSC_ILi64EEEEEENSB_IJNSC_ILi32EEEEEEEEENS_12float_e4m3_tESN_NSA_8TiledMMAINSA_8MMA_AtomIJNSA_10MMA_TraitsINSA_25SM100_MMA_F8F6F4_2x1SM_SSEJSN_SN_fSH_SI_NSA_17integral_constantINSA_4UMMA5MajorELSU_1EEESV_NSS_INST_7ScaleInELSW_0EEESX_EEEEEENSA_6LayoutINSB_IJSE_SE_SE_EEENSB_IJNSC_ILi0EEES12_S12_EEEEENSB_IJNSA_10UnderscoreES15_S15_EEEEENS7_6detail27Sm100ImplicitGemmTileTraitsINSA_18SM100_TMA_2SM_LOADENSA_14ComposedLayoutINSA_7SwizzleILi2ELi4ELi3EEENSA_18smem_ptr_flag_bitsILi8EEENS10_INSB_IJSI_NSC_ILi8EEEEEENSB_IJSE_SI_EEEEEEEvEENS19_INSA_25SM100_TMA_2SM_LOAD_IM2COLENS1B_INS1C_ILi1ELi4ELi3EEES1F_NS10_INSB_IJSK_S1G_EEENSB_IJSE_SK_EEEEEEEvEEEENS_8epilogue10collective18CollectiveEpilogueINS1U_23Sm100TmaWarpSpecializedILi1ELi1ELi32ELb0ELb0EEEJNSB_IJSI_SJ_SL_EEENSB_IJNS10_ISI_SE_EES20_EEESN_NSB_IJlNSB_IJSE_llEEES12_EEESN_S23_NS1U_6fusion15FusionCallbacksIS1Y_NS24_17LinearCombinationISN_fSN_fLNS_15FloatRoundStyleE2EEES1Z_S21_JEEENSA_5SM1004TMEM4LOAD26SM100_TMEM_LOAD_32dp32b32xENSA_13SM90_TMA_LOADENS1B_IS1D_S1F_NS10_INSB_IJS1G_SI_EEENSB_IJSI_SE_EEEEEEENSA_39AutoVectorizingCopyWithAssumedAlignmentILi128EEENSA_14SM90_TMA_STOREES2I_S2K_S2K_EEEvvEEEEvNT_6ParamsE --------------------------
	.section	.nv.shared._ZN7cutlass13device_kernelINS_4conv6kernel13ConvUniversalINS1_16ConvProblemShapeILNS1_8OperatorE2ELi2EEENS1_10collective14CollectiveConvINS1_47MainloopSm100TmaUmmaWarpSpecializedImplicitGemmILS5_2ELi72ELi2ELi1ELi2EN4cute5tupleIJNSA_1CILi2EEENSC_ILi1EEESE_EEEEENSB_IJNSC_ILi128EEENSB_IJNSC_ILi64EEEEEENSB_IJNSC_ILi32EEEEEEEEENS_12float_e4m3_tESN_NSA_8TiledMMAINSA_8MMA_AtomIJNSA_10MMA_TraitsINSA_25SM100_MMA_F8F6F4_2x1SM_SSEJSN_SN_fSH_SI_NSA_17integral_constantINSA_4UMMA5MajorELSU_1EEESV_NSS_INST_7ScaleInELSW_0EEESX_EEEEEENSA_6LayoutINSB_IJSE_SE_SE_EEENSB_IJNSC_ILi0EEES12_S12_EEEEENSB_IJNSA_10UnderscoreES15_S15_EEEEENS7_6detail27Sm100ImplicitGemmTileTraitsINSA_18SM100_TMA_2SM_LOADENSA_14ComposedLayoutINSA_7SwizzleILi2ELi4ELi3EEENSA_18smem_ptr_flag_bitsILi8EEENS10_INSB_IJSI_NSC_ILi8EEEEEENSB_IJSE_SI_EEEEEEEvEENS19_INSA_25SM100_TMA_2SM_LOAD_IM2COLENS1B_INS1C_ILi1ELi4ELi3EEES1F_NS10_INSB_IJSK_S1G_EEENSB_IJSE_SK_EEEEEEEvEEEENS_8epilogue10collective18CollectiveEpilogueINS1U_23Sm100TmaWarpSpecializedILi1ELi1ELi32ELb0ELb0EEEJNSB_IJSI_SJ_SL_EEENSB_IJNS10_ISI_SE_EES20_EEESN_NSB_IJlNSB_IJSE_llEEES12_EEESN_S23_NS1U_6fusion15FusionCallbacksIS1Y_NS24_17LinearCombinationISN_fSN_fLNS_15FloatRoundStyleE2EEES1Z_S21_JEEENSA_5SM1004TMEM4LOAD26SM100_TMEM_LOAD_32dp32b32xENSA_13SM90_TMA_LOADENS1B_IS1D_S1F_NS10_INSB_IJS1G_SI_EEENSB_IJSI_SE_EEEEEEENSA_39AutoVectorizingCopyWithAssumedAlignmentILi128EEENSA_14SM90_TMA_STOREES2I_S2K_S2K_EEEvvEEEEvNT_6ParamsE,"aw",@nobits
	.sectionflags	@""
	.align	16
	.zero		1024


//--------------------- .nv.shared.reserved.0     --------------------------
	.section	.nv.shared.reserved.0,"aw",@nobits
	.weak		__nv_reservedSMEM_offset_0_alias
	.size		__nv_reservedSMEM_offset_0_alias, 0, 64
	.other		__nv_reservedSMEM_offset_0_alias,@"STO_CUDA_RESERVED_SHARED STV_DEFAULT"
__nv_reservedSMEM_offset_0_alias:
	.zero		0
.nv.shared.reserved.0:
	.zero		64
	.weak		__nv_reservedSMEM_tcgen05_partition
	.type		__nv_reservedSMEM_tcgen05_partition,@object
	.size		__nv_reservedSMEM_tcgen05_partition,(.L_0 - __nv_reservedSMEM_tcgen05_partition)
__nv_reservedSMEM_tcgen05_partition:
	.zero		32
.L_0:


//--------------------- .nv.global                --------------------------
	.section	.nv.global,"aw",@nobits
.nv.global:
	.type		_ZN39_INTERNAL_35b938e2_4_k_cu_869dbe73_32874cute1_E,@object
	.size		_ZN39_INTERNAL_35b938e2_4_k_cu_869dbe73_32874cute1_E,(_ZN39_INTERNAL_35b938e2_4_k_cu_869dbe73_32874cuda3std3__45__cpo6cbeginE - _ZN39_INTERNAL_35b938e2_4_k_cu_869dbe73_32874cute1_E)
_ZN39_INTERNAL_35b938e2_4_k_cu_869dbe73_32874cute1_E:
	.zero		1
	.type		_ZN39_INTERNAL_35b938e2_4_k_cu_869dbe73_32874cuda3std3__45__cpo6cbeginE,@object
	.size		_ZN39_INTERNAL_35b938e2_4_k_cu_869dbe73_32874cuda3std3__45__cpo6cbeginE,(_ZN39_INTERNAL_35b938e2_4_k_cu_869dbe73_32874cuda3std3__48in_placeE - _ZN39_INTERNAL_35b938e2_4_k_cu_869dbe73_32874cuda3std3__45__cpo6cbeginE)
_ZN39_INTERNAL_35b938e2_4_k_cu_869dbe73_32874cuda3std3__45__cpo6cbeginE:
	.zero		1
	.type		_ZN39_INTERNAL_35b938e2_4_k_cu_869dbe73_32874cuda3std3__48in_placeE,@object
	.size		_ZN39_INTERNAL_35b938e2_4_k_cu_869dbe73_32874cuda3std3__48in_placeE,(_ZN39_INTERNAL_35b938e2_4_k_cu_869dbe73_32874cuda3std6ranges3__45__cpo9iter_moveE - _ZN39_INTERNAL_35b938e2_4_k_cu_869dbe73_32874cuda3std3__48in_placeE)
_ZN39_INTERNAL_35b938e2_4_k_cu_869dbe73_32874cuda3std3__48in_placeE:
	.zero		1
	.type		_ZN39_INTERNAL_35b938e2_4_k_cu_869dbe73_32874cuda3std6ranges3__45__cpo9iter_moveE,@object
	.size		_ZN39_INTERNAL_35b938e2_4_k_cu_869dbe73_32874cuda3std6ranges3__45__cpo9iter_moveE,(_ZN39_INTERNAL_35b938e2_4_k_cu_869dbe73_32874cuda3std3__45__cpo5beginE - _ZN39_INTERNAL_35b938e2_4_k_cu_869dbe73_32874cuda3std6ranges3__45__cpo9iter_moveE)
_ZN39_INTERNAL_35b938e2_4_k_cu_869dbe73_32874cuda3std6ranges3__45__cpo9iter_moveE:
	.zero		1
	.type		_ZN39_INTERNAL_35b938e2_4_k_cu_869dbe73_32874cuda3std3__45__cpo5beginE,@object
	.size		_ZN39_INTERNAL_35b938e2_4_k_cu_869dbe73_32874cuda3std3__45__cpo5beginE,(_ZN39_INTERNAL_35b938e2_4_k_cu_869dbe73_32874cuda3std3__441_GLOBAL__N__35b938e2_4_k_cu_869dbe73_32876ignoreE - _ZN39_INTERNAL_35b938e2_4_k_cu_869dbe73_32874cuda3std3__45__cpo5beginE)
_ZN39_INTERNAL_35b938e2_4_k_cu_869dbe73_32874cuda3std3__45__cpo5beginE:
	.zero		1
	.type		_ZN39_INTERNAL_35b938e2_4_k_cu_869dbe73_32874cuda3std3__441_GLOBAL__N__35b938e2_4_k_cu_869dbe73_32876ignoreE,@object
	.size		_ZN39_INTERNAL_35b938e2_4_k_cu_869dbe73_32874cuda3std3__441_GLOBAL__N__35b938e2_4_k_cu_869dbe73_32876ignoreE,(_ZN39_INTERNAL_35b938e2_4_k_cu_869dbe73_32874cute7productE - _ZN39_INTERNAL_35b938e2_4_k_cu_869dbe73_32874cuda3std3__441_GLOBAL__N__35b938e2_4_k_cu_869dbe73_32876ignoreE)
_ZN39_INTERNAL_35b938e2_4_k_cu_869dbe73_32874cuda3std3__441_GLOBAL__N__35b938e2_4_k_cu_869dbe73_32876ignoreE:
	.zero		1
	.type		_ZN39_INTERNAL_35b938e2_4_k_cu_869dbe73_32874cute7productE,@object
	.size		_ZN39_INTERNAL_35b938e2_4_k_cu_869dbe73_32874cute7productE,(_ZN39_INTERNAL_35b938e2_4_k_cu_869dbe73_32874cuda3std3__45__cpo3endE - _ZN39_INTERNAL_35b938e2_4_k_cu_869dbe73_32874cute7productE)
_ZN39_INTERNAL_35b938e2_4_k_cu_869dbe73_32874cute7productE:
	.zero		1
	.type		_ZN39_INTERNAL_35b938e2_4_k_cu_869dbe73_32874cuda3std3__45__cpo3endE,@object
	.size		_ZN39_INTERNAL_35b938e2_4_k_cu_869dbe73_32874cuda3std3__45__cpo3endE,(_ZN39_INTERNAL_35b938e2_4_k_cu_869dbe73_32874cuda3std3__419piecewise_constructE - _ZN39_INTERNAL_35b938e2_4_k_cu_869dbe73_32874cuda3std3__45__cpo3endE)
_ZN39_INTERNAL_35b938e2_4_k_cu_869dbe73_32874cuda3std3__45__cpo3endE:
	.zero		1
	.type		_ZN39_INTERNAL_35b938e2_4_k_cu_869dbe73_32874cuda3std3__419piecewise_constructE,@object
	.size		_ZN39_INTERNAL_35b938e2_4_k_cu_869dbe73_32874cuda3std3__419piecewise_constructE,(_ZN39_INTERNAL_35b938e2_4_k_cu_869dbe73_32874cuda3std3__45__cpo4cendE - _ZN39_INTERNAL_35b938e2_4_k_cu_869dbe73_32874cuda3std3__419piecewise_constructE)
_ZN39_INTERNAL_35b938e2_4_k_cu_869dbe73_32874cuda3std3__419piecewise_constructE:
	.zero		1
	.type		_ZN39_INTERNAL_35b938e2_4_k_cu_869dbe73_32874cuda3std3__45__cpo4cendE,@object
	.size		_ZN39_INTERNAL_35b938e2_4_k_cu_869dbe73_32874cuda3std3__45__cpo4cendE,(_ZN39_INTERNAL_35b938e2_4_k_cu_869dbe73_32874cuda3std6ranges3__45__cpo4swapE - _ZN39_INTERNAL_35b938e2_4_k_cu_869dbe73_32874cuda3std3__45__cpo4cendE)
_ZN39_INTERNAL_35b938e2_4_k_cu_869dbe73_32874cuda3std3__45__cpo4cendE:
	.zero		1
	.type		_ZN39_INTERNAL_35b938e2_4_k_cu_869dbe73_32874cuda3std6ranges3__45__cpo4swapE,@object
	.size		_ZN39_INTERNAL_35b938e2_4_k_cu_869dbe73_32874cuda3std6ranges3__45__cpo4swapE,(.L_10 - _ZN39_INTERNAL_35b938e2_4_k_cu_869dbe73_32874cuda3std6ranges3__45__cpo4swapE)
_ZN39_INTERNAL_35b938e2_4_k_cu_869dbe73_32874cuda3std6ranges3__45__cpo4swapE:
	.zero		1
.L_10:


//--------------------- .nv.constant0._ZN7cutlass13device_kernelINS_4conv6kernel13ConvUniversalINS1_16ConvProblemShapeILNS1_8OperatorE2ELi2EEENS1_10collective14CollectiveConvINS1_47MainloopSm100TmaUmmaWarpSpecializedImplicitGemmILS5_2ELi72ELi2ELi1ELi2EN4cute5tupleIJNSA_1CILi2EEENSC_ILi1EEESE_EEEEENSB_IJNSC_ILi128EEENSB_IJNSC_ILi64EEEEEENSB_IJNSC_ILi32EEEEEEEEENS_12float_e4m3_tESN_NSA_8TiledMMAINSA_8MMA_AtomIJNSA_10MMA_TraitsINSA_25SM100_MMA_F8F6F4_2x1SM_SSEJSN_SN_fSH_SI_NSA_17integral_constantINSA_4UMMA5MajorELSU_1EEESV_NSS_INST_7ScaleInELSW_0EEESX_EEEEEENSA_6LayoutINSB_IJSE_SE_SE_EEENSB_IJNSC_ILi0EEES12_S12_EEEEENSB_IJNSA_10UnderscoreES15_S15_EEEEENS7_6detail27Sm100ImplicitGemmTileTraitsINSA_18SM100_TMA_2SM_LOADENSA_14ComposedLayoutINSA_7SwizzleILi2ELi4ELi3EEENSA_18smem_ptr_flag_bitsILi8EEENS10_INSB_IJSI_NSC_ILi8EEEEEENSB_IJSE_SI_EEEEEEEvEENS19_INSA_25SM100_TMA_2SM_LOAD_IM2COLENS1B_INS1C_ILi1ELi4ELi3EEES1F_NS10_INSB_IJSK_S1G_EEENSB_IJSE_SK_EEEEEEEvEEEENS_8epilogue10collective18CollectiveEpilogueINS1U_23Sm100TmaWarpSpecializedILi1ELi1ELi32ELb0ELb0EEEJNSB_IJSI_SJ_SL_EEENSB_IJNS10_ISI_SE_EES20_EEESN_NSB_IJlNSB_IJSE_llEEES12_EEESN_S23_NS1U_6fusion15FusionCallbacksIS1Y_NS24_17LinearCombinationISN_fSN_fLNS_15FloatRoundStyleE2EEES1Z_S21_JEEENSA_5SM1004TMEM4LOAD26SM100_TMEM_LOAD_32dp32b32xENSA_13SM90_TMA_LOADENS1B_IS1D_S1F_NS10_INSB_IJS1G_SI_EEENSB_IJSI_SE_EEEEEEENSA_39AutoVectorizingCopyWithAssumedAlignmentILi128EEENSA_14SM90_TMA_STOREES2I_S2K_S2K_EEEvvEEEEvNT_6ParamsE --------------------------
	.section	.nv.constant0._ZN7cutlass13device_kernelINS_4conv6kernel13ConvUniversalINS1_16ConvProblemShapeILNS1_8OperatorE2ELi2EEENS1_10collective14CollectiveConvINS1_47MainloopSm100TmaUmmaWarpSpecializedImplicitGemmILS5_2ELi72ELi2ELi1ELi2EN4cute5tupleIJNSA_1CILi2EEENSC_ILi1EEESE_EEEEENSB_IJNSC_ILi128EEENSB_IJNSC_ILi64EEEEEENSB_IJNSC_ILi32EEEEEEEEENS_12float_e4m3_tESN_NSA_8TiledMMAINSA_8MMA_AtomIJNSA_10MMA_TraitsINSA_25SM100_MMA_F8F6F4_2x1SM_SSEJSN_SN_fSH_SI_NSA_17integral_constantINSA_4UMMA5MajorELSU_1EEESV_NSS_INST_7ScaleInELSW_0EEESX_EEEEEENSA_6LayoutINSB_IJSE_SE_SE_EEENSB_IJNSC_ILi0EEES12_S12_EEEEENSB_IJNSA_10UnderscoreES15_S15_EEEEENS7_6detail27Sm100ImplicitGemmTileTraitsINSA_18SM100_TMA_2SM_LOADENSA_14ComposedLayoutINSA_7SwizzleILi2ELi4ELi3EEENSA_18smem_ptr_flag_bitsILi8EEENS10_INSB_IJSI_NSC_ILi8EEEEEENSB_IJSE_SI_EEEEEEEvEENS19_INSA_25SM100_TMA_2SM_LOAD_IM2COLENS1B_INS1C_ILi1ELi4ELi3EEES1F_NS10_INSB_IJSK_S1G_EEENSB_IJSE_SK_EEEEEEEvEEEENS_8epilogue10collective18CollectiveEpilogueINS1U_23Sm100TmaWarpSpecializedILi1ELi1ELi32ELb0ELb0EEEJNSB_IJSI_SJ_SL_EEENSB_IJNS10_ISI_SE_EES20_EEESN_NSB_IJlNSB_IJSE_llEEES12_EEESN_S23_NS1U_6fusion15FusionCallbacksIS1Y_NS24_17LinearCombinationISN_fSN_fLNS_15FloatRoundStyleE2EEES1Z_S21_JEEENSA_5SM1004TMEM4LOAD26SM100_TMEM_LOAD_32dp32b32xENSA_13SM90_TMA_LOADENS1B_IS1D_S1F_NS10_INSB_IJS1G_SI_EEENSB_IJSI_SE_EEEEEEENSA_39AutoVectorizingCopyWithAssumedAlignmentILi128EEENSA_14SM90_TMA_STOREES2I_S2K_S2K_EEEvvEEEEvNT_6ParamsE,"a",@progbits
	.sectionflags	@""
	.align	4
.nv.constant0._ZN7cutlass13device_kernelINS_4conv6kernel13ConvUniversalINS1_16ConvProblemShapeILNS1_8OperatorE2ELi2EEENS1_10collective14CollectiveConvINS1_47MainloopSm100TmaUmmaWarpSpecializedImplicitGemmILS5_2ELi72ELi2ELi1ELi2EN4cute5tupleIJNSA_1CILi2EEENSC_ILi1EEESE_EEEEENSB_IJNSC_ILi128EEENSB_IJNSC_ILi64EEEEEENSB_IJNSC_ILi32EEEEEEEEENS_12float_e4m3_tESN_NSA_8TiledMMAINSA_8MMA_AtomIJNSA_10MMA_TraitsINSA_25SM100_MMA_F8F6F4_2x1SM_SSEJSN_SN_fSH_SI_NSA_17integral_constantINSA_4UMMA5MajorELSU_1EEESV_NSS_INST_7ScaleInELSW_0EEESX_EEEEEENSA_6LayoutINSB_IJSE_SE_SE_EEENSB_IJNSC_ILi0EEES12_S12_EEEEENSB_IJNSA_10UnderscoreES15_S15_EEEEENS7_6detail27Sm100ImplicitGemmTileTraitsINSA_18SM100_TMA_2SM_LOADENSA_14ComposedLayoutINSA_7SwizzleILi2ELi4ELi3EEENSA_18smem_ptr_flag_bitsILi8EEENS10_INSB_IJSI_NSC_ILi8EEEEEENSB_IJSE_SI_EEEEEEEvEENS19_INSA_25SM100_TMA_2SM_LOAD_IM2COLENS1B_INS1C_ILi1ELi4ELi3EEES1F_NS10_INSB_IJSK_S1G_EEENSB_IJSE_SK_EEEEEEEvEEEENS_8epilogue10collective18CollectiveEpilogueINS1U_23Sm100TmaWarpSpecializedILi1ELi1ELi32ELb0ELb0EEEJNSB_IJSI_SJ_SL_EEENSB_IJNS10_ISI_SE_EES20_EEESN_NSB_IJlNSB_IJSE_llEEES12_EEESN_S23_NS1U_6fusion15FusionCallbacksIS1Y_NS24_17LinearCombinationISN_fSN_fLNS_15FloatRoundStyleE2EEES1Z_S21_JEEENSA_5SM1004TMEM4LOAD26SM100_TMEM_LOAD_32dp32b32xENSA_13SM90_TMA_LOADENS1B_IS1D_S1F_NS10_INSB_IJS1G_SI_EEENSB_IJSI_SE_EEEEEEENSA_39AutoVectorizingCopyWithAssumedAlignmentILi128EEENSA_14SM90_TMA_STOREES2I_S2K_S2K_EEEvvEEEEvNT_6ParamsE:
	.zero		2944


//--------------------- SYMBOLS --------------------------

	.type		.nv.reservedSmem.offset0,@object
	.size		.nv.reservedSmem.offset0,0x4
	.type		.nv.reservedSmem.cap,@object
	.size		.nv.reservedSmem.cap,0x4
	.type		__assertfail,@function
